	.target	sm_90a

	.elftype	@"ET_EXEC"


//--------------------- .note.nv.tkinfo           --------------------------
	.section	.note.nv.tkinfo,"",@"SHT_NOTE"
	.sectionflags	@"SHF_NOTE_NV_TKINFO"
	.tkinfo
        /*0018*/ 	.word	0x00000002
        /*0030*/ 	.string	""
        /*0030*/ 	.string	"ptxas"
        /*0030*/ 	.string	"Cuda compilation tools, release 13.0, V13.0.88"
        /*0030*/ 	.string	"Build cuda_13.0.r13.0/compiler.36424714_0"
        /*0030*/ 	.string	"-v  -suppress-debug-info  -lineinfo  -arch sm_90a "



//--------------------- .note.nv.cuinfo           --------------------------
	.section	.note.nv.cuinfo,"",@"SHT_NOTE"
	.sectionflags	@"SHF_NOTE_NV_CUINFO"
        /*0018*/ 	.short	0x0002
        /*001a*/ 	.short	0x005a
        /*001c*/ 	.short	0x0082
	.zero		2


//--------------------- .nv.info                  --------------------------
	.section	.nv.info,"",@"SHT_CUDA_INFO"
	.align	4


	//----- nvinfo : EIATTR_REGCOUNT
	.align		4
        /*0000*/ 	.byte	0x04, 0x2f
        /*0002*/ 	.short	(.L_1 - .L_0)
	.align		4
.L_0:
        /*0004*/ 	.word	index@(matmul_kernel)
        /*0008*/ 	.word	0x00000020


	//----- nvinfo : EIATTR_FRAME_SIZE
	.align		4
.L_1:
        /*000c*/ 	.byte	0x04, 0x11
        /*000e*/ 	.short	(.L_3 - .L_2)
	.align		4
.L_2:
        /*0010*/ 	.word	index@(matmul_kernel)
        /*0014*/ 	.word	0x00004700


	//----- nvinfo : EIATTR_MIN_STACK_SIZE
	.align		4
.L_3:
        /*0018*/ 	.byte	0x04, 0x12
        /*001a*/ 	.short	(.L_5 - .L_4)
	.align		4
.L_4:
        /*001c*/ 	.word	index@(matmul_kernel)
        /*0020*/ 	.word	0x00004700
.L_5:


//--------------------- .nv.compat                --------------------------
	.section	.nv.compat,"",@"SHT_CUDA_COMPAT_INFO"
	.align	4
        /*0000*/ 	.byte	0x02, 0x09, 0x01, 0x00, 0x02, 0x02, 0x01, 0x00, 0x02, 0x05, 0x05, 0x00, 0x03, 0x07, 0x01, 0x01
        /*0010*/ 	.byte	0x02, 0x03, 0x00, 0x00, 0x02, 0x06, 0x01, 0x00, 0x04, 0x0b, 0x08, 0x00, 0x00, 0x00, 0x00, 0x00
        /*0020*/ 	.byte	0x00, 0x00, 0x00, 0x00


//--------------------- .nv.info.matmul_kernel    --------------------------
	.section	.nv.info.matmul_kernel,"",@"SHT_CUDA_INFO"
	.sectionflags	@""
	.align	4


	//----- nvinfo : EIATTR_CUDA_API_VERSION
	.align		4
        /*0000*/ 	.byte	0x04, 0x37
        /*0002*/ 	.short	(.L_7 - .L_6)
.L_6:
        /*0004*/ 	.word	0x00000082


	//----- nvinfo : EIATTR_KPARAM_INFO
	.align		4
.L_7:
        /*0008*/ 	.byte	0x04, 0x17
        /*000a*/ 	.short	(.L_9 - .L_8)
.L_8:
        /*000c*/ 	.word	0x00000000
        /*0010*/ 	.short	0x000d
        /*0012*/ 	.short	0x0048
        /*0014*/ 	.byte	0x00, 0xf4, 0x21, 0x00


	//----- nvinfo : EIATTR_KPARAM_INFO
	.align		4
.L_9:
        /*0018*/ 	.byte	0x04, 0x17
        /*001a*/ 	.short	(.L_11 - .L_10)
.L_10:
        /*001c*/ 	.word	0x00000000
        /*0020*/ 	.short	0x000c
        /*0022*/ 	.short	0x0040
        /*0024*/ 	.byte	0x00, 0xf4, 0x21, 0x00


	//----- nvinfo : EIATTR_KPARAM_INFO
	.align		4
.L_11:
        /*0028*/ 	.byte	0x04, 0x17
        /*002a*/ 	.short	(.L_13 - .L_12)
.L_12:
        /*002c*/ 	.word	0x00000000
        /*0030*/ 	.short	0x000b
        /*0032*/ 	.short	0x0038
        /*0034*/ 	.byte	0x00, 0xf0, 0x11, 0x00


	//----- nvinfo : EIATTR_KPARAM_INFO
	.align		4
.L_13:
        /*0038*/ 	.byte	0x04, 0x17
        /*003a*/ 	.short	(.L_15 - .L_14)
.L_14:
        /*003c*/ 	.word	0x00000000
        /*0040*/ 	.short	0x000a
        /*0042*/ 	.short	0x0034
        /*0044*/ 	.byte	0x00, 0xf0, 0x11, 0x00


	//----- nvinfo : EIATTR_KPARAM_INFO
	.align		4
.L_15:
        /*0048*/ 	.byte	0x04, 0x17
        /*004a*/ 	.short	(.L_17 - .L_16)
.L_16:
        /*004c*/ 	.word	0x00000000
        /*0050*/ 	.short	0x0009
        /*0052*/ 	.short	0x0030
        /*0054*/ 	.byte	0x00, 0xf0, 0x11, 0x00


	//----- nvinfo : EIATTR_KPARAM_INFO
	.align		4
.L_17:
        /*0058*/ 	.byte	0x04, 0x17
        /*005a*/ 	.short	(.L_19 - .L_18)
.L_18:
        /*005c*/ 	.word	0x00000000
        /*0060*/ 	.short	0x0008
        /*0062*/ 	.short	0x002c
        /*0064*/ 	.byte	0x00, 0xf0, 0x11, 0x00


	//----- nvinfo : EIATTR_KPARAM_INFO
	.align		4
.L_19:
        /*0068*/ 	.byte	0x04, 0x17
        /*006a*/ 	.short	(.L_21 - .L_20)
.L_20:
        /*006c*/ 	.word	0x00000000
        /*0070*/ 	.short	0x0007
        /*0072*/ 	.short	0x0028
        /*0074*/ 	.byte	0x00, 0xf0, 0x11, 0x00


	//----- nvinfo : EIATTR_KPARAM_INFO
	.align		4
.L_21:
        /*0078*/ 	.byte	0x04, 0x17
        /*007a*/ 	.short	(.L_23 - .L_22)
.L_22:
        /*007c*/ 	.word	0x00000000
        /*0080*/ 	.short	0x0006
        /*0082*/ 	.short	0x0024
        /*0084*/ 	.byte	0x00, 0xf0, 0x11, 0x00


	//----- nvinfo : EIATTR_KPARAM_INFO
	.align		4
.L_23:
        /*0088*/ 	.byte	0x04, 0x17
        /*008a*/ 	.short	(.L_25 - .L_24)
.L_24:
        /*008c*/ 	.word	0x00000000
        /*0090*/ 	.short	0x0005
        /*0092*/ 	.short	0x0020
        /*0094*/ 	.byte	0x00, 0xf0, 0x11, 0x00


	//----- nvinfo : EIATTR_KPARAM_INFO
	.align		4
.L_25:
        /*0098*/ 	.byte	0x04, 0x17
        /*009a*/ 	.short	(.L_27 - .L_26)
.L_26:
        /*009c*/ 	.word	0x00000000
        /*00a0*/ 	.short	0x0004
        /*00a2*/ 	.short	0x001c
        /*00a4*/ 	.byte	0x00, 0xf0, 0x11, 0x00


	//----- nvinfo : EIATTR_KPARAM_INFO
	.align		4
.L_27:
        /*00a8*/ 	.byte	0x04, 0x17
        /*00aa*/ 	.short	(.L_29 - .L_28)
.L_28:
        /*00ac*/ 	.word	0x00000000
        /*00b0*/ 	.short	0x0003
        /*00b2*/ 	.short	0x0018
        /*00b4*/ 	.byte	0x00, 0xf0, 0x11, 0x00


	//----- nvinfo : EIATTR_KPARAM_INFO
	.align		4
.L_29:
        /*00b8*/ 	.byte	0x04, 0x17
        /*00ba*/ 	.short	(.L_31 - .L_30)
.L_30:
        /*00bc*/ 	.word	0x00000000
        /*00c0*/ 	.short	0x0002
        /*00c2*/ 	.short	0x0010
        /*00c4*/ 	.byte	0x00, 0xf4, 0x21, 0x00


	//----- nvinfo : EIATTR_KPARAM_INFO
	.align		4
.L_31:
        /*00c8*/ 	.byte	0x04, 0x17
        /*00ca*/ 	.short	(.L_33 - .L_32)
.L_32:
        /*00cc*/ 	.word	0x00000000
        /*00d0*/ 	.short	0x0001
        /*00d2*/ 	.short	0x0008
        /*00d4*/ 	.byte	0x00, 0xf4, 0x21, 0x00


	//----- nvinfo : EIATTR_KPARAM_INFO
	.align		4
.L_33:
        /*00d8*/ 	.byte	0x04, 0x17
        /*00da*/ 	.short	(.L_35 - .L_34)
.L_34:
        /*00dc*/ 	.word	0x00000000
        /*00e0*/ 	.short	0x0000
        /*00e2*/ 	.short	0x0000
        /*00e4*/ 	.byte	0x00, 0xf4, 0x21, 0x00


	//----- nvinfo : EIATTR_SPARSE_MMA_MASK
	.align		4
.L_35:
        /*00e8*/ 	.byte	0x03, 0x50
        /*00ea*/ 	.short	0x0000


	//----- nvinfo : EIATTR_MAXREG_COUNT
	.align		4
        /*00ec*/ 	.byte	0x03, 0x1b
        /*00ee*/ 	.short	0x00ff


	//----- nvinfo : EIATTR_NUM_BARRIERS
	.align		4
        /*00f0*/ 	.byte	0x02, 0x4c
        /*00f2*/ 	.byte	0x01
	.zero		1


	//----- nvinfo : EIATTR_ANNOTATIONS
	.align		4
        /*00f4*/ 	.byte	0x04, 0x55
        /*00f6*/ 	.short	(.L_37 - .L_36)


	//   ....[0]....
.L_36:
        /*00f8*/ 	.word	0x00000001
        /*00fc*/ 	.byte	0x20, 0x05, 0x00, 0x00, 0x01, 0x00, 0x00, 0x00, 0x30, 0x05, 0x00, 0x00, 0x01, 0x00, 0x00, 0x00
        /* <DEDUP_REMOVED lines=1330> */
        /*542c*/ 	.byte	0x40, 0x79, 0x02, 0x00


	//----- nvinfo : EIATTR_MERCURY_ISA_VERSION
	.align		4
.L_37:
        /*5430*/ 	.byte	0x03, 0x5f
        /*5432*/ 	.short	0x0101


	//----- nvinfo : EIATTR_EXIT_INSTR_OFFSETS
	.align		4
        /*5434*/ 	.byte	0x04, 0x1c
        /*5436*/ 	.short	(.L_39 - .L_38)


	//   ....[0]....
.L_38:
        /*5438*/ 	.word	0x00096880


	//   ....[1]....
        /*543c*/ 	.word	0x000968b0


	//----- nvinfo : EIATTR_REQNTID
	.align		4
.L_39:
        /*5440*/ 	.byte	0x04, 0x10
        /*5442*/ 	.short	(.L_41 - .L_40)
.L_40:
        /*5444*/ 	.word	0x00000040
        /*5448*/ 	.word	0x00000001
        /*544c*/ 	.word	0x00000001


	//----- nvinfo : EIATTR_CBANK_PARAM_SIZE
	.align		4
.L_41:
        /*5450*/ 	.byte	0x03, 0x19
        /*5452*/ 	.short	0x0050


	//----- nvinfo : EIATTR_PARAM_CBANK
	.align		4
        /*5454*/ 	.byte	0x04, 0x0a
        /*5456*/ 	.short	(.L_43 - .L_42)
	.align		4
.L_42:
        /*5458*/ 	.word	index@(.nv.constant0.matmul_kernel)
        /*545c*/ 	.short	0x0210
        /*545e*/ 	.short	0x0050


	//----- nvinfo : EIATTR_SW_WAR
	.align		4
.L_43:
        /*5460*/ 	.byte	0x04, 0x36
        /*5462*/ 	.short	(.L_45 - .L_44)
.L_44:
        /*5464*/ 	.word	0x00000008
.L_45:


//--------------------- .nv.callgraph             --------------------------
	.section	.nv.callgraph,"",@"SHT_CUDA_CALLGRAPH"
	.align	4
	.sectionentsize	8
	.align		4
        /*0000*/ 	.word	0x00000000
	.align		4
        /*0004*/ 	.word	0xffffffff
	.align		4
        /*0008*/ 	.word	0x00000000
	.align		4
        /*000c*/ 	.word	0xfffffffe
	.align		4
        /*0010*/ 	.word	0x00000000
	.align		4
        /*0014*/ 	.word	0xfffffffd
	.align		4
        /*0018*/ 	.word	0x00000000
	.align		4
        /*001c*/ 	.word	0xfffffffc


//--------------------- .text.matmul_kernel       --------------------------
	.section	.text.matmul_kernel,"ax",@progbits
	.align	128
        .global         matmul_kernel
        .type           matmul_kernel,@function
        .size           matmul_kernel,(.L_x_4 - matmul_kernel)
        .other          matmul_kernel,@"STO_CUDA_ENTRY STV_DEFAULT"
matmul_kernel:
.text.matmul_kernel:
[----:B------:R-:W0:Y:S08]  /*0000*/  LDC R1, c[0x0][0x28] ;  /* 0x00000a00ff017b82 */ /* 0x000e300000000800 */
[----:B------:R-:W1:Y:S01]  /*0010*/  LDC.64 R2, c[0x0][0x228] ;  /* 0x00008a00ff027b82 */ /* 0x000e620000000a00 */
[----:B------:R-:W2:Y:S01]  /*0020*/  S2R R14, SR_TID.X ;  /* 0x00000000000e7919 */ /* 0x000ea20000002100 */
[----:B0-----:R-:W-:Y:S01]  /*0030*/  VIADD R1, R1, 0xffffb900 ;  /* 0xffffb90001017836 */ /* 0x001fe20000000000 */
[----:B------:R-:W-:Y:S01]  /*0040*/  ULDC.64 UR10, c[0x0][0x208] ;  /* 0x00008200000a7ab9 */ /* 0x000fe20000000a00 */
[----:B-1----:R-:W-:-:S05]  /*0050*/  VIADD R0, R3, 0x1ff ;  /* 0x000001ff03007836 */ /* 0x002fca0000000000 */
[----:B------:R-:W-:-:S04]  /*0060*/  SHF.R.S32.HI R5, RZ, 0x1f, R0 ;  /* 0x0000001fff057819 */ /* 0x000fc80000011400 */
[----:B------:R-:W-:-:S04]  /*0070*/  LEA.HI R5, R5, R0, RZ, 0x9 ;  /* 0x0000000005057211 */ /* 0x000fc800078f48ff */
[----:B------:R-:W-:Y:S02]  /*0080*/  SHF.R.S32.HI R0, RZ, 0x9, R5 ;  /* 0x00000009ff007819 */ /* 0x000fe40000011405 */
[----:B------:R-:W0:Y:S03]  /*0090*/  S2R R5, SR_CTAID.X ;  /* 0x0000000000057919 */ /* 0x000e260000002500 */
[----:B------:R-:W-:-:S05]  /*00a0*/  IMAD.SHL.U32 R0, R0, 0x8, RZ ;  /* 0x0000000800007824 */ /* 0x000fca00078e00ff */
[-C--:B------:R-:W-:Y:S02]  /*00b0*/  IABS R9, R0.reuse ;  /* 0x0000000000097213 */ /* 0x080fe40000000000 */
[----:B------:R-:W-:Y:S02]  /*00c0*/  IABS R12, R0 ;  /* 0x00000000000c7213 */ /* 0x000fe40000000000 */
[----:B------:R-:W1:Y:S08]  /*00d0*/  I2F.RP R4, R9 ;  /* 0x0000000900047306 */ /* 0x000e700000209400 */
[----:B-1----:R-:W1:Y:S01]  /*00e0*/  MUFU.RCP R4, R4 ;  /* 0x0000000400047308 */ /* 0x002e620000001000 */
[----:B0-----:R-:W-:Y:S01]  /*00f0*/  IABS R10, R5 ;  /* 0x00000005000a7213 */ /* 0x001fe20000000000 */
[----:B-1----:R-:W-:-:S02]  /*0100*/  VIADD R6, R4, 0xffffffe ;  /* 0x0ffffffe04067836 */ /* 0x002fc40000000000 */
[----:B------:R-:W-:-:S04]  /*0110*/  IMAD.MOV R4, RZ, RZ, -R12 ;  /* 0x000000ffff047224 */ /* 0x000fc800078e0a0c */
[----:B------:R0:W1:Y:S02]  /*0120*/  F2I.FTZ.U32.TRUNC.NTZ R7, R6 ;  /* 0x0000000600077305 */ /* 0x000064000021f000 */
[----:B0-----:R-:W-:Y:S02]  /*0130*/  IMAD.MOV.U32 R6, RZ, RZ, RZ ;  /* 0x000000ffff067224 */ /* 0x001fe400078e00ff */
[----:B-1----:R-:W-:-:S04]  /*0140*/  IMAD.MOV R8, RZ, RZ, -R7 ;  /* 0x000000ffff087224 */ /* 0x002fc800078e0a07 */
[----:B------:R-:W-:Y:S02]  /*0150*/  IMAD R11, R8, R9, RZ ;  /* 0x00000009080b7224 */ /* 0x000fe400078e02ff */
[----:B------:R-:W-:Y:S02]  /*0160*/  IMAD.MOV.U32 R8, RZ, RZ, R10 ;  /* 0x000000ffff087224 */ /* 0x000fe400078e000a */
[----:B------:R-:W-:-:S06]  /*0170*/  IMAD.HI.U32 R7, R7, R11, R6 ;  /* 0x0000000b07077227 */ /* 0x000fcc00078e0006 */
[----:B------:R-:W-:-:S04]  /*0180*/  IMAD.HI.U32 R7, R7, R8, RZ ;  /* 0x0000000807077227 */ /* 0x000fc800078e00ff */
[----:B------:R-:W-:-:S05]  /*0190*/  IMAD R4, R7, R4, R8 ;  /* 0x0000000407047224 */ /* 0x000fca00078e0208 */
[----:B------:R-:W-:-:S13]  /*01a0*/  ISETP.GT.U32.AND P1, PT, R9, R4, PT ;  /* 0x000000040900720c */ /* 0x000fda0003f24070 */
[----:B------:R-:W-:Y:S02]  /*01b0*/  @!P1 IMAD.IADD R4, R4, 0x1, -R9 ;  /* 0x0000000104049824 */ /* 0x000fe400078e0a09 */
[----:B------:R-:W-:Y:S01]  /*01c0*/  @!P1 VIADD R7, R7, 0x1 ;  /* 0x0000000107079836 */ /* 0x000fe20000000000 */
[----:B------:R-:W-:Y:S02]  /*01d0*/  ISETP.NE.AND P1, PT, R0, RZ, PT ;  /* 0x000000ff0000720c */ /* 0x000fe40003f25270 */
[----:B------:R-:W-:Y:S02]  /*01e0*/  ISETP.GE.U32.AND P0, PT, R4, R9, PT ;  /* 0x000000090400720c */ /* 0x000fe40003f06070 */
[----:B------:R-:W-:-:S04]  /*01f0*/  LOP3.LUT R4, R5, R0, RZ, 0x3c, !PT ;  /* 0x0000000005047212 */ /* 0x000fc800078e3cff */
[----:B------:R-:W-:Y:S01]  /*0200*/  ISETP.GE.AND P2, PT, R4, RZ, PT ;  /* 0x000000ff0400720c */ /* 0x000fe20003f46270 */
[----:B------:R-:W-:-:S06]  /*0210*/  VIADD R4, R2, 0xf ;  /* 0x0000000f02047836 */ /* 0x000fcc0000000000 */
[----:B------:R-:W-:-:S04]  /*0220*/  @P0 VIADD R7, R7, 0x1 ;  /* 0x0000000107070836 */ /* 0x000fc80000000000 */
[----:B------:R-:W-:Y:S01]  /*0230*/  IMAD.MOV.U32 R6, RZ, RZ, R7 ;  /* 0x000000ffff067224 */ /* 0x000fe200078e0007 */
[----:B------:R-:W-:-:S03]  /*0240*/  SHF.R.S32.HI R7, RZ, 0x1f, R4 ;  /* 0x0000001fff077819 */ /* 0x000fc60000011404 */
[----:B------:R-:W-:Y:S01]  /*0250*/  @!P2 IMAD.MOV R6, RZ, RZ, -R6 ;  /* 0x000000ffff06a224 */ /* 0x000fe200078e0a06 */
[----:B------:R-:W-:Y:S02]  /*0260*/  @!P1 LOP3.LUT R6, RZ, R0, RZ, 0x33, !PT ;  /* 0x00000000ff069212 */ /* 0x000fe400078e33ff */
[----:B------:R-:W-:-:S03]  /*0270*/  LEA.HI R7, R7, R4, RZ, 0x4 ;  /* 0x0000000407077211 */ /* 0x000fc600078f20ff */
[----:B------:R-:W-:Y:S02]  /*0280*/  IMAD.SHL.U32 R4, R6, 0x8, RZ ;  /* 0x0000000806047824 */ /* 0x000fe400078e00ff */
[----:B------:R-:W-:-:S03]  /*0290*/  IMAD.MOV R6, RZ, RZ, -R6 ;  /* 0x000000ffff067224 */ /* 0x000fc600078e0a06 */
[----:B------:R-:W-:Y:S01]  /*02a0*/  LEA.HI.SX32 R7, R7, -R4, 0x1c ;  /* 0x8000000407077211 */ /* 0x000fe200078fe2ff */
[----:B------:R-:W-:Y:S02]  /*02b0*/  IMAD R15, R0, R6, R5 ;  /* 0x00000006000f7224 */ /* 0x000fe400078e0205 */
[----:B------:R-:W-:Y:S01]  /*02c0*/  IMAD.MOV.U32 R6, RZ, RZ, RZ ;  /* 0x000000ffff067224 */ /* 0x000fe200078e00ff */
[----:B------:R-:W-:Y:S02]  /*02d0*/  VIMNMX R8, R7, 0x8, PT ;  /* 0x0000000807087848 */ /* 0x000fe40003fe0100 */
[----:B------:R-:W-:Y:S02]  /*02e0*/  IABS R13, R15 ;  /* 0x0000000f000d7213 */ /* 0x000fe40000000000 */
[----:B------:R-:W-:-:S04]  /*02f0*/  IABS R11, R8 ;  /* 0x00000008000b7213 */ /* 0x000fc80000000000 */
[----:B------:R-:W0:Y:S08]  /*0300*/  I2F.RP R9, R11 ;  /* 0x0000000b00097306 */ /* 0x000e300000209400 */
[----:B0-----:R-:W0:Y:S02]  /*0310*/  MUFU.RCP R9, R9 ;  /* 0x0000000900097308 */ /* 0x001e240000001000 */
[----:B0-----:R-:W-:-:S06]  /*0320*/  VIADD R7, R9, 0xffffffe ;  /* 0x0ffffffe09077836 */ /* 0x001fcc0000000000 */
[----:B------:R-:W0:Y:S02]  /*0330*/  F2I.FTZ.U32.TRUNC.NTZ R7, R7 ;  /* 0x0000000700077305 */ /* 0x000e24000021f000 */
[----:B0-----:R-:W-:-:S04]  /*0340*/  IMAD.MOV R10, RZ, RZ, -R7 ;  /* 0x000000ffff0a7224 */ /* 0x001fc800078e0a07 */
[----:B------:R-:W-:-:S04]  /*0350*/  IMAD.MOV.U32 R0, RZ, RZ, R10 ;  /* 0x000000ffff007224 */ /* 0x000fc800078e000a */
[----:B------:R-:W-:Y:S01]  /*0360*/  IMAD R5, R0, R11, RZ ;  /* 0x0000000b00057224 */ /* 0x000fe200078e02ff */
[----:B------:R-:W-:-:S03]  /*0370*/  IABS R0, R8 ;  /* 0x0000000800007213 */ /* 0x000fc60000000000 */
[----:B------:R-:W-:Y:S02]  /*0380*/  IMAD.HI.U32 R6, R7, R5, R6 ;  /* 0x0000000507067227 */ /* 0x000fe400078e0006 */
[----:B------:R-:W0:Y:S02]  /*0390*/  LDC R7, c[0x0][0x230] ;  /* 0x00008c00ff077b82 */ /* 0x000e240000000800 */
[----:B------:R-:W-:Y:S02]  /*03a0*/  IMAD.MOV R0, RZ, RZ, -R0 ;  /* 0x000000ffff007224 */ /* 0x000fe400078e0a00 */
[----:B------:R-:W-:-:S04]  /*03b0*/  IMAD.HI.U32 R6, R6, R13, RZ ;  /* 0x0000000d06067227 */ /* 0x000fc800078e00ff */
[----:B------:R-:W-:-:S05]  /*03c0*/  IMAD R0, R6, R0, R13 ;  /* 0x0000000006007224 */ /* 0x000fca00078e020d */
[----:B------:R-:W-:Y:S01]  /*03d0*/  ISETP.GT.U32.AND P1, PT, R11, R0, PT ;  /* 0x000000000b00720c */ /* 0x000fe20003f24070 */
[----:B0-----:R-:W-:-:S12]  /*03e0*/  VIADD R7, R7, 0x7f ;  /* 0x0000007f07077836 */ /* 0x001fd80000000000 */
[----:B------:R-:W-:Y:S02]  /*03f0*/  @!P1 IMAD.IADD R0, R0, 0x1, -R11 ;  /* 0x0000000100009824 */ /* 0x000fe400078e0a0b */
[----:B------:R-:W-:Y:S01]  /*0400*/  @!P1 VIADD R6, R6, 0x1 ;  /* 0x0000000106069836 */ /* 0x000fe20000000000 */
[----:B------:R-:W-:Y:S02]  /*0410*/  ISETP.NE.AND P1, PT, R8, RZ, PT ;  /* 0x000000ff0800720c */ /* 0x000fe40003f25270 */
[----:B------:R-:W-:Y:S02]  /*0420*/  ISETP.GE.U32.AND P0, PT, R0, R11, PT ;  /* 0x0000000b0000720c */ /* 0x000fe40003f06070 */
[----:B------:R-:W-:-:S04]  /*0430*/  LOP3.LUT R0, R15, R8, RZ, 0x3c, !PT ;  /* 0x000000080f007212 */ /* 0x000fc800078e3cff */
[----:B------:R-:W-:Y:S02]  /*0440*/  ISETP.GE.AND P2, PT, R0, RZ, PT ;  /* 0x000000ff0000720c */ /* 0x000fe40003f46270 */
[----:B--2---:R-:W-:-:S05]  /*0450*/  LOP3.LUT R0, R14, 0xf, RZ, 0xc0, !PT ;  /* 0x0000000f0e007812 */ /* 0x004fca00078ec0ff */
[----:B------:R-:W-:Y:S01]  /*0460*/  @P0 VIADD R6, R6, 0x1 ;  /* 0x0000000106060836 */ /* 0x000fe20000000000 */
[----:B------:R-:W-:-:S05]  /*0470*/  ISETP.GT.AND P0, PT, R7, 0x7f, PT ;  /* 0x0000007f0700780c */ /* 0x000fca0003f04270 */
[----:B------:R-:W-:Y:S01]  /*0480*/  @!P2 IMAD.MOV R6, RZ, RZ, -R6 ;  /* 0x000000ffff06a224 */ /* 0x000fe200078e0a06 */
[----:B------:R-:W-:-:S05]  /*0490*/  @!P1 LOP3.LUT R6, RZ, R8, RZ, 0x33, !PT ;  /* 0x00000008ff069212 */ /* 0x000fca00078e33ff */
[----:B------:R-:W-:Y:S02]  /*04a0*/  IMAD.MOV R5, RZ, RZ, -R6 ;  /* 0x000000ffff057224 */ /* 0x000fe400078e0a06 */
[----:B------:R-:W-:Y:S02]  /*04b0*/  IMAD.SHL.U32 R28, R6, 0x200, RZ ;  /* 0x00000200061c7824 */ /* 0x000fe400078e00ff */
[----:B------:R-:W-:Y:S01]  /*04c0*/  IMAD R5, R8, R5, R15 ;  /* 0x0000000508057224 */ /* 0x000fe200078e020f */
[----:B------:R-:W-:-:S03]  /*04d0*/  SHF.R.U32.HI R8, RZ, 0x4, R14 ;  /* 0x00000004ff087819 */ /* 0x000fc6000001160e */
[----:B------:R-:W-:Y:S01]  /*04e0*/  IMAD.IADD R5, R4, 0x1, R5 ;  /* 0x0000000104057824 */ /* 0x000fe200078e0205 */
[----:B------:R-:W-:-:S03]  /*04f0*/  SGXT.U32 R16, R8, 0x2 ;  /* 0x000000020810781a */ /* 0x000fc60000000000 */
[----:B------:R-:W-:Y:S01]  /*0500*/  IMAD R29, R5, 0x10, R0 ;  /* 0x00000010051d7824 */ /* 0x000fe200078e0200 */
[----:B------:R-:W-:-:S04]  /*0510*/  LOP3.LUT R24, R16, 0x78, RZ, 0xfc, !PT ;  /* 0x0000007810187812 */ /* 0x000fc800078efcff */
[----:B------:R0:W-:Y:S04]  /*0520*/  STL [R1+0x300c], R29 ;  /* 0x00300c1d01007387 */ /* 0x0001e80000100800 */
[----:B------:R0:W-:Y:S01]  /*0530*/  STL [R1+0x590], R28 ;  /* 0x0005901c01007387 */ /* 0x0001e20000100800 */
[----:B------:R-:W-:Y:S05]  /*0540*/  @P0 BRA `(.L_x_0) ;  /* 0x0000000000e80947 */ /* 0x000fea0003800000 */
[C---:B------:R-:W-:Y:S01]  /*0550*/  IMAD.SHL.U32 R2, R14.reuse, 0x10, RZ ;  /* 0x000000100e027824 */ /* 0x040fe200078e00ff */
[----:B------:R-:W-:Y:S01]  /*0560*/  CS2R R24, SRZ ;  /* 0x0000000000187805 */ /* 0x000fe2000001ff00 */
[----:B------:R-:W-:Y:S01]  /*0570*/  IMAD.SHL.U32 R0, R14, 0x20, RZ ;  /* 0x000000200e007824 */ /* 0x000fe200078e00ff */
[----:B------:R-:W-:Y:S02]  /*0580*/  CS2R R26, SRZ ;  /* 0x00000000001a7805 */ /* 0x000fe4000001ff00 */
[----:B------:R-:W-:Y:S01]  /*0590*/  CS2R R20, SRZ ;  /* 0x0000000000147805 */ /* 0x000fe2000001ff00 */
[----:B------:R1:W-:Y:S01]  /*05a0*/  STL [R1+0x3008], R2 ;  /* 0x0030080201007387 */ /* 0x0003e20000100800 */
[----:B------:R-:W-:Y:S02]  /*05b0*/  CS2R R22, SRZ ;  /* 0x0000000000167805 */ /* 0x000fe4000001ff00 */
[----:B------:R-:W-:Y:S02]  /*05c0*/  LOP3.LUT R0, R0, 0x60, RZ, 0xc0, !PT ;  /* 0x0000006000007812 */ /* 0x000fe400078ec0ff */
[----:B------:R-:W-:Y:S01]  /*05d0*/  CS2R R16, SRZ ;  /* 0x0000000000107805 */ /* 0x000fe2000001ff00 */
[----:B------:R1:W-:Y:S01]  /*05e0*/  STL [R1], RZ ;  /* 0x000000ff01007387 */ /* 0x0003e20000100800 */
[----:B------:R-:W-:-:S02]  /*05f0*/  CS2R R18, SRZ ;  /* 0x0000000000127805 */ /* 0x000fc4000001ff00 */
[----:B------:R-:W-:Y:S02]  /*0600*/  CS2R R12, SRZ ;  /* 0x00000000000c7805 */ /* 0x000fe4000001ff00 */
[----:B------:R-:W-:Y:S01]  /*0610*/  CS2R R14, SRZ ;  /* 0x00000000000e7805 */ /* 0x000fe2000001ff00 */
[----:B------:R1:W-:Y:S01]  /*0620*/  STL [R1+0x4], RZ ;  /* 0x000004ff01007387 */ /* 0x0003e20000100800 */
[----:B------:R-:W-:Y:S02]  /*0630*/  CS2R R8, SRZ ;  /* 0x0000000000087805 */ /* 0x000fe4000001ff00 */
[----:B------:R-:W-:Y:S02]  /*0640*/  CS2R R10, SRZ ;  /* 0x00000000000a7805 */ /* 0x000fe4000001ff00 */
[----:B------:R-:W-:Y:S01]  /*0650*/  CS2R R4, SRZ ;  /* 0x0000000000047805 */ /* 0x000fe2000001ff00 */
[----:B------:R1:W-:Y:S01]  /*0660*/  STL [R1+0x8], RZ ;  /* 0x000008ff01007387 */ /* 0x0003e20000100800 */
[----:B------:R-:W-:-:S03]  /*0670*/  CS2R R6, SRZ ;  /* 0x0000000000067805 */ /* 0x000fc6000001ff00 */
[----:B------:R1:W-:Y:S04]  /*0680*/  STL [R1+0xc], RZ ;  /* 0x00000cff01007387 */ /* 0x0003e80000100800 */
        /* <DEDUP_REMOVED lines=36> */
[----:B------:R1:W-:Y:S01]  /*08d0*/  STL [R1+0x3004], R0 ;  /* 0x0030040001007387 */ /* 0x0003e20000100800 */
[----:B------:R-:W-:Y:S05]  /*08e0*/  BRA `(.L_x_1) ;  /* 0x00000904008c7947 */ /* 0x000fea0003800000 */
.L_x_0:
[----:B------:R-:W-:Y:S01]  /*08f0*/  IABS R10, R3 ;  /* 0x00000003000a7213 */ /* 0x000fe20000000000 */
[C---:B------:R-:W-:Y:S01]  /*0900*/  VIADD R6, R28.reuse, 0x1ff ;  /* 0x000001ff1c067836 */ /* 0x040fe20000000000 */
[----:B------:R1:W-:Y:S01]  /*0910*/  STL [R1+0x3150], R3 ;  /* 0x0031500301007387 */ /* 0x0003e20000100800 */
[----:B------:R-:W-:Y:S01]  /*0920*/  IMAD.MOV.U32 R4, RZ, RZ, RZ ;  /* 0x000000ffff047224 */ /* 0x000fe200078e00ff */
[----:B------:R-:W2:Y:S01]  /*0930*/  I2F.RP R0, R10 ;  /* 0x0000000a00007306 */ /* 0x000ea20000209400 */
[C---:B------:R-:W-:Y:S01]  /*0940*/  VIADD R7, R28.reuse, 0x1fe ;  /* 0x000001fe1c077836 */ /* 0x040fe20000000000 */
[----:B------:R-:W-:Y:S01]  /*0950*/  IABS R21, R6 ;  /* 0x0000000600157213 */ /* 0x000fe20000000000 */
[----:B------:R-:W-:Y:S01]  /*0960*/  VIADD R8, R28, 0x1fd ;  /* 0x000001fd1c087836 */ /* 0x000fe20000000000 */
[----:B------:R-:W-:Y:S01]  /*0970*/  ISETP.GE.AND P5, PT, R6, RZ, PT ;  /* 0x000000ff0600720c */ /* 0x000fe20003fa6270 */
[C---:B------:R-:W-:Y:S01]  /*0980*/  VIADD R20, R28.reuse, 0x1fb ;  /* 0x000001fb1c147836 */ /* 0x040fe20000000000 */
[----:B------:R-:W-:Y:S01]  /*0990*/  IABS R19, R7 ;  /* 0x0000000700137213 */ /* 0x000fe20000000000 */
[C---:B------:R-:W-:Y:S01]  /*09a0*/  VIADD R16, R28.reuse, 0x1fa ;  /* 0x000001fa1c107836 */ /* 0x040fe20000000000 */
[----:B------:R-:W-:Y:S01]  /*09b0*/  IABS R15, R8 ;  /* 0x00000008000f7213 */ /* 0x000fe20000000000 */
[C---:B------:R-:W-:Y:S01]  /*09c0*/  VIADD R12, R28.reuse, 0x1f8 ;  /* 0x000001f81c0c7836 */ /* 0x040fe20000000000 */
[----:B------:R-:W-:Y:S01]  /*09d0*/  IABS R11, R20 ;  /* 0x00000014000b7213 */ /* 0x000fe20000000000 */
[----:B------:R-:W-:Y:S01]  /*09e0*/  VIADD R14, R28, 0x1f7 ;  /* 0x000001f71c0e7836 */ /* 0x000fe20000000000 */
[----:B------:R-:W-:Y:S01]  /*09f0*/  ISETP.GE.AND P1, PT, R8, RZ, PT ;  /* 0x000000ff0800720c */ /* 0x000fe20003f26270 */
[----:B------:R-:W-:Y:S01]  /*0a00*/  ULDC UR6, c[0x0][0x238] ;  /* 0x00008e0000067ab9 */ /* 0x000fe20000000800 */
[----:B------:R-:W-:Y:S01]  /*0a10*/  ISETP.GE.AND P3, PT, R7, RZ, PT ;  /* 0x000000ff0700720c */ /* 0x000fe20003f66270 */
[----:B--2---:R-:W2:Y:S01]  /*0a20*/  MUFU.RCP R0, R0 ;  /* 0x0000000000007308 */ /* 0x004ea20000001000 */
[----:B------:R-:W-:Y:S01]  /*0a30*/  ULDC UR4, c[0x0][0x234] ;  /* 0x00008d0000047ab9 */ /* 0x000fe20000000800 */
[----:B------:R-:W-:Y:S01]  /*0a40*/  ULDC.64 UR8, c[0x0][0x210] ;  /* 0x0000840000087ab9 */ /* 0x000fe20000000a00 */
[----:B------:R-:W-:Y:S01]  /*0a50*/  ULDC UR7, c[0x0][0x238] ;  /* 0x00008e0000077ab9 */ /* 0x000fe20000000800 */
[----:B------:R-:W-:Y:S01]  /*0a60*/  ULDC UR12, c[0x0][0x238] ;  /* 0x00008e00000c7ab9 */ /* 0x000fe20000000800 */
[----:B--2---:R-:W-:-:S02]  /*0a70*/  VIADD R5, R0, 0xffffffe ;  /* 0x0ffffffe00057836 */ /* 0x004fc40000000000 */
[----:B------:R-:W-:-:S04]  /*0a80*/  VIADD R0, R28, 0x1fc ;  /* 0x000001fc1c007836 */ /* 0x000fc80000000000 */
[----:B------:R-:W2:Y:S01]  /*0a90*/  F2I.FTZ.U32.TRUNC.NTZ R5, R5 ;  /* 0x0000000500057305 */ /* 0x000ea2000021f000 */
[----:B------:R-:W-:Y:S01]  /*0aa0*/  IABS R17, R0 ;  /* 0x0000000000117213 */ /* 0x000fe20000000000 */
[----:B--2---:R-:W-:-:S04]  /*0ab0*/  IMAD.MOV R9, RZ, RZ, -R5 ;  /* 0x000000ffff097224 */ /* 0x004fc800078e0a05 */
[----:B------:R-:W-:-:S04]  /*0ac0*/  IMAD R9, R9, R10, RZ ;  /* 0x0000000a09097224 */ /* 0x000fc800078e02ff */
[----:B------:R-:W-:-:S06]  /*0ad0*/  IMAD.HI.U32 R4, R5, R9, R4 ;  /* 0x0000000905047227 */ /* 0x000fcc00078e0004 */
[----:B------:R-:W-:-:S04]  /*0ae0*/  IMAD.HI.U32 R5, R4, R21, RZ ;  /* 0x0000001504057227 */ /* 0x000fc800078e00ff */
[----:B------:R-:W-:Y:S02]  /*0af0*/  IMAD.MOV R9, RZ, RZ, -R5 ;  /* 0x000000ffff097224 */ /* 0x000fe400078e0a05 */
[----:B------:R-:W-:-:S04]  /*0b00*/  IMAD.HI.U32 R5, R4, R19, RZ ;  /* 0x0000001304057227 */ /* 0x000fc800078e00ff */
[----:B------:R-:W-:-:S04]  /*0b10*/  IMAD.HI.U32 R6, R4, R15, RZ ;  /* 0x0000000f04067227 */ /* 0x000fc800078e00ff */
[----:B------:R-:W-:Y:S02]  /*0b20*/  IMAD.MOV R5, RZ, RZ, -R5 ;  /* 0x000000ffff057224 */ /* 0x000fe400078e0a05 */
[C---:B------:R-:W-:Y:S01]  /*0b30*/  IMAD R21, R10.reuse, R9, R21 ;  /* 0x000000090a157224 */ /* 0x040fe200078e0215 */
[----:B------:R-:W-:Y:S01]  /*0b40*/  IABS R9, R12 ;  /* 0x0000000c00097213 */ /* 0x000fe20000000000 */
[----:B------:R-:W-:Y:S02]  /*0b50*/  IMAD.MOV R6, RZ, RZ, -R6 ;  /* 0x000000ffff067224 */ /* 0x000fe400078e0a06 */
[C---:B------:R-:W-:Y:S01]  /*0b60*/  IMAD R19, R10.reuse, R5, R19 ;  /* 0x000000050a137224 */ /* 0x040fe200078e0213 */
[C---:B------:R-:W-:Y:S01]  /*0b70*/  ISETP.GT.U32.AND P0, PT, R10.reuse, R21, PT ;  /* 0x000000150a00720c */ /* 0x040fe20003f04070 */
[----:B------:R-:W-:Y:S01]  /*0b80*/  IMAD R15, R10, R6, R15 ;  /* 0x000000060a0f7224 */ /* 0x000fe200078e020f */
[----:B------:R-:W-:Y:S01]  /*0b90*/  IABS R5, R16 ;  /* 0x0000001000057213 */ /* 0x000fe20000000000 */
[----:B------:R-:W-:Y:S01]  /*0ba0*/  IMAD.HI.U32 R8, R4, R11, RZ ;  /* 0x0000000b04087227 */ /* 0x000fe200078e00ff */
[----:B------:R-:W-:-:S02]  /*0bb0*/  ISETP.GT.U32.AND P2, PT, R10, R19, PT ;  /* 0x000000130a00720c */ /* 0x000fc40003f44070 */
[----:B------:R-:W-:Y:S01]  /*0bc0*/  ISETP.GT.U32.AND P6, PT, R10, R15, PT ;  /* 0x0000000f0a00720c */ /* 0x000fe20003fc4070 */
[----:B------:R-:W-:Y:S02]  /*0bd0*/  IMAD.MOV R8, RZ, RZ, -R8 ;  /* 0x000000ffff087224 */ /* 0x000fe400078e0a08 */
[----:B------:R-:W-:-:S04]  /*0be0*/  IMAD.HI.U32 R7, R4, R17, RZ ;  /* 0x0000001104077227 */ /* 0x000fc800078e00ff */
[----:B------:R-:W-:Y:S02]  /*0bf0*/  IMAD R11, R10, R8, R11 ;  /* 0x000000080a0b7224 */ /* 0x000fe400078e020b */
[----:B------:R-:W-:Y:S02]  /*0c00*/  VIADD R8, R28, 0x1f9 ;  /* 0x000001f91c087836 */ /* 0x000fe40000000000 */
[--C-:B------:R-:W-:Y:S02]  /*0c10*/  @!P0 IMAD.IADD R21, R21, 0x1, -R10.reuse ;  /* 0x0000000115158824 */ /* 0x100fe400078e0a0a */
[--C-:B------:R-:W-:Y:S01]  /*0c20*/  @!P2 IMAD.IADD R19, R19, 0x1, -R10.reuse ;  /* 0x000000011313a824 */ /* 0x100fe200078e0a0a */
[----:B------:R-:W-:Y:S01]  /*0c30*/  IABS R13, R8 ;  /* 0x00000008000d7213 */ /* 0x000fe20000000000 */
[----:B------:R-:W-:Y:S01]  /*0c40*/  @!P6 IMAD.IADD R15, R15, 0x1, -R10 ;  /* 0x000000010f0fe824 */ /* 0x000fe200078e0a0a */
[----:B------:R-:W-:Y:S01]  /*0c50*/  ISETP.GT.U32.AND P4, PT, R10, R21, PT ;  /* 0x000000150a00720c */ /* 0x000fe20003f84070 */
[----:B------:R-:W-:Y:S01]  /*0c60*/  IMAD.HI.U32 R6, R4, R5, RZ ;  /* 0x0000000504067227 */ /* 0x000fe200078e00ff */
[----:B------:R-:W-:-:S02]  /*0c70*/  ISETP.GT.U32.AND P2, PT, R10, R19, PT ;  /* 0x000000130a00720c */ /* 0x000fc40003f44070 */
[----:B------:R-:W-:Y:S01]  /*0c80*/  ISETP.GT.U32.AND P6, PT, R10, R15, PT ;  /* 0x0000000f0a00720c */ /* 0x000fe20003fc4070 */
[----:B------:R-:W-:Y:S02]  /*0c90*/  IMAD.MOV R7, RZ, RZ, -R7 ;  /* 0x000000ffff077224 */ /* 0x000fe400078e0a07 */
[----:B------:R-:W-:-:S04]  /*0ca0*/  IMAD.HI.U32 R22, R4, R13, RZ ;  /* 0x0000000d04167227 */ /* 0x000fc800078e00ff */
[----:B------:R-:W-:Y:S02]  /*0cb0*/  IMAD.MOV R6, RZ, RZ, -R6 ;  /* 0x000000ffff067224 */ /* 0x000fe400078e0a06 */
[C---:B------:R-:W-:Y:S01]  /*0cc0*/  IMAD R17, R10.reuse, R7, R17 ;  /* 0x000000070a117224 */ /* 0x040fe200078e0211 */
[----:B------:R-:W-:Y:S01]  /*0cd0*/  IABS R7, R14 ;  /* 0x0000000e00077213 */ /* 0x000fe20000000000 */
[----:B------:R-:W-:Y:S02]  /*0ce0*/  IMAD.MOV R22, RZ, RZ, -R22 ;  /* 0x000000ffff167224 */ /* 0x000fe400078e0a16 */
[C---:B------:R-:W-:Y:S01]  /*0cf0*/  IMAD R5, R10.reuse, R6, R5 ;  /* 0x000000060a057224 */ /* 0x040fe200078e0205 */
[C---:B------:R-:W-:Y:S01]  /*0d00*/  ISETP.GT.U32.AND P0, PT, R10.reuse, R17, PT ;  /* 0x000000110a00720c */ /* 0x040fe20003f04070 */
[----:B------:R-:W-:Y:S01]  /*0d10*/  @!P4 IMAD.IADD R21, R21, 0x1, -R10 ;  /* 0x000000011515c824 */ /* 0x000fe200078e0a0a */
[C---:B------:R-:W-:Y:S01]  /*0d20*/  ISETP.GT.U32.AND P4, PT, R10.reuse, R11, PT ;  /* 0x0000000b0a00720c */ /* 0x040fe20003f84070 */
[----:B------:R-:W-:-:S02]  /*0d30*/  IMAD R13, R10, R22, R13 ;  /* 0x000000160a0d7224 */ /* 0x000fc400078e020d */
[--C-:B------:R-:W-:Y:S01]  /*0d40*/  @!P2 IMAD.IADD R19, R19, 0x1, -R10.reuse ;  /* 0x000000011313a824 */ /* 0x100fe200078e0a0a */
[C---:B------:R-:W-:Y:S01]  /*0d50*/  ISETP.GT.U32.AND P2, PT, R10.reuse, R5, PT ;  /* 0x000000050a00720c */ /* 0x040fe20003f44070 */
[----:B------:R-:W-:Y:S01]  /*0d60*/  @!P6 IMAD.IADD R15, R15, 0x1, -R10 ;  /* 0x000000010f0fe824 */ /* 0x000fe200078e0a0a */
[----:B------:R-:W-:Y:S01]  /*0d70*/  ISETP.GT.U32.AND P6, PT, R10, R13, PT ;  /* 0x0000000d0a00720c */ /* 0x000fe20003fc4070 */
[----:B------:R-:W-:-:S04]  /*0d80*/  IMAD.HI.U32 R6, R4, R9, RZ ;  /* 0x0000000904067227 */ /* 0x000fc800078e00ff */
[--C-:B------:R-:W-:Y:S01]  /*0d90*/  @!P0 IMAD.IADD R17, R17, 0x1, -R10.reuse ;  /* 0x0000000111118824 */ /* 0x100fe200078e0a0a */
[----:B------:R-:W-:Y:S01]  /*0da0*/  ISETP.GE.AND P0, PT, R0, RZ, PT ;  /* 0x000000ff0000720c */ /* 0x000fe20003f06270 */
[--C-:B------:R-:W-:Y:S01]  /*0db0*/  @!P4 IMAD.IADD R11, R11, 0x1, -R10.reuse ;  /* 0x000000010b0bc824 */ /* 0x100fe200078e0a0a */
[----:B------:R-:W-:Y:S01]  /*0dc0*/  ISETP.GE.AND P4, PT, R20, RZ, PT ;  /* 0x000000ff1400720c */ /* 0x000fe20003f86270 */
[----:B------:R-:W-:Y:S02]  /*0dd0*/  IMAD.MOV.U32 R25, RZ, RZ, R21 ;  /* 0x000000ffff197224 */ /* 0x000fe400078e0015 */
[----:B------:R-:W-:Y:S01]  /*0de0*/  @!P2 IMAD.IADD R5, R5, 0x1, -R10 ;  /* 0x000000010505a824 */ /* 0x000fe200078e0a0a */
[----:B------:R-:W-:Y:S01]  /*0df0*/  ISETP.GT.U32.AND P2, PT, R10, R17, PT ;  /* 0x000000110a00720c */ /* 0x000fe20003f44070 */
[----:B------:R-:W-:Y:S02]  /*0e00*/  IMAD.MOV R6, RZ, RZ, -R6 ;  /* 0x000000ffff067224 */ /* 0x000fe400078e0a06 */
[----:B------:R-:W-:-:S02]  /*0e10*/  IMAD.MOV.U32 R23, RZ, RZ, R19 ;  /* 0x000000ffff177224 */ /* 0x000fc400078e0013 */
[----:B------:R-:W-:Y:S01]  /*0e20*/  @!P6 IMAD.IADD R13, R13, 0x1, -R10 ;  /* 0x000000010d0de824 */ /* 0x000fe200078e0a0a */
[C---:B------:R-:W-:Y:S01]  /*0e30*/  ISETP.GT.U32.AND P6, PT, R10.reuse, R11, PT ;  /* 0x0000000b0a00720c */ /* 0x040fe20003fc4070 */
[----:B------:R-:W-:Y:S01]  /*0e40*/  @!P5 IMAD.MOV R25, RZ, RZ, -R25 ;  /* 0x000000ffff19d224 */ /* 0x000fe200078e0a19 */
[C---:B------:R-:W-:Y:S01]  /*0e50*/  ISETP.GT.U32.AND P5, PT, R10.reuse, R5, PT ;  /* 0x000000050a00720c */ /* 0x040fe20003fa4070 */
[C---:B------:R-:W-:Y:S02]  /*0e60*/  IMAD R9, R10.reuse, R6, R9 ;  /* 0x000000060a097224 */ /* 0x040fe400078e0209 */
[----:B------:R-:W-:Y:S01]  /*0e70*/  @!P3 IMAD.MOV R23, RZ, RZ, -R23 ;  /* 0x000000ffff17b224 */ /* 0x000fe200078e0a17 */
[----:B------:R-:W-:Y:S01]  /*0e80*/  ISETP.GT.U32.AND P3, PT, R10, R13, PT ;  /* 0x0000000d0a00720c */ /* 0x000fe20003f64070 */
[----:B-1----:R-:W-:Y:S01]  /*0e90*/  IMAD.MOV.U32 R3, RZ, RZ, R15 ;  /* 0x000000ffff037224 */ /* 0x002fe200078e000f */
[----:B------:R-:W-:Y:S01]  /*0ea0*/  STL [R1+0x2c], R25 ;  /* 0x00002c1901007387 */ /* 0x000fe20000100800 */
[----:B------:R-:W-:-:S02]  /*0eb0*/  VIADD R6, R28, 0x1f6 ;  /* 0x000001f61c067836 */ /* 0x000fc40000000000 */
[----:B------:R-:W-:Y:S01]  /*0ec0*/  IMAD.HI.U32 R18, R4, R7, RZ ;  /* 0x0000000704127227 */ /* 0x000fe200078e00ff */
[----:B------:R-:W-:Y:S02]  /*0ed0*/  STL [R1+0x38], R23 ;  /* 0x0000381701007387 */ /* 0x000fe40000100800 */
[----:B------:R-:W-:Y:S01]  /*0ee0*/  IABS R19, R6 ;  /* 0x0000000600137213 */ /* 0x000fe20000000000 */
[----:B------:R-:W-:Y:S01]  /*0ef0*/  @!P1 IMAD.MOV R3, RZ, RZ, -R3 ;  /* 0x000000ffff039224 */ /* 0x000fe200078e0a03 */
[----:B------:R-:W-:Y:S01]  /*0f00*/  ISETP.GT.U32.AND P1, PT, R10, R9, PT ;  /* 0x000000090a00720c */ /* 0x000fe20003f24070 */
[----:B------:R-:W-:Y:S02]  /*0f10*/  VIADD R0, R28, 0x1f5 ;  /* 0x000001f51c007836 */ /* 0x000fe40000000000 */
[----:B------:R-:W-:Y:S01]  /*0f20*/  IMAD.MOV R18, RZ, RZ, -R18 ;  /* 0x000000ffff127224 */ /* 0x000fe200078e0a12 */
[----:B------:R1:W-:Y:S01]  /*0f30*/  STL [R1+0x4c], R3 ;  /* 0x00004c0301007387 */ /* 0x0003e20000100800 */
[--C-:B------:R-:W-:Y:S01]  /*0f40*/  @!P2 IMAD.IADD R17, R17, 0x1, -R10.reuse ;  /* 0x000000011111a824 */ /* 0x100fe200078e0a0a */
[----:B------:R-:W-:Y:S01]  /*0f50*/  IABS R15, R0 ;  /* 0x00000000000f7213 */ /* 0x000fe20000000000 */
[--C-:B------:R-:W-:Y:S01]  /*0f60*/  @!P6 IMAD.IADD R11, R11, 0x1, -R10.reuse ;  /* 0x000000010b0be824 */ /* 0x100fe200078e0a0a */
[----:B------:R-:W-:Y:S01]  /*0f70*/  ISETP.GE.AND P2, PT, R16, RZ, PT ;  /* 0x000000ff1000720c */ /* 0x000fe20003f46270 */
[----:B------:R-:W-:Y:S01]  /*0f80*/  @!P5 IMAD.IADD R5, R5, 0x1, -R10 ;  /* 0x000000010505d824 */ /* 0x000fe200078e0a0a */
[----:B------:R-:W-:Y:S01]  /*0f90*/  ISETP.GE.AND P5, PT, R8, RZ, PT ;  /* 0x000000ff0800720c */ /* 0x000fe20003fa6270 */
[----:B------:R-:W-:-:S02]  /*0fa0*/  IMAD R7, R10, R18, R7 ;  /* 0x000000120a077224 */ /* 0x000fc400078e0207 */
[----:B------:R-:W-:-:S03]  /*0fb0*/  IMAD.HI.U32 R8, R4, R19, RZ ;  /* 0x0000001304087227 */ /* 0x000fc600078e00ff */
[----:B------:R-:W-:Y:S01]  /*0fc0*/  ISETP.GT.U32.AND P6, PT, R10, R7, PT ;  /* 0x000000070a00720c */ /* 0x000fe20003fc4070 */
[----:B------:R-:W-:Y:S02]  /*0fd0*/  IMAD.MOV.U32 R18, RZ, RZ, R17 ;  /* 0x000000ffff127224 */ /* 0x000fe400078e0011 */
[----:B------:R-:W-:Y:S01]  /*0fe0*/  @!P3 IMAD.IADD R13, R13, 0x1, -R10 ;  /* 0x000000010d0db824 */ /* 0x000fe200078e0a0a */
[----:B------:R-:W-:Y:S01]  /*0ff0*/  ISETP.GE.AND P3, PT, R12, RZ, PT ;  /* 0x000000ff0c00720c */ /* 0x000fe20003f66270 */
[----:B-1----:R-:W-:Y:S02]  /*1000*/  IMAD.MOV.U32 R3, RZ, RZ, R11 ;  /* 0x000000ffff037224 */ /* 0x002fe400078e000b */
[----:B------:R-:W-:-:S04]  /*1010*/  IMAD.HI.U32 R12, R4, R15, RZ ;  /* 0x0000000f040c7227 */ /* 0x000fc800078e00ff */
[----:B------:R-:W-:Y:S02]  /*1020*/  IMAD.MOV R8, RZ, RZ, -R8 ;  /* 0x000000ffff087224 */ /* 0x000fe400078e0a08 */
[----:B------:R-:W-:Y:S02]  /*1030*/  @!P0 IMAD.MOV R18, RZ, RZ, -R18 ;  /* 0x000000ffff128224 */ /* 0x000fe400078e0a12 */
[----:B------:R-:W-:Y:S01]  /*1040*/  @!P1 IMAD.IADD R9, R9, 0x1, -R10 ;  /* 0x0000000109099824 */ /* 0x000fe200078e0a0a */
[----:B------:R-:W-:Y:S01]  /*1050*/  ISETP.GE.AND P1, PT, R14, RZ, PT ;  /* 0x000000ff0e00720c */ /* 0x000fe20003f26270 */
[----:B------:R-:W-:Y:S01]  /*1060*/  @!P4 IMAD.MOV R3, RZ, RZ, -R3 ;  /* 0x000000ffff03c224 */ /* 0x000fe200078e0a03 */
[----:B------:R-:W-:Y:S01]  /*1070*/  STL [R1+0x48], R18 ;  /* 0x0000481201007387 */ /* 0x000fe20000100800 */
[----:B------:R-:W-:Y:S01]  /*1080*/  IMAD.MOV R12, RZ, RZ, -R12 ;  /* 0x000000ffff0c7224 */ /* 0x000fe200078e0a0c */
[C---:B------:R-:W-:Y:S01]  /*1090*/  ISETP.GT.U32.AND P0, PT, R10.reuse, R9, PT ;  /* 0x000000090a00720c */ /* 0x040fe20003f04070 */
[----:B------:R-:W-:Y:S01]  /*10a0*/  IMAD R11, R10, R8, R19 ;  /* 0x000000080a0b7224 */ /* 0x000fe200078e0213 */
[----:B------:R1:W-:Y:S01]  /*10b0*/  STL [R1+0x40], R3 ;  /* 0x0000400301007387 */ /* 0x0003e20000100800 */
[----:B------:R-:W-:-:S02]  /*10c0*/  IMAD.MOV.U32 R14, RZ, RZ, R5 ;  /* 0x000000ffff0e7224 */ /* 0x000fc400078e0005 */
[C---:B------:R-:W-:Y:S02]  /*10d0*/  IMAD R5, R10.reuse, R12, R15 ;  /* 0x0000000c0a057224 */ /* 0x040fe400078e020f */
[----:B------:R-:W-:Y:S01]  /*10e0*/  @!P2 IMAD.MOV R14, RZ, RZ, -R14 ;  /* 0x000000ffff0ea224 */ /* 0x000fe200078e0a0e */
[----:B------:R-:W-:Y:S01]  /*10f0*/  ISETP.GT.U32.AND P2, PT, R10, R11, PT ;  /* 0x0000000b0a00720c */ /* 0x000fe20003f44070 */
[--C-:B------:R-:W-:Y:S01]  /*1100*/  @!P6 IMAD.IADD R7, R7, 0x1, -R10.reuse ;  /* 0x000000010707e824 */ /* 0x100fe200078e0a0a */
[----:B------:R-:W-:Y:S01]  /*1110*/  ISETP.GE.AND P6, PT, R6, RZ, PT ;  /* 0x000000ff0600720c */ /* 0x000fe20003fc6270 */
[----:B------:R-:W-:Y:S01]  /*1120*/  VIADD R6, R28, 0x1f4 ;  /* 0x000001f41c067836 */ /* 0x000fe20000000000 */
[----:B------:R2:W-:Y:S01]  /*1130*/  STL [R1+0x174], R14 ;  /* 0x0001740e01007387 */ /* 0x0005e20000100800 */
[----:B-1----:R-:W-:Y:S01]  /*1140*/  IMAD.MOV.U32 R3, RZ, RZ, R13 ;  /* 0x000000ffff037224 */ /* 0x002fe200078e000d */
[C---:B------:R-:W-:Y:S01]  /*1150*/  ISETP.GT.U32.AND P4, PT, R10.reuse, R7, PT ;  /* 0x000000070a00720c */ /* 0x040fe20003f84070 */
[--C-:B------:R-:W-:Y:S01]  /*1160*/  @!P0 IMAD.IADD R9, R9, 0x1, -R10.reuse ;  /* 0x0000000109098824 */ /* 0x100fe200078e0a0a */
[----:B------:R-:W-:Y:S01]  /*1170*/  IABS R15, R6 ;  /* 0x00000006000f7213 */ /* 0x000fe20000000000 */
[----:B------:R-:W-:Y:S01]  /*1180*/  @!P5 IMAD.MOV R3, RZ, RZ, -R3 ;  /* 0x000000ffff03d224 */ /* 0x000fe200078e0a03 */
[----:B------:R-:W-:Y:S01]  /*1190*/  ISETP.GT.U32.AND P5, PT, R10, R5, PT ;  /* 0x000000050a00720c */ /* 0x000fe20003fa4070 */
[----:B------:R-:W-:Y:S01]  /*11a0*/  VIADD R8, R28, 0x1f3 ;  /* 0x000001f31c087836 */ /* 0x000fe20000000000 */
[----:B------:R-:W-:Y:S01]  /*11b0*/  ISETP.GE.AND P0, PT, R0, RZ, PT ;  /* 0x000000ff0000720c */ /* 0x000fe20003f06270 */
[----:B------:R-:W-:Y:S01]  /*11c0*/  @!P2 IMAD.IADD R11, R11, 0x1, -R10 ;  /* 0x000000010b0ba824 */ /* 0x000fe200078e0a0a */
[----:B------:R1:W-:Y:S01]  /*11d0*/  STL [R1+0x184], R3 ;  /* 0x0001840301007387 */ /* 0x0003e20000100800 */
[----:B------:R-:W-:Y:S01]  /*11e0*/  IMAD.HI.U32 R0, R4, R15, RZ ;  /* 0x0000000f04007227 */ /* 0x000fe200078e00ff */
[----:B------:R-:W-:-:S02]  /*11f0*/  IABS R13, R8 ;  /* 0x00000008000d7213 */ /* 0x000fc40000000000 */
[----:B------:R-:W-:Y:S01]  /*1200*/  ISETP.GE.AND P2, PT, R8, RZ, PT ;  /* 0x000000ff0800720c */ /* 0x000fe20003f46270 */
[----:B--2---:R-:W-:Y:S02]  /*1210*/  IMAD.MOV R14, RZ, RZ, -R0 ;  /* 0x000000ffff0e7224 */ /* 0x004fe400078e0a00 */
[--C-:B------:R-:W-:Y:S01]  /*1220*/  @!P4 IMAD.IADD R7, R7, 0x1, -R10.reuse ;  /* 0x000000010707c824 */ /* 0x100fe200078e0a0a */
[----:B------:R-:W-:Y:S01]  /*1230*/  ISETP.GE.AND P4, PT, R6, RZ, PT ;  /* 0x000000ff0600720c */ /* 0x000fe20003f86270 */
[----:B------:R-:W-:Y:S01]  /*1240*/  @!P5 IMAD.IADD R5, R5, 0x1, -R10 ;  /* 0x000000010505d824 */ /* 0x000fe200078e0a0a */
[C---:B------:R-:W-:Y:S01]  /*1250*/  ISETP.GT.U32.AND P5, PT, R10.reuse, R11, PT ;  /* 0x0000000b0a00720c */ /* 0x040fe20003fa4070 */
[----:B-1----:R-:W-:Y:S02]  /*1260*/  IMAD.MOV.U32 R3, RZ, RZ, R9 ;  /* 0x000000ffff037224 */ /* 0x002fe400078e0009 */
[----:B------:R-:W-:Y:S02]  /*1270*/  IMAD R14, R10, R14, R15 ;  /* 0x0000000e0a0e7224 */ /* 0x000fe400078e020f */
[----:B------:R-:W-:-:S04]  /*1280*/  IMAD.HI.U32 R6, R4, R13, RZ ;  /* 0x0000000d04067227 */ /* 0x000fc800078e00ff */
[----:B------:R-:W-:Y:S01]  /*1290*/  @!P3 IMAD.MOV R3, RZ, RZ, -R3 ;  /* 0x000000ffff03b224 */ /* 0x000fe200078e0a03 */
[C---:B------:R-:W-:Y:S01]  /*12a0*/  ISETP.GT.U32.AND P3, PT, R10.reuse, R5, PT ;  /* 0x000000050a00720c */ /* 0x040fe20003f64070 */
[----:B------:R-:W-:Y:S02]  /*12b0*/  IMAD.MOV R6, RZ, RZ, -R6 ;  /* 0x000000ffff067224 */ /* 0x000fe400078e0a06 */
[----:B------:R-:W-:Y:S01]  /*12c0*/  @!P5 IMAD.IADD R11, R11, 0x1, -R10 ;  /* 0x000000010b0bd824 */ /* 0x000fe200078e0a0a */
[C---:B------:R-:W-:Y:S01]  /*12d0*/  ISETP.GT.U32.AND P5, PT, R10.reuse, R14, PT ;  /* 0x0000000e0a00720c */ /* 0x040fe20003fa4070 */
[----:B------:R1:W-:Y:S01]  /*12e0*/  STL [R1+0x190], R3 ;  /* 0x0001900301007387 */ /* 0x0003e20000100800 */
[----:B------:R-:W-:Y:S02]  /*12f0*/  IMAD R6, R10, R6, R13 ;  /* 0x000000060a067224 */ /* 0x000fe400078e020d */
[----:B------:R-:W-:Y:S02]  /*1300*/  IMAD.MOV.U32 R8, RZ, RZ, R11 ;  /* 0x000000ffff087224 */ /* 0x000fe400078e000b */
[----:B------:R-:W-:-:S02]  /*1310*/  VIADD R12, R28, 0x1f0 ;  /* 0x000001f01c0c7836 */ /* 0x000fc40000000000 */
[----:B------:R-:W-:Y:S01]  /*1320*/  @!P6 IMAD.MOV R8, RZ, RZ, -R8 ;  /* 0x000000ffff08e224 */ /* 0x000fe200078e0a08 */
[----:B------:R-:W-:Y:S01]  /*1330*/  ISETP.GT.U32.AND P6, PT, R10, R6, PT ;  /* 0x000000060a00720c */ /* 0x000fe20003fc4070 */
[--C-:B------:R-:W-:Y:S02]  /*1340*/  @!P3 IMAD.IADD R5, R5, 0x1, -R10.reuse ;  /* 0x000000010505b824 */ /* 0x100fe400078e0a0a */
[----:B-1----:R-:W-:Y:S02]  /*1350*/  IMAD.MOV.U32 R3, RZ, RZ, R7 ;  /* 0x000000ffff037224 */ /* 0x002fe400078e0007 */
[----:B------:R-:W-:Y:S02]  /*1360*/  VIADD R7, R28, 0x1f2 ;  /* 0x000001f21c077836 */ /* 0x000fe40000000000 */
[----:B------:R-:W-:Y:S02]  /*1370*/  @!P1 IMAD.MOV R3, RZ, RZ, -R3 ;  /* 0x000000ffff039224 */ /* 0x000fe400078e0a03 */
[--C-:B------:R-:W-:Y:S01]  /*1380*/  @!P5 IMAD.IADD R14, R14, 0x1, -R10.reuse ;  /* 0x000000010e0ed824 */ /* 0x100fe200078e0a0a */
[----:B------:R-:W-:Y:S01]  /*1390*/  IABS R0, R7 ;  /* 0x0000000700007213 */ /* 0x000fe20000000000 */
[----:B------:R-:W-:Y:S01]  /*13a0*/  VIADD R9, R28, 0x1f1 ;  /* 0x000001f11c097836 */ /* 0x000fe20000000000 */
[----:B------:R1:W-:Y:S01]  /*13b0*/  STL [R1+0x1ac], R3 ;  /* 0x0001ac0301007387 */ /* 0x0003e20000100800 */
[----:B------:R-:W-:Y:S01]  /*13c0*/  ISETP.GE.AND P1, PT, R7, RZ, PT ;  /* 0x000000ff0700720c */ /* 0x000fe20003f26270 */
[----:B------:R-:W-:Y:S01]  /*13d0*/  @!P6 IMAD.IADD R6, R6, 0x1, -R10 ;  /* 0x000000010606e824 */ /* 0x000fe200078e0a0a */
[----:B------:R-:W-:Y:S01]  /*13e0*/  ISETP.GT.U32.AND P5, PT, R10, R14, PT ;  /* 0x0000000e0a00720c */ /* 0x000fe20003fa4070 */
[----:B------:R-:W-:Y:S01]  /*13f0*/  IMAD.MOV.U32 R13, RZ, RZ, R0 ;  /* 0x000000ffff0d7224 */ /* 0x000fe200078e0000 */
[----:B------:R-:W-:Y:S01]  /*1400*/  ISETP.GE.AND P3, PT, R9, RZ, PT ;  /* 0x000000ff0900720c */ /* 0x000fe20003f66270 */
[----:B------:R-:W-:Y:S01]  /*1410*/  VIADD R0, R28, 0x1ef ;  /* 0x000001ef1c007836 */ /* 0x000fe20000000000 */
[----:B------:R-:W-:Y:S01]  /*1420*/  IABS R9, R9 ;  /* 0x0000000900097213 */ /* 0x000fe20000000000 */
[----:B------:R-:W-:Y:S01]  /*1430*/  IMAD.HI.U32 R7, R4, R13, RZ ;  /* 0x0000000d04077227 */ /* 0x000fe200078e00ff */
[----:B------:R-:W-:Y:S01]  /*1440*/  ISETP.GT.U32.AND P6, PT, R10, R6, PT ;  /* 0x000000060a00720c */ /* 0x000fe20003fc4070 */
[----:B------:R2:W-:Y:S01]  /*1450*/  STL [R1+0x7dc], R8 ;  /* 0x0007dc0801007387 */ /* 0x0005e20000100800 */
[----:B------:R-:W-:Y:S01]  /*1460*/  IABS R11, R0 ;  /* 0x00000000000b7213 */ /* 0x000fe20000000000 */
[----:B-1----:R-:W-:-:S02]  /*1470*/  IMAD.MOV.U32 R3, RZ, RZ, R5 ;  /* 0x000000ffff037224 */ /* 0x002fc400078e0005 */
[----:B------:R-:W-:Y:S02]  /*1480*/  IMAD.MOV R7, RZ, RZ, -R7 ;  /* 0x000000ffff077224 */ /* 0x000fe400078e0a07 */
[----:B------:R-:W-:Y:S01]  /*1490*/  @!P0 IMAD.MOV R3, RZ, RZ, -R3 ;  /* 0x000000ffff038224 */ /* 0x000fe200078e0a03 */
[----:B------:R-:W-:Y:S01]  /*14a0*/  ISETP.GE.AND P0, PT, R12, RZ, PT ;  /* 0x000000ff0c00720c */ /* 0x000fe20003f06270 */
[----:B------:R-:W-:Y:S01]  /*14b0*/  IMAD R13, R10, R7, R13 ;  /* 0x000000070a0d7224 */ /* 0x000fe200078e020d */
[----:B------:R-:W-:Y:S01]  /*14c0*/  IABS R12, R12 ;  /* 0x0000000c000c7213 */ /* 0x000fe20000000000 */
[----:B------:R-:W-:Y:S01]  /*14d0*/  @!P5 IMAD.IADD R14, R14, 0x1, -R10 ;  /* 0x000000010e0ed824 */ /* 0x000fe200078e0a0a */
[----:B------:R1:W-:Y:S01]  /*14e0*/  STL [R1+0x7e0], R3 ;  /* 0x0007e00301007387 */ /* 0x0003e20000100800 */
[----:B------:R-:W-:Y:S01]  /*14f0*/  IMAD.HI.U32 R5, R4, R9, RZ ;  /* 0x0000000904057227 */ /* 0x000fe200078e00ff */
[----:B------:R-:W-:-:S03]  /*1500*/  ISETP.GT.U32.AND P5, PT, R10, R13, PT ;  /* 0x0000000d0a00720c */ /* 0x000fc60003fa4070 */
[----:B------:R-:W-:-:S04]  /*1510*/  IMAD.HI.U32 R7, R4, R12, RZ ;  /* 0x0000000c04077227 */ /* 0x000fc800078e00ff */
[----:B--2---:R-:W-:-:S04]  /*1520*/  IMAD.HI.U32 R8, R4, R11, RZ ;  /* 0x0000000b04087227 */ /* 0x004fc800078e00ff */
[----:B------:R-:W-:Y:S02]  /*1530*/  IMAD.MOV R7, RZ, RZ, -R7 ;  /* 0x000000ffff077224 */ /* 0x000fe400078e0a07 */
[----:B------:R-:W-:Y:S02]  /*1540*/  IMAD.MOV R5, RZ, RZ, -R5 ;  /* 0x000000ffff057224 */ /* 0x000fe400078e0a05 */
[----:B------:R-:W-:Y:S02]  /*1550*/  IMAD.MOV R8, RZ, RZ, -R8 ;  /* 0x000000ffff087224 */ /* 0x000fe400078e0a08 */
[C---:B------:R-:W-:Y:S02]  /*1560*/  IMAD R12, R10.reuse, R7, R12 ;  /* 0x000000070a0c7224 */ /* 0x040fe400078e020c */
[----:B------:R-:W-:Y:S02]  /*1570*/  IMAD R9, R10, R5, R9 ;  /* 0x000000050a097224 */ /* 0x000fe400078e0209 */
[----:B-1----:R-:W-:-:S02]  /*1580*/  IMAD.MOV.U32 R3, RZ, RZ, R14 ;  /* 0x000000ffff037224 */ /* 0x002fc400078e000e */
[----:B------:R-:W-:Y:S02]  /*1590*/  IMAD R11, R10, R8, R11 ;  /* 0x000000080a0b7224 */ /* 0x000fe400078e020b */
[--C-:B------:R-:W-:Y:S01]  /*15a0*/  @!P6 IMAD.IADD R6, R6, 0x1, -R10.reuse ;  /* 0x000000010606e824 */ /* 0x100fe200078e0a0a */
[C---:B------:R-:W-:Y:S01]  /*15b0*/  ISETP.GT.U32.AND P6, PT, R10.reuse, R12, PT ;  /* 0x0000000c0a00720c */ /* 0x040fe20003fc4070 */
[----:B------:R-:W-:Y:S01]  /*15c0*/  @!P4 IMAD.MOV R3, RZ, RZ, -R3 ;  /* 0x000000ffff03c224 */ /* 0x000fe200078e0a03 */
[C---:B------:R-:W-:Y:S01]  /*15d0*/  ISETP.GT.U32.AND P4, PT, R10.reuse, R9, PT ;  /* 0x000000090a00720c */ /* 0x040fe20003f84070 */
[----:B------:R-:W-:Y:S01]  /*15e0*/  @!P5 IMAD.IADD R13, R13, 0x1, -R10 ;  /* 0x000000010d0dd824 */ /* 0x000fe200078e0a0a */
[----:B------:R-:W-:Y:S01]  /*15f0*/  ISETP.GT.U32.AND P5, PT, R10, R11, PT ;  /* 0x0000000b0a00720c */ /* 0x000fe20003fa4070 */
[C---:B------:R-:W-:Y:S01]  /*1600*/  VIADD R19, R28.reuse, 0x1ee ;  /* 0x000001ee1c137836 */ /* 0x040fe20000000000 */
[----:B------:R1:W-:Y:S01]  /*1610*/  STL [R1+0x7e8], R3 ;  /* 0x0007e80301007387 */ /* 0x0003e20000100800 */
[----:B------:R-:W-:-:S02]  /*1620*/  VIADD R16, R28, 0x1ed ;  /* 0x000001ed1c107836 */ /* 0x000fc40000000000 */
[----:B------:R-:W-:Y:S01]  /*1630*/  VIADD R8, R28, 0x1ec ;  /* 0x000001ec1c087836 */ /* 0x000fe20000000000 */
[----:B------:R-:W-:Y:S02]  /*1640*/  IABS R5, R19 ;  /* 0x0000001300057213 */ /* 0x000fe40000000000 */
[----:B------:R-:W-:Y:S01]  /*1650*/  IABS R15, R16 ;  /* 0x00000010000f7213 */ /* 0x000fe20000000000 */
[--C-:B------:R-:W-:Y:S01]  /*1660*/  @!P6 IMAD.IADD R12, R12, 0x1, -R10.reuse ;  /* 0x000000010c0ce824 */ /* 0x100fe200078e0a0a */
[----:B------:R-:W-:Y:S01]  /*1670*/  IABS R18, R8 ;  /* 0x0000000800127213 */ /* 0x000fe20000000000 */
[--C-:B------:R-:W-:Y:S01]  /*1680*/  @!P4 IMAD.IADD R9, R9, 0x1, -R10.reuse ;  /* 0x000000010909c824 */ /* 0x100fe200078e0a0a */
[C---:B------:R-:W-:Y:S01]  /*1690*/  ISETP.GT.U32.AND P4, PT, R10.reuse, R13, PT ;  /* 0x0000000d0a00720c */ /* 0x040fe20003f84070 */
[----:B------:R-:W-:Y:S01]  /*16a0*/  @!P5 IMAD.IADD R11, R11, 0x1, -R10 ;  /* 0x000000010b0bd824 */ /* 0x000fe200078e0a0a */
[C---:B------:R-:W-:Y:S01]  /*16b0*/  ISETP.GT.U32.AND P5, PT, R10.reuse, R12, PT ;  /* 0x0000000c0a00720c */ /* 0x040fe20003fa4070 */
[----:B-1----:R-:W-:Y:S01]  /*16c0*/  IMAD.MOV.U32 R3, RZ, RZ, R6 ;  /* 0x000000ffff037224 */ /* 0x002fe200078e0006 */
[----:B------:R-:W-:Y:S01]  /*16d0*/  ISETP.GT.U32.AND P6, PT, R10, R9, PT ;  /* 0x000000090a00720c */ /* 0x000fe20003fc4070 */
[----:B------:R-:W-:-:S04]  /*16e0*/  IMAD.HI.U32 R7, R4, R5, RZ ;  /* 0x0000000504077227 */ /* 0x000fc800078e00ff */
[----:B------:R-:W-:-:S04]  /*16f0*/  IMAD.HI.U32 R6, R4, R15, RZ ;  /* 0x0000000f04067227 */ /* 0x000fc800078e00ff */
[----:B------:R-:W-:Y:S02]  /*1700*/  IMAD.MOV R7, RZ, RZ, -R7 ;  /* 0x000000ffff077224 */ /* 0x000fe400078e0a07 */
[----:B------:R-:W-:Y:S02]  /*1710*/  IMAD.MOV R6, RZ, RZ, -R6 ;  /* 0x000000ffff067224 */ /* 0x000fe400078e0a06 */
[----:B------:R-:W-:Y:S01]  /*1720*/  @!P2 IMAD.MOV R3, RZ, RZ, -R3 ;  /* 0x000000ffff03a224 */ /* 0x000fe200078e0a03 */
[C---:B------:R-:W-:Y:S01]  /*1730*/  ISETP.GT.U32.AND P2, PT, R10.reuse, R11, PT ;  /* 0x0000000b0a00720c */ /* 0x040fe20003f44070 */
[C---:B------:R-:W-:Y:S02]  /*1740*/  IMAD R5, R10.reuse, R7, R5 ;  /* 0x000000070a057224 */ /* 0x040fe400078e0205 */
[C---:B------:R-:W-:Y:S01]  /*1750*/  IMAD R15, R10.reuse, R6, R15 ;  /* 0x000000060a0f7224 */ /* 0x040fe200078e020f */
[----:B------:R1:W-:Y:S01]  /*1760*/  STL [R1+0x7e4], R3 ;  /* 0x0007e40301007387 */ /* 0x0003e20000100800 */
[--C-:B------:R-:W-:Y:S01]  /*1770*/  @!P4 IMAD.IADD R13, R13, 0x1, -R10.reuse ;  /* 0x000000010d0dc824 */ /* 0x100fe200078e0a0a */
[----:B------:R-:W-:Y:S01]  /*1780*/  ISETP.GT.U32.AND P4, PT, R10, R5, PT ;  /* 0x000000050a00720c */ /* 0x000fe20003f84070 */
[----:B------:R-:W-:Y:S01]  /*1790*/  @!P5 IMAD.IADD R12, R12, 0x1, -R10 ;  /* 0x000000010c0cd824 */ /* 0x000fe200078e0a0a */
[----:B------:R-:W-:Y:S01]  /*17a0*/  ISETP.GT.U32.AND P5, PT, R10, R15, PT ;  /* 0x0000000f0a00720c */ /* 0x000fe20003fa4070 */
[----:B------:R-:W-:-:S02]  /*17b0*/  VIADD R6, R28, 0x1ea ;  /* 0x000001ea1c067836 */ /* 0x000fc40000000000 */
[----:B------:R-:W-:Y:S02]  /*17c0*/  VIADD R7, R28, 0x1eb ;  /* 0x000001eb1c077836 */ /* 0x000fe40000000000 */
[--C-:B------:R-:W-:Y:S01]  /*17d0*/  @!P2 IMAD.IADD R11, R11, 0x1, -R10.reuse ;  /* 0x000000010b0ba824 */ /* 0x100fe200078e0a0a */
[----:B------:R-:W-:Y:S01]  /*17e0*/  ISETP.GE.AND P2, PT, R19, RZ, PT ;  /* 0x000000ff1300720c */ /* 0x000fe20003f46270 */
[--C-:B------:R-:W-:Y:S01]  /*17f0*/  @!P6 IMAD.IADD R9, R9, 0x1, -R10.reuse ;  /* 0x000000010909e824 */ /* 0x100fe200078e0a0a */
[----:B------:R-:W-:Y:S01]  /*1800*/  IABS R19, R6 ;  /* 0x0000000600137213 */ /* 0x000fe20000000000 */
[----:B------:R-:W-:Y:S01]  /*1810*/  IMAD.HI.U32 R14, R4, R18, RZ ;  /* 0x00000012040e7227 */ /* 0x000fe200078e00ff */
[----:B------:R-:W-:Y:S02]  /*1820*/  IABS R17, R7 ;  /* 0x0000000700117213 */ /* 0x000fe40000000000 */
[----:B------:R-:W-:Y:S01]  /*1830*/  ISETP.GE.AND P6, PT, R0, RZ, PT ;  /* 0x000000ff0000720c */ /* 0x000fe20003fc6270 */
[--C-:B------:R-:W-:Y:S01]  /*1840*/  @!P4 IMAD.IADD R5, R5, 0x1, -R10.reuse ;  /* 0x000000010505c824 */ /* 0x100fe200078e0a0a */
[----:B------:R-:W-:Y:S01]  /*1850*/  ISETP.GE.AND P4, PT, R16, RZ, PT ;  /* 0x000000ff1000720c */ /* 0x000fe20003f86270 */
[----:B------:R-:W-:-:S02]  /*1860*/  @!P5 IMAD.IADD R15, R15, 0x1, -R10 ;  /* 0x000000010f0fd824 */ /* 0x000fc400078e0a0a */
[----:B------:R-:W-:Y:S02]  /*1870*/  IMAD.MOV.U32 R16, RZ, RZ, R19 ;  /* 0x000000ffff107224 */ /* 0x000fe400078e0013 */
[----:B------:R-:W-:Y:S01]  /*1880*/  IMAD.MOV.U32 R20, RZ, RZ, R13 ;  /* 0x000000ffff147224 */ /* 0x000fe200078e000d */
[----:B------:R-:W-:Y:S01]  /*1890*/  ISETP.GT.U32.AND P5, PT, R10, R15, PT ;  /* 0x0000000f0a00720c */ /* 0x000fe20003fa4070 */
[----:B------:R-:W-:-:S04]  /*18a0*/  IMAD.HI.U32 R13, R4, R16, RZ ;  /* 0x00000010040d7227 */ /* 0x000fc800078e00ff */
[----:B------:R-:W-:Y:S02]  /*18b0*/  IMAD.MOV R14, RZ, RZ, -R14 ;  /* 0x000000ffff0e7224 */ /* 0x000fe400078e0a0e */
[----:B-1----:R-:W-:Y:S02]  /*18c0*/  IMAD.MOV.U32 R3, RZ, RZ, R9 ;  /* 0x000000ffff037224 */ /* 0x002fe400078e0009 */
[----:B------:R-:W-:Y:S02]  /*18d0*/  IMAD.MOV R9, RZ, RZ, -R13 ;  /* 0x000000ffff097224 */ /* 0x000fe400078e0a0d */
[----:B------:R-:W-:Y:S01]  /*18e0*/  @!P1 IMAD.MOV R20, RZ, RZ, -R20 ;  /* 0x000000ffff149224 */ /* 0x000fe200078e0a14 */
[C---:B------:R-:W-:Y:S01]  /*18f0*/  ISETP.GT.U32.AND P1, PT, R10.reuse, R5, PT ;  /* 0x000000050a00720c */ /* 0x040fe20003f24070 */
[C---:B------:R-:W-:Y:S02]  /*1900*/  IMAD R18, R10.reuse, R14, R18 ;  /* 0x0000000e0a127224 */ /* 0x040fe400078e0212 */
[----:B------:R-:W-:Y:S01]  /*1910*/  IMAD R16, R10, R9, R16 ;  /* 0x000000090a107224 */ /* 0x000fe200078e0210 */
[----:B------:R-:W-:Y:S01]  /*1920*/  STL [R1+0x1bc], R20 ;  /* 0x0001bc1401007387 */ /* 0x000fe20000100800 */
[----:B------:R-:W-:-:S04]  /*1930*/  IMAD.HI.U32 R0, R4, R17, RZ ;  /* 0x0000001104007227 */ /* 0x000fc800078e00ff */
[----:B------:R-:W-:Y:S01]  /*1940*/  @!P3 IMAD.MOV R3, RZ, RZ, -R3 ;  /* 0x000000ffff03b224 */ /* 0x000fe200078e0a03 */
[C---:B------:R-:W-:Y:S01]  /*1950*/  ISETP.GT.U32.AND P3, PT, R10.reuse, R18, PT ;  /* 0x000000120a00720c */ /* 0x040fe20003f64070 */
[----:B------:R-:W-:Y:S01]  /*1960*/  @!P5 IMAD.IADD R15, R15, 0x1, -R10 ;  /* 0x000000010f0fd824 */ /* 0x000fe200078e0a0a */
[C---:B------:R-:W-:Y:S01]  /*1970*/  ISETP.GT.U32.AND P5, PT, R10.reuse, R16, PT ;  /* 0x000000100a00720c */ /* 0x040fe20003fa4070 */
[----:B------:R-:W-:Y:S01]  /*1980*/  IMAD.MOV R0, RZ, RZ, -R0 ;  /* 0x000000ffff007224 */ /* 0x000fe200078e0a00 */
[----:B------:R1:W-:Y:S01]  /*1990*/  STL [R1+0x1cc], R3 ;  /* 0x0001cc0301007387 */ /* 0x0003e20000100800 */
[----:B------:R-:W-:Y:S01]  /*19a0*/  @!P1 IMAD.IADD R5, R5, 0x1, -R10 ;  /* 0x0000000105059824 */ /* 0x000fe200078e0a0a */
[----:B------:R-:W-:Y:S01]  /*19b0*/  ISETP.GE.AND P1, PT, R7, RZ, PT ;  /* 0x000000ff0700720c */ /* 0x000fe20003f26270 */
[----:B------:R-:W-:Y:S02]  /*19c0*/  IMAD R17, R10, R0, R17 ;  /* 0x000000000a117224 */ /* 0x000fe400078e0211 */
[----:B------:R-:W-:-:S02]  /*19d0*/  VIADD R7, R28, 0x1e8 ;  /* 0x000001e81c077836 */ /* 0x000fc40000000000 */
[----:B------:R-:W-:Y:S02]  /*19e0*/  VIADD R0, R28, 0x1e9 ;  /* 0x000001e91c007836 */ /* 0x000fe40000000000 */
[--C-:B------:R-:W-:Y:S01]  /*19f0*/  @!P3 IMAD.IADD R18, R18, 0x1, -R10.reuse ;  /* 0x000000011212b824 */ /* 0x100fe200078e0a0a */
[----:B------:R-:W-:Y:S01]  /*1a00*/  ISETP.GE.AND P3, PT, R6, RZ, PT ;  /* 0x000000ff0600720c */ /* 0x000fe20003f66270 */
[----:B-1----:R-:W-:Y:S01]  /*1a10*/  IMAD.MOV.U32 R3, RZ, RZ, R11 ;  /* 0x000000ffff037224 */ /* 0x002fe200078e000b */
[----:B------:R-:W-:Y:S01]  /*1a20*/  IABS R6, R7 ;  /* 0x0000000700067213 */ /* 0x000fe20000000000 */
[----:B------:R-:W-:Y:S01]  /*1a30*/  @!P5 IMAD.IADD R16, R16, 0x1, -R10 ;  /* 0x000000011010d824 */ /* 0x000fe200078e0a0a */
[----:B------:R-:W-:Y:S01]  /*1a40*/  IABS R13, R0 ;  /* 0x00000000000d7213 */ /* 0x000fe20000000000 */
[----:B------:R-:W-:Y:S01]  /*1a50*/  @!P6 IMAD.MOV R3, RZ, RZ, -R3 ;  /* 0x000000ffff03e224 */ /* 0x000fe200078e0a03 */
[----:B------:R-:W-:Y:S01]  /*1a60*/  ISETP.GT.U32.AND P6, PT, R10, R17, PT ;  /* 0x000000110a00720c */ /* 0x000fe20003fc4070 */
[----:B------:R-:W-:Y:S01]  /*1a70*/  @!P0 IMAD.MOV R12, RZ, RZ, -R12 ;  /* 0x000000ffff0c8224 */ /* 0x000fe200078e0a0c */
[----:B------:R-:W-:Y:S01]  /*1a80*/  ISETP.GE.AND P0, PT, R8, RZ, PT ;  /* 0x000000ff0800720c */ /* 0x000fe20003f06270 */
[----:B------:R-:W-:Y:S01]  /*1a90*/  IMAD.HI.U32 R8, R4, R6, RZ ;  /* 0x0000000604087227 */ /* 0x000fe200078e00ff */
[----:B------:R-:W-:-:S02]  /*1aa0*/  ISETP.GT.U32.AND P5, PT, R10, R16, PT ;  /* 0x000000100a00720c */ /* 0x000fc40003fa4070 */
[----:B------:R-:W-:Y:S01]  /*1ab0*/  STL [R1+0x1d8], R12 ;  /* 0x0001d80c01007387 */ /* 0x000fe20000100800 */
[----:B------:R-:W-:Y:S02]  /*1ac0*/  IMAD.MOV R8, RZ, RZ, -R8 ;  /* 0x000000ffff087224 */ /* 0x000fe400078e0a08 */
[----:B------:R-:W-:Y:S01]  /*1ad0*/  IMAD.HI.U32 R9, R4, R13, RZ ;  /* 0x0000000d04097227 */ /* 0x000fe200078e00ff */
[----:B------:R1:W-:Y:S03]  /*1ae0*/  STL [R1+0x7d4], R3 ;  /* 0x0007d40301007387 */ /* 0x0003e60000100800 */
[----:B------:R-:W-:Y:S01]  /*1af0*/  @!P6 IMAD.IADD R17, R17, 0x1, -R10 ;  /* 0x000000011111e824 */ /* 0x000fe200078e0a0a */
[C---:B------:R-:W-:Y:S01]  /*1b00*/  ISETP.GT.U32.AND P6, PT, R10.reuse, R18, PT ;  /* 0x000000120a00720c */ /* 0x040fe20003fc4070 */
[----:B------:R-:W-:Y:S02]  /*1b10*/  IMAD R6, R10, R8, R6 ;  /* 0x000000080a067224 */ /* 0x000fe400078e0206 */
[----:B------:R-:W-:-:S02]  /*1b20*/  IMAD.MOV R9, RZ, RZ, -R9 ;  /* 0x000000ffff097224 */ /* 0x000fc400078e0a09 */
[--C-:B------:R-:W-:Y:S01]  /*1b30*/  @!P5 IMAD.IADD R16, R16, 0x1, -R10.reuse ;  /* 0x000000011010d824 */ /* 0x100fe200078e0a0a */
[C---:B------:R-:W-:Y:S01]  /*1b40*/  ISETP.GT.U32.AND P5, PT, R10.reuse, R6, PT ;  /* 0x000000060a00720c */ /* 0x040fe20003fa4070 */
[----:B------:R-:W-:Y:S02]  /*1b50*/  IMAD R13, R10, R9, R13 ;  /* 0x000000090a0d7224 */ /* 0x000fe400078e020d */
[----:B-1----:R-:W-:Y:S02]  /*1b60*/  IMAD.MOV.U32 R3, RZ, RZ, R5 ;  /* 0x000000ffff037224 */ /* 0x002fe400078e0005 */
[----:B------:R-:W-:Y:S02]  /*1b70*/  VIADD R8, R28, 0x1e5 ;  /* 0x000001e51c087836 */ /* 0x000fe40000000000 */
[--C-:B------:R-:W-:Y:S01]  /*1b80*/  @!P6 IMAD.IADD R18, R18, 0x1, -R10.reuse ;  /* 0x000000011212e824 */ /* 0x100fe200078e0a0a */
[C---:B------:R-:W-:Y:S01]  /*1b90*/  ISETP.GT.U32.AND P6, PT, R10.reuse, R13, PT ;  /* 0x0000000d0a00720c */ /* 0x040fe20003fc4070 */
[----:B------:R-:W-:Y:S01]  /*1ba0*/  @!P2 IMAD.MOV R3, RZ, RZ, -R3 ;  /* 0x000000ffff03a224 */ /* 0x000fe200078e0a03 */
[----:B------:R-:W-:Y:S01]  /*1bb0*/  ISETP.GT.U32.AND P2, PT, R10, R17, PT ;  /* 0x000000110a00720c */ /* 0x000fe20003f44070 */
[----:B------:R-:W-:Y:S01]  /*1bc0*/  VIADD R11, R28, 0x1e7 ;  /* 0x000001e71c0b7836 */ /* 0x000fe20000000000 */
[----:B------:R-:W-:Y:S01]  /*1bd0*/  IABS R12, R8 ;  /* 0x00000008000c7213 */ /* 0x000fe20000000000 */
[----:B------:R-:W-:Y:S01]  /*1be0*/  @!P5 IMAD.IADD R6, R6, 0x1, -R10 ;  /* 0x000000010606d824 */ /* 0x000fe200078e0a0a */
[----:B------:R1:W-:Y:S01]  /*1bf0*/  STL [R1+0x7d8], R3 ;  /* 0x0007d80301007387 */ /* 0x0003e20000100800 */
[----:B------:R-:W-:Y:S01]  /*1c00*/  VIADD R5, R28, 0x1e6 ;  /* 0x000001e61c057836 */ /* 0x000fe20000000000 */
[----:B------:R-:W-:Y:S01]  /*1c10*/  IABS R14, R11 ;  /* 0x0000000b000e7213 */ /* 0x000fe20000000000 */
[----:B------:R-:W-:Y:S01]  /*1c20*/  IMAD.MOV.U32 R20, RZ, RZ, R15 ;  /* 0x000000ffff147224 */ /* 0x000fe200078e000f */
[----:B------:R-:W-:Y:S01]  /*1c30*/  ISETP.GT.U32.AND P5, PT, R10, R6, PT ;  /* 0x000000060a00720c */ /* 0x000fe20003fa4070 */
[----:B------:R-:W-:Y:S01]  /*1c40*/  IMAD.HI.U32 R15, R4, R12, RZ ;  /* 0x0000000c040f7227 */ /* 0x000fe200078e00ff */
[----:B------:R-:W-:-:S03]  /*1c50*/  IABS R9, R5 ;  /* 0x0000000500097213 */ /* 0x000fc60000000000 */
[----:B------:R-:W-:Y:S01]  /*1c60*/  @!P6 IMAD.IADD R13, R13, 0x1, -R10 ;  /* 0x000000010d0de824 */ /* 0x000fe200078e0a0a */
[----:B------:R-:W-:Y:S01]  /*1c70*/  ISETP.GE.AND P6, PT, R7, RZ, PT ;  /* 0x000000ff0700720c */ /* 0x000fe20003fc6270 */
[----:B-1----:R-:W-:Y:S02]  /*1c80*/  IMAD.MOV.U32 R3, RZ, RZ, R18 ;  /* 0x000000ffff037224 */ /* 0x002fe400078e0012 */
[----:B------:R-:W-:Y:S01]  /*1c90*/  @!P2 IMAD.IADD R17, R17, 0x1, -R10 ;  /* 0x000000011111a824 */ /* 0x000fe200078e0a0a */
[----:B------:R-:W-:Y:S01]  /*1ca0*/  ISETP.GE.AND P2, PT, R0, RZ, PT ;  /* 0x000000ff0000720c */ /* 0x000fe20003f46270 */
[----:B------:R-:W-:-:S04]  /*1cb0*/  IMAD.HI.U32 R19, R4, R14, RZ ;  /* 0x0000000e04137227 */ /* 0x000fc800078e00ff */
[----:B------:R-:W-:Y:S01]  /*1cc0*/  @!P4 IMAD.MOV R20, RZ, RZ, -R20 ;  /* 0x000000ffff14c224 */ /* 0x000fe200078e0a14 */
[----:B------:R-:W-:Y:S01]  /*1cd0*/  ISETP.GT.U32.AND P4, PT, R10, R13, PT ;  /* 0x0000000d0a00720c */ /* 0x000fe20003f84070 */
[----:B------:R-:W-:Y:S02]  /*1ce0*/  IMAD.MOV R15, RZ, RZ, -R15 ;  /* 0x000000ffff0f7224 */ /* 0x000fe400078e0a0f */
[----:B------:R-:W-:Y:S01]  /*1cf0*/  @!P0 IMAD.MOV R3, RZ, RZ, -R3 ;  /* 0x000000ffff038224 */ /* 0x000fe200078e0a03 */
[----:B------:R-:W-:Y:S01]  /*1d00*/  STL [R1+0x1e8], R20 ;  /* 0x0001e81401007387 */ /* 0x000fe20000100800 */
[----:B------:R-:W-:-:S03]  /*1d10*/  IMAD.HI.U32 R0, R4, R9, RZ ;  /* 0x0000000904007227 */ /* 0x000fc600078e00ff */
[----:B------:R1:W-:Y:S01]  /*1d20*/  STL [R1+0x20c], R3 ;  /* 0x00020c0301007387 */ /* 0x0003e20000100800 */
[----:B------:R-:W-:Y:S02]  /*1d30*/  IMAD.MOV R19, RZ, RZ, -R19 ;  /* 0x000000ffff137224 */ /* 0x000fe400078e0a13 */
[----:B------:R-:W-:Y:S01]  /*1d40*/  @!P1 IMAD.MOV R17, RZ, RZ, -R17 ;  /* 0x000000ffff119224 */ /* 0x000fe200078e0a11 */
[----:B------:R-:W-:Y:S01]  /*1d50*/  ISETP.GE.AND P1, PT, R11, RZ, PT ;  /* 0x000000ff0b00720c */ /* 0x000fe20003f26270 */
[C---:B------:R-:W-:Y:S02]  /*1d60*/  IMAD R11, R10.reuse, R15, R12 ;  /* 0x0000000f0a0b7224 */ /* 0x040fe400078e020c */
[----:B------:R-:W-:Y:S01]  /*1d70*/  IMAD.MOV R0, RZ, RZ, -R0 ;  /* 0x000000ffff007224 */ /* 0x000fe200078e0a00 */
[----:B------:R-:W-:Y:S01]  /*1d80*/  STL [R1+0x214], R17 ;  /* 0x0002141101007387 */ /* 0x000fe20000100800 */
[----:B------:R-:W-:Y:S02]  /*1d90*/  IMAD R14, R10, R19, R14 ;  /* 0x000000130a0e7224 */ /* 0x000fe400078e020e */
[----:B-1----:R-:W-:-:S02]  /*1da0*/  IMAD.MOV.U32 R3, RZ, RZ, R16 ;  /* 0x000000ffff037224 */ /* 0x002fc400078e0010 */
[--C-:B------:R-:W-:Y:S01]  /*1db0*/  @!P5 IMAD.IADD R6, R6, 0x1, -R10.reuse ;  /* 0x000000010606d824 */ /* 0x100fe200078e0a0a */
[C---:B------:R-:W-:Y:S01]  /*1dc0*/  ISETP.GT.U32.AND P5, PT, R10.reuse, R11, PT ;  /* 0x0000000b0a00720c */ /* 0x040fe20003fa4070 */
[C---:B------:R-:W-:Y:S01]  /*1dd0*/  IMAD R9, R10.reuse, R0, R9 ;  /* 0x000000000a097224 */ /* 0x040fe200078e0209 */
[C---:B------:R-:W-:Y:S01]  /*1de0*/  ISETP.GT.U32.AND P0, PT, R10.reuse, R14, PT ;  /* 0x0000000e0a00720c */ /* 0x040fe20003f04070 */
[----:B------:R-:W-:Y:S02]  /*1df0*/  @!P3 IMAD.MOV R3, RZ, RZ, -R3 ;  /* 0x000000ffff03b224 */ /* 0x000fe400078e0a03 */
[----:B------:R-:W-:Y:S01]  /*1e00*/  @!P4 IMAD.IADD R13, R13, 0x1, -R10 ;  /* 0x000000010d0dc824 */ /* 0x000fe200078e0a0a */
[----:B------:R-:W-:Y:S01]  /*1e10*/  ISETP.GT.U32.AND P3, PT, R10, R9, PT ;  /* 0x000000090a00720c */ /* 0x000fe20003f64070 */
[C---:B------:R-:W-:Y:S01]  /*1e20*/  VIADD R7, R28.reuse, 0x1e4 ;  /* 0x000001e41c077836 */ /* 0x040fe20000000000 */
[----:B------:R1:W-:Y:S01]  /*1e30*/  STL [R1+0x21c], R3 ;  /* 0x00021c0301007387 */ /* 0x0003e20000100800 */
[----:B------:R-:W-:Y:S01]  /*1e40*/  ISETP.GE.AND P4, PT, R5, RZ, PT ;  /* 0x000000ff0500720c */ /* 0x000fe20003f86270 */
[----:B------:R-:W-:-:S02]  /*1e50*/  VIADD R5, R28, 0x1e3 ;  /* 0x000001e31c057836 */ /* 0x000fc40000000000 */
[----:B------:R-:W-:Y:S01]  /*1e60*/  IABS R0, R7 ;  /* 0x0000000700007213 */ /* 0x000fe20000000000 */
[--C-:B------:R-:W-:Y:S02]  /*1e70*/  @!P5 IMAD.IADD R11, R11, 0x1, -R10.reuse ;  /* 0x000000010b0bd824 */ /* 0x100fe400078e0a0a */
[----:B------:R-:W-:Y:S01]  /*1e80*/  @!P0 IMAD.IADD R14, R14, 0x1, -R10 ;  /* 0x000000010e0e8824 */ /* 0x000fe200078e0a0a */
[----:B------:R-:W-:Y:S01]  /*1e90*/  ISETP.GE.AND P0, PT, R8, RZ, PT ;  /* 0x000000ff0800720c */ /* 0x000fe20003f06270 */
[----:B------:R-:W-:Y:S01]  /*1ea0*/  IMAD.HI.U32 R12, R4, R0, RZ ;  /* 0x00000000040c7227 */ /* 0x000fe200078e00ff */
[----:B------:R-:W-:-:S03]  /*1eb0*/  ISETP.GT.U32.AND P5, PT, R10, R11, PT ;  /* 0x0000000b0a00720c */ /* 0x000fc60003fa4070 */
[----:B-1----:R-:W-:Y:S01]  /*1ec0*/  IMAD.MOV.U32 R3, RZ, RZ, R13 ;  /* 0x000000ffff037224 */ /* 0x002fe200078e000d */
[----:B------:R-:W-:Y:S01]  /*1ed0*/  IABS R13, R5 ;  /* 0x00000005000d7213 */ /* 0x000fe20000000000 */
[----:B------:R-:W-:Y:S01]  /*1ee0*/  @!P3 IMAD.IADD R9, R9, 0x1, -R10 ;  /* 0x000000010909b824 */ /* 0x000fe200078e0a0a */
[C---:B------:R-:W-:Y:S01]  /*1ef0*/  ISETP.GT.U32.AND P3, PT, R10.reuse, R14, PT ;  /* 0x0000000e0a00720c */ /* 0x040fe20003f64070 */
[----:B------:R-:W-:Y:S02]  /*1f00*/  @!P2 IMAD.MOV R3, RZ, RZ, -R3 ;  /* 0x000000ffff03a224 */ /* 0x000fe400078e0a03 */
[----:B------:R-:W-:Y:S01]  /*1f10*/  IMAD.MOV R12, RZ, RZ, -R12 ;  /* 0x000000ffff0c7224 */ /* 0x000fe200078e0a0c */
[----:B------:R-:W-:Y:S01]  /*1f20*/  ISETP.GT.U32.AND P2, PT, R10, R9, PT ;  /* 0x000000090a00720c */ /* 0x000fe20003f44070 */
[----:B------:R-:W-:Y:S01]  /*1f30*/  VIADD R8, R28, 0x1e2 ;  /* 0x000001e21c087836 */ /* 0x000fe20000000000 */
[----:B------:R1:W-:Y:S01]  /*1f40*/  STL [R1+0x230], R3 ;  /* 0x0002300301007387 */ /* 0x0003e20000100800 */
[----:B------:R-:W-:-:S02]  /*1f50*/  IMAD R0, R10, R12, R0 ;  /* 0x0000000c0a007224 */ /* 0x000fc400078e0200 */
[--C-:B------:R-:W-:Y:S01]  /*1f60*/  @!P5 IMAD.IADD R11, R11, 0x1, -R10.reuse ;  /* 0x000000010b0bd824 */ /* 0x100fe200078e0a0a */
[----:B------:R-:W-:Y:S01]  /*1f70*/  IABS R12, R8 ;  /* 0x00000008000c7213 */ /* 0x000fe20000000000 */
[----:B------:R-:W-:Y:S02]  /*1f80*/  VIADD R19, R28, 0x1cf ;  /* 0x000001cf1c137836 */ /* 0x000fe40000000000 */
[----:B------:R-:W-:Y:S01]  /*1f90*/  @!P3 IMAD.IADD R14, R14, 0x1, -R10 ;  /* 0x000000010e0eb824 */ /* 0x000fe200078e0a0a */
[----:B------:R-:W-:Y:S01]  /*1fa0*/  ISETP.GT.U32.AND P3, PT, R10, R0, PT ;  /* 0x000000000a00720c */ /* 0x000fe20003f64070 */
[----:B------:R-:W-:Y:S01]  /*1fb0*/  IMAD.HI.U32 R16, R4, R12, RZ ;  /* 0x0000000c04107227 */ /* 0x000fe200078e00ff */
[----:B------:R-:W-:-:S03]  /*1fc0*/  IABS R20, R19 ;  /* 0x0000001300147213 */ /* 0x000fc60000000000 */
[----:B-1----:R-:W-:Y:S02]  /*1fd0*/  IMAD.MOV.U32 R3, RZ, RZ, R6 ;  /* 0x000000ffff037224 */ /* 0x002fe400078e0006 */
[----:B------:R-:W-:-:S04]  /*1fe0*/  IMAD.HI.U32 R6, R4, R13, RZ ;  /* 0x0000000d04067227 */ /* 0x000fc800078e00ff */
[----:B------:R-:W-:Y:S02]  /*1ff0*/  IMAD.MOV R6, RZ, RZ, -R6 ;  /* 0x000000ffff067224 */ /* 0x000fe400078e0a06 */
[----:B------:R-:W-:Y:S01]  /*2000*/  @!P2 IMAD.IADD R9, R9, 0x1, -R10 ;  /* 0x000000010909a824 */ /* 0x000fe200078e0a0a */
[----:B------:R-:W-:Y:S01]  /*2010*/  ISETP.GE.AND P2, PT, R5, RZ, PT ;  /* 0x000000ff0500720c */ /* 0x000fe20003f46270 */
[----:B------:R-:W-:Y:S02]  /*2020*/  IMAD R13, R10, R6, R13 ;  /* 0x000000060a0d7224 */ /* 0x000fe400078e020d */
[----:B------:R-:W-:Y:S01]  /*2030*/  @!P6 IMAD.MOV R3, RZ, RZ, -R3 ;  /* 0x000000ffff03e224 */ /* 0x000fe200078e0a03 */
[----:B------:R-:W-:Y:S01]  /*2040*/  ISETP.GE.AND P6, PT, R7, RZ, PT ;  /* 0x000000ff0700720c */ /* 0x000fe20003fc6270 */
[----:B------:R-:W-:Y:S01]  /*2050*/  VIADD R5, R28, 0x1e1 ;  /* 0x000001e11c057836 */ /* 0x000fe20000000000 */
[----:B------:R-:W-:Y:S01]  /*2060*/  ISETP.GT.U32.AND P5, PT, R10, R13, PT ;  /* 0x0000000d0a00720c */ /* 0x000fe20003fa4070 */
[----:B------:R-:W-:Y:S01]  /*2070*/  IMAD.MOV R16, RZ, RZ, -R16 ;  /* 0x000000ffff107224 */ /* 0x000fe200078e0a10 */
[----:B------:R1:W-:Y:S01]  /*2080*/  STL [R1+0x23c], R3 ;  /* 0x00023c0301007387 */ /* 0x0003e20000100800 */
[----:B------:R-:W-:Y:S01]  /*2090*/  @!P3 IMAD.IADD R0, R0, 0x1, -R10 ;  /* 0x000000010000b824 */ /* 0x000fe200078e0a0a */
[----:B------:R-:W-:Y:S01]  /*20a0*/  IABS R7, R5 ;  /* 0x0000000500077213 */ /* 0x000fe20000000000 */
[----:B------:R-:W-:Y:S01]  /*20b0*/  IMAD R12, R10, R16, R12 ;  /* 0x000000100a0c7224 */ /* 0x000fe200078e020c */
[----:B------:R-:W-:Y:S01]  /*20c0*/  ISETP.GE.AND P3, PT, R8, RZ, PT ;  /* 0x000000ff0800720c */ /* 0x000fe20003f66270 */
[----:B------:R-:W-:-:S02]  /*20d0*/  VIADD R6, R28, 0x1e0 ;  /* 0x000001e01c067836 */ /* 0x000fc40000000000 */
[----:B------:R-:W-:-:S03]  /*20e0*/  IMAD.HI.U32 R8, R4, R7, RZ ;  /* 0x0000000704087227 */ /* 0x000fc600078e00ff */
[----:B------:R-:W-:Y:S01]  /*20f0*/  IABS R15, R6 ;  /* 0x00000006000f7213 */ /* 0x000fe20000000000 */
[----:B------:R-:W-:Y:S02]  /*2100*/  @!P5 IMAD.IADD R13, R13, 0x1, -R10 ;  /* 0x000000010d0dd824 */ /* 0x000fe400078e0a0a */
[----:B-1----:R-:W-:Y:S02]  /*2110*/  IMAD.MOV.U32 R3, RZ, RZ, R14 ;  /* 0x000000ffff037224 */ /* 0x002fe400078e000e */
[----:B------:R-:W-:Y:S01]  /*2120*/  IMAD.MOV.U32 R14, RZ, RZ, R9 ;  /* 0x000000ffff0e7224 */ /* 0x000fe200078e0009 */
[C---:B------:R-:W-:Y:S01]  /*2130*/  ISETP.GT.U32.AND P5, PT, R10.reuse, R13, PT ;  /* 0x0000000d0a00720c */ /* 0x040fe20003fa4070 */
[----:B------:R-:W-:Y:S01]  /*2140*/  @!P1 IMAD.MOV R3, RZ, RZ, -R3 ;  /* 0x000000ffff039224 */ /* 0x000fe200078e0a03 */
[C---:B------:R-:W-:Y:S01]  /*2150*/  ISETP.GT.U32.AND P1, PT, R10.reuse, R0, PT ;  /* 0x000000000a00720c */ /* 0x040fe20003f24070 */
[----:B------:R-:W-:Y:S01]  /*2160*/  @!P4 IMAD.MOV R14, RZ, RZ, -R14 ;  /* 0x000000ffff0ec224 */ /* 0x000fe200078e0a0e */
[----:B------:R-:W-:Y:S01]  /*2170*/  ISETP.GT.U32.AND P4, PT, R10, R12, PT ;  /* 0x0000000c0a00720c */ /* 0x000fe20003f84070 */
[----:B------:R-:W-:Y:S01]  /*2180*/  IMAD.MOV R8, RZ, RZ, -R8 ;  /* 0x000000ffff087224 */ /* 0x000fe200078e0a08 */
[----:B------:R1:W-:Y:S01]  /*2190*/  STL [R1+0x25c], R3 ;  /* 0x00025c0301007387 */ /* 0x0003e20000100800 */
[----:B------:R-:W-:-:S03]  /*21a0*/  IMAD.HI.U32 R9, R4, R15, RZ ;  /* 0x0000000f04097227 */ /* 0x000fc600078e00ff */
[----:B------:R2:W-:Y:S01]  /*21b0*/  STL [R1+0x26c], R14 ;  /* 0x00026c0e01007387 */ /* 0x0005e20000100800 */
[C---:B------:R-:W-:Y:S02]  /*21c0*/  IMAD R7, R10.reuse, R8, R7 ;  /* 0x000000080a077224 */ /* 0x040fe400078e0207 */
[--C-:B------:R-:W-:Y:S02]  /*21d0*/  @!P5 IMAD.IADD R13, R13, 0x1, -R10.reuse ;  /* 0x000000010d0dd824 */ /* 0x100fe400078e0a0a */
[----:B------:R-:W-:Y:S01]  /*21e0*/  IMAD.MOV R9, RZ, RZ, -R9 ;  /* 0x000000ffff097224 */ /* 0x000fe200078e0a09 */
[----:B------:R-:W-:Y:S01]  /*21f0*/  ISETP.GT.U32.AND P5, PT, R10, R7, PT ;  /* 0x000000070a00720c */ /* 0x000fe20003fa4070 */
[--C-:B------:R-:W-:Y:S01]  /*2200*/  @!P1 IMAD.IADD R0, R0, 0x1, -R10.reuse ;  /* 0x0000000100009824 */ /* 0x100fe200078e0a0a */
[----:B------:R-:W-:Y:S01]  /*2210*/  ISETP.GE.AND P1, PT, R6, RZ, PT ;  /* 0x000000ff0600720c */ /* 0x000fe20003f26270 */
[----:B------:R-:W-:Y:S02]  /*2220*/  @!P4 IMAD.IADD R12, R12, 0x1, -R10 ;  /* 0x000000010c0cc824 */ /* 0x000fe400078e0a0a */
[----:B-1----:R-:W-:-:S02]  /*2230*/  IMAD.MOV.U32 R3, RZ, RZ, R11 ;  /* 0x000000ffff037224 */ /* 0x002fc400078e000b */
[C---:B------:R-:W-:Y:S01]  /*2240*/  IMAD R15, R10.reuse, R9, R15 ;  /* 0x000000090a0f7224 */ /* 0x040fe200078e020f */
[C---:B------:R-:W-:Y:S01]  /*2250*/  ISETP.GT.U32.AND P4, PT, R10.reuse, R12, PT ;  /* 0x0000000c0a00720c */ /* 0x040fe20003f84070 */
[----:B--2---:R-:W-:Y:S02]  /*2260*/  IMAD.MOV.U32 R14, RZ, RZ, R0 ;  /* 0x000000ffff0e7224 */ /* 0x004fe400078e0000 */
[----:B------:R-:W-:Y:S01]  /*2270*/  @!P0 IMAD.MOV R3, RZ, RZ, -R3 ;  /* 0x000000ffff038224 */ /* 0x000fe200078e0a03 */
[----:B------:R-:W-:Y:S01]  /*2280*/  ISETP.GE.AND P0, PT, R5, RZ, PT ;  /* 0x000000ff0500720c */ /* 0x000fe20003f06270 */
[----:B------:R-:W-:Y:S01]  /*2290*/  @!P6 IMAD.MOV R14, RZ, RZ, -R14 ;  /* 0x000000ffff0ee224 */ /* 0x000fe200078e0a0e */
[----:B------:R-:W-:Y:S01]  /*22a0*/  ISETP.GT.U32.AND P6, PT, R10, R15, PT ;  /* 0x0000000f0a00720c */ /* 0x000fe20003fc4070 */
[----:B------:R-:W-:Y:S01]  /*22b0*/  @!P5 IMAD.IADD R7, R7, 0x1, -R10 ;  /* 0x000000010707d824 */ /* 0x000fe200078e0a0a */
[----:B------:R1:W-:Y:S01]  /*22c0*/  STL [R1+0x284], R3 ;  /* 0x0002840301007387 */ /* 0x0003e20000100800 */
[----:B------:R-:W-:-:S02]  /*22d0*/  VIADD R11, R28, 0x1df ;  /* 0x000001df1c0b7836 */ /* 0x000fc40000000000 */
[----:B------:R-:W-:Y:S01]  /*22e0*/  VIADD R9, R28, 0x1de ;  /* 0x000001de1c097836 */ /* 0x000fe20000000000 */
[----:B------:R-:W-:Y:S01]  /*22f0*/  ISETP.GT.U32.AND P5, PT, R10, R7, PT ;  /* 0x000000070a00720c */ /* 0x000fe20003fa4070 */
[--C-:B------:R-:W-:Y:S01]  /*2300*/  @!P4 IMAD.IADD R12, R12, 0x1, -R10.reuse ;  /* 0x000000010c0cc824 */ /* 0x100fe200078e0a0a */
[----:B------:R-:W-:Y:S01]  /*2310*/  IABS R6, R11 ;  /* 0x0000000b00067213 */ /* 0x000fe20000000000 */
[----:B------:R-:W-:Y:S01]  /*2320*/  STL [R1+0x294], R14 ;  /* 0x0002940e01007387 */ /* 0x000fe20000100800 */
[----:B------:R-:W-:Y:S01]  /*2330*/  IABS R8, R9 ;  /* 0x0000000900087213 */ /* 0x000fe20000000000 */
[----:B------:R-:W-:Y:S01]  /*2340*/  VIADD R5, R28, 0x1dd ;  /* 0x000001dd1c057836 */ /* 0x000fe20000000000 */
[----:B------:R-:W-:Y:S01]  /*2350*/  ISETP.GE.AND P4, PT, R9, RZ, PT ;  /* 0x000000ff0900720c */ /* 0x000fe20003f86270 */
[----:B-1----:R-:W-:Y:S02]  /*2360*/  IMAD.MOV.U32 R3, RZ, RZ, R13 ;  /* 0x000000ffff037224 */ /* 0x002fe400078e000d */
[----:B------:R-:W-:Y:S01]  /*2370*/  @!P6 IMAD.IADD R15, R15, 0x1, -R10 ;  /* 0x000000010f0fe824 */ /* 0x000fe200078e0a0a */
[----:B------:R-:W-:Y:S01]  /*2380*/  IABS R0, R5 ;  /* 0x0000000500007213 */ /* 0x000fe20000000000 */
[----:B------:R-:W-:Y:S01]  /*2390*/  @!P2 IMAD.MOV R3, RZ, RZ, -R3 ;  /* 0x000000ffff03a224 */ /* 0x000fe200078e0a03 */
[----:B------:R-:W-:Y:S01]  /*23a0*/  ISETP.GE.AND P2, PT, R11, RZ, PT ;  /* 0x000000ff0b00720c */ /* 0x000fe20003f46270 */
[----:B------:R-:W-:Y:S01]  /*23b0*/  IMAD.HI.U32 R13, R4, R6, RZ ;  /* 0x00000006040d7227 */ /* 0x000fe200078e00ff */
[----:B------:R-:W-:-:S02]  /*23c0*/  ISETP.GT.U32.AND P6, PT, R10, R15, PT ;  /* 0x0000000f0a00720c */ /* 0x000fc40003fc4070 */
[----:B------:R1:W-:Y:S01]  /*23d0*/  STL [R1+0x2a4], R3 ;  /* 0x0002a40301007387 */ /* 0x0003e20000100800 */
[----:B------:R-:W-:-:S04]  /*23e0*/  IMAD.HI.U32 R9, R4, R8, RZ ;  /* 0x0000000804097227 */ /* 0x000fc800078e00ff */
[----:B------:R-:W-:Y:S02]  /*23f0*/  IMAD.MOV R13, RZ, RZ, -R13 ;  /* 0x000000ffff0d7224 */ /* 0x000fe400078e0a0d */
[----:B------:R-:W-:Y:S02]  /*2400*/  IMAD.MOV R9, RZ, RZ, -R9 ;  /* 0x000000ffff097224 */ /* 0x000fe400078e0a09 */
[----:B------:R-:W-:Y:S02]  /*2410*/  @!P5 IMAD.IADD R7, R7, 0x1, -R10 ;  /* 0x000000010707d824 */ /* 0x000fe400078e0a0a */
[----:B-1----:R-:W-:Y:S02]  /*2420*/  IMAD.MOV.U32 R3, RZ, RZ, R12 ;  /* 0x000000ffff037224 */ /* 0x002fe400078e000c */
[C---:B------:R-:W-:Y:S02]  /*2430*/  IMAD R6, R10.reuse, R13, R6 ;  /* 0x0000000d0a067224 */ /* 0x040fe400078e0206 */
[----:B------:R-:W-:Y:S01]  /*2440*/  @!P3 IMAD.MOV R3, RZ, RZ, -R3 ;  /* 0x000000ffff03b224 */ /* 0x000fe200078e0a03 */
[----:B------:R-:W-:Y:S01]  /*2450*/  ISETP.GE.AND P3, PT, R5, RZ, PT ;  /* 0x000000ff0500720c */ /* 0x000fe20003f66270 */
[C---:B------:R-:W-:Y:S01]  /*2460*/  IMAD R5, R10.reuse, R9, R8 ;  /* 0x000000090a057224 */ /* 0x040fe200078e0208 */
[----:B------:R-:W-:Y:S01]  /*2470*/  ISETP.GT.U32.AND P5, PT, R10, R6, PT ;  /* 0x000000060a00720c */ /* 0x000fe20003fa4070 */
[----:B------:R-:W-:Y:S01]  /*2480*/  IMAD.HI.U32 R11, R4, R0, RZ ;  /* 0x00000000040b7227 */ /* 0x000fe200078e00ff */
[----:B------:R1:W-:Y:S03]  /*2490*/  STL [R1+0x2b0], R3 ;  /* 0x0002b00301007387 */ /* 0x0003e60000100800 */
[----:B------:R-:W-:-:S02]  /*24a0*/  IMAD.MOV R11, RZ, RZ, -R11 ;  /* 0x000000ffff0b7224 */ /* 0x000fc400078e0a0b */
[----:B------:R-:W-:Y:S02]  /*24b0*/  @!P6 IMAD.IADD R15, R15, 0x1, -R10 ;  /* 0x000000010f0fe824 */ /* 0x000fe400078e0a0a */
[----:B------:R-:W-:Y:S02]  /*24c0*/  IMAD R0, R10, R11, R0 ;  /* 0x0000000b0a007224 */ /* 0x000fe400078e0200 */
[----:B------:R-:W-:Y:S02]  /*24d0*/  VIADD R11, R28, 0x1dc ;  /* 0x000001dc1c0b7836 */ /* 0x000fe40000000000 */
[----:B-1----:R-:W-:Y:S02]  /*24e0*/  IMAD.MOV.U32 R3, RZ, RZ, R7 ;  /* 0x000000ffff037224 */ /* 0x002fe400078e0007 */
[----:B------:R-:W-:Y:S01]  /*24f0*/  @!P5 IMAD.IADD R6, R6, 0x1, -R10 ;  /* 0x000000010606d824 */ /* 0x000fe200078e0a0a */
[----:B------:R-:W-:Y:S01]  /*2500*/  ISETP.GE.AND P6, PT, R11, RZ, PT ;  /* 0x000000ff0b00720c */ /* 0x000fe20003fc6270 */
[----:B------:R-:W-:Y:S01]  /*2510*/  @!P0 IMAD.MOV R3, RZ, RZ, -R3 ;  /* 0x000000ffff038224 */ /* 0x000fe200078e0a03 */
[----:B------:R-:W-:Y:S01]  /*2520*/  ISETP.GT.U32.AND P0, PT, R10, R5, PT ;  /* 0x000000050a00720c */ /* 0x000fe20003f04070 */
[----:B------:R-:W-:Y:S01]  /*2530*/  VIADD R8, R28, 0x1da ;  /* 0x000001da1c087836 */ /* 0x000fe20000000000 */
[----:B------:R-:W-:Y:S01]  /*2540*/  ISETP.GT.U32.AND P5, PT, R10, R6, PT ;  /* 0x000000060a00720c */ /* 0x000fe20003fa4070 */
[C---:B------:R-:W-:Y:S01]  /*2550*/  VIADD R7, R28.reuse, 0x1db ;  /* 0x000001db1c077836 */ /* 0x040fe20000000000 */
[----:B------:R1:W-:Y:S01]  /*2560*/  STL [R1+0x2c4], R3 ;  /* 0x0002c40301007387 */ /* 0x0003e20000100800 */
[----:B------:R-:W-:Y:S01]  /*2570*/  IABS R11, R11 ;  /* 0x0000000b000b7213 */ /* 0x000fe20000000000 */
[----:B------:R-:W-:Y:S01]  /*2580*/  VIADD R9, R28, 0x1d9 ;  /* 0x000001d91c097836 */ /* 0x000fe20000000000 */
[----:B------:R-:W-:Y:S01]  /*2590*/  IABS R13, R8 ;  /* 0x00000008000d7213 */ /* 0x000fe20000000000 */
[----:B------:R-:W-:Y:S01]  /*25a0*/  IMAD.HI.U32 R23, R4, R20, RZ ;  /* 0x0000001404177227 */ /* 0x000fe200078e00ff */
[----:B------:R-:W-:-:S02]  /*25b0*/  IABS R12, R7 ;  /* 0x00000007000c7213 */ /* 0x000fc40000000000 */
[----:B------:R-:W-:Y:S01]  /*25c0*/  IABS R14, R9 ;  /* 0x00000009000e7213 */ /* 0x000fe20000000000 */
[----:B------:R-:W-:-:S04]  /*25d0*/  IMAD.HI.U32 R17, R4, R13, RZ ;  /* 0x0000000d04117227 */ /* 0x000fc800078e00ff */
[----:B-1----:R-:W-:Y:S02]  /*25e0*/  IMAD.MOV.U32 R3, RZ, RZ, R15 ;  /* 0x000000ffff037224 */ /* 0x002fe400078e000f */
[----:B------:R-:W-:Y:S02]  /*25f0*/  @!P0 IMAD.IADD R5, R5, 0x1, -R10 ;  /* 0x0000000105058824 */ /* 0x000fe400078e0a0a */
[----:B------:R-:W-:Y:S01]  /*2600*/  @!P1 IMAD.MOV R3, RZ, RZ, -R3 ;  /* 0x000000ffff039224 */ /* 0x000fe200078e0a03 */
[----:B------:R-:W-:Y:S01]  /*2610*/  ISETP.GT.U32.AND P1, PT, R10, R0, PT ;  /* 0x000000000a00720c */ /* 0x000fe20003f24070 */
[----:B------:R-:W-:Y:S01]  /*2620*/  IMAD.HI.U32 R15, R4, R11, RZ ;  /* 0x0000000b040f7227 */ /* 0x000fe200078e00ff */
[----:B------:R-:W-:Y:S02]  /*2630*/  ISETP.GT.U32.AND P0, PT, R10, R5, PT ;  /* 0x000000050a00720c */ /* 0x000fe40003f04070 */
[----:B------:R1:W-:Y:S01]  /*2640*/  STL [R1+0x2e8], R3 ;  /* 0x0002e80301007387 */ /* 0x0003e20000100800 */
[----:B------:R-:W-:-:S02]  /*2650*/  IMAD.MOV R15, RZ, RZ, -R15 ;  /* 0x000000ffff0f7224 */ /* 0x000fc400078e0a0f */
[----:B------:R-:W-:Y:S01]  /*2660*/  @!P5 IMAD.IADD R6, R6, 0x1, -R10 ;  /* 0x000000010606d824 */ /* 0x000fe200078e0a0a */
[----:B------:R-:W-:Y:S01]  /*2670*/  ISETP.GE.AND P5, PT, R7, RZ, PT ;  /* 0x000000ff0700720c */ /* 0x000fe20003fa6270 */
[----:B------:R-:W-:Y:S02]  /*2680*/  IMAD R11, R10, R15, R11 ;  /* 0x0000000f0a0b7224 */ /* 0x000fe400078e020b */
[----:B------:R-:W-:-:S04]  /*2690*/  IMAD.HI.U32 R16, R4, R12, RZ ;  /* 0x0000000c04107227 */ /* 0x000fc800078e00ff */
[--C-:B------:R-:W-:Y:S02]  /*26a0*/  @!P1 IMAD.IADD R0, R0, 0x1, -R10.reuse ;  /* 0x0000000100009824 */ /* 0x100fe400078e0a0a */
[----:B------:R-:W-:Y:S01]  /*26b0*/  @!P0 IMAD.IADD R5, R5, 0x1, -R10 ;  /* 0x0000000105058824 */ /* 0x000fe200078e0a0a */
[C---:B------:R-:W-:Y:S01]  /*26c0*/  ISETP.GT.U32.AND P0, PT, R10.reuse, R11, PT ;  /* 0x0000000b0a00720c */ /* 0x040fe20003f04070 */
[----:B------:R-:W-:Y:S01]  /*26d0*/  IMAD.MOV.U32 R18, RZ, RZ, R6 ;  /* 0x000000ffff127224 */ /* 0x000fe200078e0006 */
[----:B------:R-:W-:Y:S01]  /*26e0*/  ISETP.GT.U32.AND P1, PT, R10, R0, PT ;  /* 0x000000000a00720c */ /* 0x000fe20003f24070 */
[----:B------:R-:W-:Y:S02]  /*26f0*/  IMAD.MOV R17, RZ, RZ, -R17 ;  /* 0x000000ffff117224 */ /* 0x000fe400078e0a11 */
[----:B-1----:R-:W-:Y:S02]  /*2700*/  IMAD.MOV.U32 R3, RZ, RZ, R5 ;  /* 0x000000ffff037224 */ /* 0x002fe400078e0005 */
[----:B------:R-:W-:-:S02]  /*2710*/  IMAD.MOV R16, RZ, RZ, -R16 ;  /* 0x000000ffff107224 */ /* 0x000fc400078e0a10 */
[----:B------:R-:W-:-:S04]  /*2720*/  IMAD.HI.U32 R15, R4, R14, RZ ;  /* 0x0000000e040f7227 */ /* 0x000fc800078e00ff */
[----:B------:R-:W-:Y:S02]  /*2730*/  @!P2 IMAD.MOV R18, RZ, RZ, -R18 ;  /* 0x000000ffff12a224 */ /* 0x000fe400078e0a12 */
[----:B------:R-:W-:Y:S01]  /*2740*/  @!P4 IMAD.MOV R3, RZ, RZ, -R3 ;  /* 0x000000ffff03c224 */ /* 0x000fe200078e0a03 */
[----:B------:R-:W-:Y:S01]  /*2750*/  ISETP.GE.AND P4, PT, R8, RZ, PT ;  /* 0x000000ff0800720c */ /* 0x000fe20003f86270 */
[C---:B------:R-:W-:Y:S01]  /*2760*/  IMAD R6, R10.reuse, R17, R13 ;  /* 0x000000110a067224 */ /* 0x040fe200078e020d */
[----:B------:R-:W-:Y:S01]  /*2770*/  STL [R1+0x2f0], R18 ;  /* 0x0002f01201007387 */ /* 0x000fe20000100800 */
[----:B------:R-:W-:Y:S02]  /*2780*/  IMAD R12, R10, R16, R12 ;  /* 0x000000100a0c7224 */ /* 0x000fe400078e020c */
[----:B------:R-:W-:Y:S01]  /*2790*/  IMAD.MOV R15, RZ, RZ, -R15 ;  /* 0x000000ffff0f7224 */ /* 0x000fe200078e0a0f */
[----:B------:R1:W-:Y:S01]  /*27a0*/  STL [R1+0x2f8], R3 ;  /* 0x0002f80301007387 */ /* 0x0003e20000100800 */
[----:B------:R-:W-:Y:S01]  /*27b0*/  @!P1 IMAD.IADD R0, R0, 0x1, -R10 ;  /* 0x0000000100009824 */ /* 0x000fe200078e0a0a */
[C---:B------:R-:W-:Y:S01]  /*27c0*/  ISETP.GT.U32.AND P1, PT, R10.reuse, R6, PT ;  /* 0x000000060a00720c */ /* 0x040fe20003f24070 */
[C---:B------:R-:W-:Y:S01]  /*27d0*/  IMAD R5, R10.reuse, R15, R14 ;  /* 0x0000000f0a057224 */ /* 0x040fe200078e020e */
[----:B------:R-:W-:Y:S01]  /*27e0*/  ISETP.GT.U32.AND P2, PT, R10, R12, PT ;  /* 0x0000000c0a00720c */ /* 0x000fe20003f44070 */
[----:B------:R-:W-:-:S02]  /*27f0*/  @!P0 IMAD.IADD R11, R11, 0x1, -R10 ;  /* 0x000000010b0b8824 */ /* 0x000fc400078e0a0a */
[C---:B------:R-:W-:Y:S02]  /*2800*/  VIADD R7, R28.reuse, 0x1d8 ;  /* 0x000001d81c077836 */ /* 0x040fe40000000000 */
[----:B------:R-:W-:Y:S01]  /*2810*/  VIADD R8, R28, 0x1d7 ;  /* 0x000001d71c087836 */ /* 0x000fe20000000000 */
[----:B------:R-:W-:Y:S01]  /*2820*/  ISETP.GT.U32.AND P0, PT, R10, R11, PT ;  /* 0x0000000b0a00720c */ /* 0x000fe20003f04070 */
[----:B-1----:R-:W-:Y:S01]  /*2830*/  IMAD.MOV.U32 R3, RZ, RZ, R0 ;  /* 0x000000ffff037224 */ /* 0x002fe200078e0000 */
[----:B------:R-:W-:Y:S01]  /*2840*/  IABS R14, R7 ;  /* 0x00000007000e7213 */ /* 0x000fe20000000000 */
[----:B------:R-:W-:Y:S01]  /*2850*/  VIADD R13, R28, 0x1d6 ;  /* 0x000001d61c0d7836 */ /* 0x000fe20000000000 */
[----:B------:R-:W-:Y:S01]  /*2860*/  IABS R0, R8 ;  /* 0x0000000800007213 */ /* 0x000fe20000000000 */
[----:B------:R-:W-:Y:S01]  /*2870*/  @!P3 IMAD.MOV R3, RZ, RZ, -R3 ;  /* 0x000000ffff03b224 */ /* 0x000fe200078e0a03 */
[----:B------:R-:W-:Y:S01]  /*2880*/  ISETP.GT.U32.AND P3, PT, R10, R5, PT ;  /* 0x000000050a00720c */ /* 0x000fe20003f64070 */
[--C-:B------:R-:W-:Y:S01]  /*2890*/  @!P1 IMAD.IADD R6, R6, 0x1, -R10.reuse ;  /* 0x0000000106069824 */ /* 0x100fe200078e0a0a */
[----:B------:R-:W-:Y:S01]  /*28a0*/  IABS R16, R13 ;  /* 0x0000000d00107213 */ /* 0x000fe20000000000 */
[----:B------:R-:W-:Y:S01]  /*28b0*/  @!P2 IMAD.IADD R12, R12, 0x1, -R10 ;  /* 0x000000010c0ca824 */ /* 0x000fe200078e0a0a */
[----:B------:R1:W-:Y:S01]  /*28c0*/  STL [R1+0x310], R3 ;  /* 0x0003100301007387 */ /* 0x0003e20000100800 */
[----:B------:R-:W-:Y:S01]  /*28d0*/  IMAD.HI.U32 R15, R4, R14, RZ ;  /* 0x0000000e040f7227 */ /* 0x000fe200078e00ff */
[----:B------:R-:W-:-:S02]  /*28e0*/  ISETP.GT.U32.AND P1, PT, R10, R6, PT ;  /* 0x000000060a00720c */ /* 0x000fc40003f24070 */
[----:B------:R-:W-:Y:S01]  /*28f0*/  ISETP.GT.U32.AND P2, PT, R10, R12, PT ;  /* 0x0000000c0a00720c */ /* 0x000fe20003f44070 */
[--C-:B------:R-:W-:Y:S01]  /*2900*/  @!P0 IMAD.IADD R11, R11, 0x1, -R10.reuse ;  /* 0x000000010b0b8824 */ /* 0x100fe200078e0a0a */
[----:B------:R-:W-:Y:S01]  /*2910*/  ISETP.GE.AND P0, PT, R9, RZ, PT ;  /* 0x000000ff0900720c */ /* 0x000fe20003f06270 */
[----:B------:R-:W-:Y:S02]  /*2920*/  IMAD.MOV R15, RZ, RZ, -R15 ;  /* 0x000000ffff0f7224 */ /* 0x000fe400078e0a0f */
[----:B------:R-:W-:Y:S02]  /*2930*/  @!P3 IMAD.IADD R5, R5, 0x1, -R10 ;  /* 0x000000010505b824 */ /* 0x000fe400078e0a0a */
[----:B------:R-:W-:-:S03]  /*2940*/  IMAD.HI.U32 R9, R4, R0, RZ ;  /* 0x0000000004097227 */ /* 0x000fc600078e00ff */
[C---:B------:R-:W-:Y:S01]  /*2950*/  ISETP.GT.U32.AND P3, PT, R10.reuse, R5, PT ;  /* 0x000000050a00720c */ /* 0x040fe20003f64070 */
[----:B------:R-:W-:Y:S02]  /*2960*/  IMAD R14, R10, R15, R14 ;  /* 0x0000000f0a0e7224 */ /* 0x000fe400078e020e */
[----:B------:R-:W-:Y:S02]  /*2970*/  IMAD.MOV R9, RZ, RZ, -R9 ;  /* 0x000000ffff097224 */ /* 0x000fe400078e0a09 */
[--C-:B------:R-:W-:Y:S01]  /*2980*/  @!P1 IMAD.IADD R6, R6, 0x1, -R10.reuse ;  /* 0x0000000106069824 */ /* 0x100fe200078e0a0a */
[----:B------:R-:W-:Y:S01]  /*2990*/  ISETP.GE.AND P1, PT, R13, RZ, PT ;  /* 0x000000ff0d00720c */ /* 0x000fe20003f26270 */
[----:B------:R-:W-:Y:S01]  /*29a0*/  @!P2 IMAD.IADD R12, R12, 0x1, -R10 ;  /* 0x000000010c0ca824 */ /* 0x000fe200078e0a0a */
[C---:B------:R-:W-:Y:S01]  /*29b0*/  ISETP.GT.U32.AND P2, PT, R10.reuse, R14, PT ;  /* 0x0000000e0a00720c */ /* 0x040fe20003f44070 */
[----:B------:R-:W-:Y:S02]  /*29c0*/  IMAD R13, R10, R9, R0 ;  /* 0x000000090a0d7224 */ /* 0x000fe400078e0200 */
[----:B------:R-:W-:-:S02]  /*29d0*/  IMAD.MOV.U32 R17, RZ, RZ, R11 ;  /* 0x000000ffff117224 */ /* 0x000fc400078e000b */
[----:B------:R-:W-:Y:S01]  /*29e0*/  @!P3 IMAD.IADD R5, R5, 0x1, -R10 ;  /* 0x000000010505b824 */ /* 0x000fe200078e0a0a */
[----:B------:R-:W-:Y:S01]  /*29f0*/  ISETP.GT.U32.AND P3, PT, R10, R13, PT ;  /* 0x0000000d0a00720c */ /* 0x000fe20003f64070 */
[----:B-1----:R-:W-:Y:S02]  /*2a00*/  IMAD.MOV.U32 R3, RZ, RZ, R12 ;  /* 0x000000ffff037224 */ /* 0x002fe400078e000c */
[----:B------:R-:W-:Y:S01]  /*2a10*/  @!P6 IMAD.MOV R17, RZ, RZ, -R17 ;  /* 0x000000ffff11e224 */ /* 0x000fe200078e0a11 */
[----:B------:R-:W-:Y:S01]  /*2a20*/  ISETP.GE.AND P6, PT, R7, RZ, PT ;  /* 0x000000ff0700720c */ /* 0x000fe20003fc6270 */
[----:B------:R-:W-:Y:S01]  /*2a30*/  @!P5 IMAD.MOV R3, RZ, RZ, -R3 ;  /* 0x000000ffff03d224 */ /* 0x000fe200078e0a03 */
[----:B------:R-:W-:Y:S01]  /*2a40*/  ISETP.GE.AND P5, PT, R8, RZ, PT ;  /* 0x000000ff0800720c */ /* 0x000fe20003fa6270 */
[----:B------:R-:W-:Y:S01]  /*2a50*/  @!P2 IMAD.IADD R14, R14, 0x1, -R10 ;  /* 0x000000010e0ea824 */ /* 0x000fe200078e0a0a */
[----:B------:R-:W-:Y:S01]  /*2a60*/  STL [R1+0x32c], R17 ;  /* 0x00032c1101007387 */ /* 0x000fe20000100800 */
[----:B------:R-:W-:-:S02]  /*2a70*/  VIADD R0, R28, 0x1d5 ;  /* 0x000001d51c007836 */ /* 0x000fc40000000000 */
[----:B------:R-:W-:Y:S01]  /*2a80*/  IMAD.HI.U32 R11, R4, R16, RZ ;  /* 0x00000010040b7227 */ /* 0x000fe200078e00ff */
[----:B------:R1:W-:Y:S01]  /*2a90*/  STL [R1+0x340], R3 ;  /* 0x0003400301007387 */ /* 0x0003e20000100800 */
[C---:B------:R-:W-:Y:S02]  /*2aa0*/  ISETP.GT.U32.AND P2, PT, R10.reuse, R14, PT ;  /* 0x0000000e0a00720c */ /* 0x040fe40003f44070 */
[----:B------:R-:W-:Y:S02]  /*2ab0*/  @!P3 IMAD.IADD R13, R13, 0x1, -R10 ;  /* 0x000000010d0db824 */ /* 0x000fe400078e0a0a */
[----:B------:R-:W-:Y:S02]  /*2ac0*/  IMAD.MOV.U32 R7, RZ, RZ, R6 ;  /* 0x000000ffff077224 */ /* 0x000fe400078e0006 */
[----:B------:R-:W-:Y:S01]  /*2ad0*/  IMAD.MOV R11, RZ, RZ, -R11 ;  /* 0x000000ffff0b7224 */ /* 0x000fe200078e0a0b */
[----:B------:R-:W-:Y:S01]  /*2ae0*/  ISETP.GT.U32.AND P3, PT, R10, R13, PT ;  /* 0x0000000d0a00720c */ /* 0x000fe20003f64070 */
[----:B------:R-:W-:-:S02]  /*2af0*/  VIADD R6, R28, 0x1d4 ;  /* 0x000001d41c067836 */ /* 0x000fc40000000000 */
[----:B-1----:R-:W-:Y:S01]  /*2b00*/  IMAD.MOV.U32 R3, RZ, RZ, R5 ;  /* 0x000000ffff037224 */ /* 0x002fe200078e0005 */
[----:B------:R-:W-:Y:S01]  /*2b10*/  IABS R5, R0 ;  /* 0x0000000000057213 */ /* 0x000fe20000000000 */
[----:B------:R-:W-:Y:S02]  /*2b20*/  IMAD R16, R10, R11, R16 ;  /* 0x0000000b0a107224 */ /* 0x000fe400078e0210 */
[----:B------:R-:W-:Y:S01]  /*2b30*/  @!P0 IMAD.MOV R3, RZ, RZ, -R3 ;  /* 0x000000ffff038224 */ /* 0x000fe200078e0a03 */
[----:B------:R-:W-:Y:S01]  /*2b40*/  ISETP.GE.AND P0, PT, R6, RZ, PT ;  /* 0x000000ff0600720c */ /* 0x000fe20003f06270 */
[----:B------:R-:W-:Y:S01]  /*2b50*/  IMAD.HI.U32 R12, R4, R5, RZ ;  /* 0x00000005040c7227 */ /* 0x000fe200078e00ff */
[----:B------:R-:W-:-:S03]  /*2b60*/  IABS R6, R6 ;  /* 0x0000000600067213 */ /* 0x000fc60000000000 */
[----:B------:R-:W-:Y:S01]  /*2b70*/  @!P4 IMAD.MOV R7, RZ, RZ, -R7 ;  /* 0x000000ffff07c224 */ /* 0x000fe200078e0a07 */
[----:B------:R-:W-:Y:S01]  /*2b80*/  ISETP.GE.AND P4, PT, R0, RZ, PT ;  /* 0x000000ff0000720c */ /* 0x000fe20003f86270 */
[----:B------:R-:W-:Y:S02]  /*2b90*/  IMAD.MOV R12, RZ, RZ, -R12 ;  /* 0x000000ffff0c7224 */ /* 0x000fe400078e0a0c */
[--C-:B------:R-:W-:Y:S01]  /*2ba0*/  @!P2 IMAD.IADD R14, R14, 0x1, -R10.reuse ;  /* 0x000000010e0ea824 */ /* 0x100fe200078e0a0a */
[C---:B------:R-:W-:Y:S01]  /*2bb0*/  ISETP.GT.U32.AND P2, PT, R10.reuse, R16, PT ;  /* 0x000000100a00720c */ /* 0x040fe20003f44070 */
[----:B------:R-:W-:Y:S01]  /*2bc0*/  IMAD R5, R10, R12, R5 ;  /* 0x0000000c0a057224 */ /* 0x000fe200078e0205 */
[----:B------:R1:W-:Y:S01]  /*2bd0*/  STL [R1+0x34c], R7 ;  /* 0x00034c0701007387 */ /* 0x0003e20000100800 */
[----:B------:R-:W-:Y:S02]  /*2be0*/  @!P3 IMAD.IADD R13, R13, 0x1, -R10 ;  /* 0x000000010d0db824 */ /* 0x000fe400078e0a0a */
[----:B------:R-:W-:Y:S01]  /*2bf0*/  VIADD R0, R28, 0x1d3 ;  /* 0x000001d31c007836 */ /* 0x000fe20000000000 */
[----:B------:R-:W-:Y:S01]  /*2c00*/  ISETP.GT.U32.AND P3, PT, R10, R5, PT ;  /* 0x000000050a00720c */ /* 0x000fe20003f64070 */
[----:B------:R-:W-:Y:S01]  /*2c10*/  IMAD.MOV.U32 R15, RZ, RZ, R14 ;  /* 0x000000ffff0f7224 */ /* 0x000fe200078e000e */
[----:B------:R2:W-:Y:S01]  /*2c20*/  STL [R1+0x364], R3 ;  /* 0x0003640301007387 */ /* 0x0005e20000100800 */
[----:B------:R-:W-:Y:S01]  /*2c30*/  VIADD R9, R28, 0x1d2 ;  /* 0x000001d21c097836 */ /* 0x000fe20000000000 */
[----:B------:R-:W-:Y:S01]  /*2c40*/  IABS R8, R0 ;  /* 0x0000000000087213 */ /* 0x000fe20000000000 */
[----:B------:R-:W-:-:S02]  /*2c50*/  @!P6 IMAD.MOV R15, RZ, RZ, -R15 ;  /* 0x000000ffff0fe224 */ /* 0x000fc400078e0a0f */
[----:B-1----:R-:W-:Y:S01]  /*2c60*/  IMAD.HI.U32 R7, R4, R6, RZ ;  /* 0x0000000604077227 */ /* 0x002fe200078e00ff */
[----:B------:R-:W-:Y:S02]  /*2c70*/  IABS R11, R9 ;  /* 0x00000009000b7213 */ /* 0x000fe40000000000 */
[----:B------:R-:W-:Y:S01]  /*2c80*/  STL [R1+0x368], R15 ;  /* 0x0003680f01007387 */ /* 0x000fe20000100800 */
[----:B------:R-:W-:Y:S02]  /*2c90*/  IMAD.MOV R7, RZ, RZ, -R7 ;  /* 0x000000ffff077224 */ /* 0x000fe400078e0a07 */
[----:B------:R-:W-:Y:S02]  /*2ca0*/  @!P2 IMAD.IADD R16, R16, 0x1, -R10 ;  /* 0x000000011010a824 */ /* 0x000fe400078e0a0a */
[C---:B------:R-:W-:Y:S02]  /*2cb0*/  IMAD R6, R10.reuse, R7, R6 ;  /* 0x000000070a067224 */ /* 0x040fe400078e0206 */
[----:B------:R-:W-:Y:S01]  /*2cc0*/  @!P3 IMAD.IADD R5, R5, 0x1, -R10 ;  /* 0x000000010505b824 */ /* 0x000fe200078e0a0a */
[----:B------:R-:W-:Y:S01]  /*2cd0*/  ISETP.GT.U32.AND P2, PT, R10, R16, PT ;  /* 0x000000100a00720c */ /* 0x000fe20003f44070 */
[----:B------:R-:W-:Y:S01]  /*2ce0*/  IMAD.HI.U32 R12, R4, R8, RZ ;  /* 0x00000008040c7227 */ /* 0x000fe200078e00ff */
[----:B------:R-:W-:-:S02]  /*2cf0*/  ISETP.GT.U32.AND P6, PT, R10, R6, PT ;  /* 0x000000060a00720c */ /* 0x000fc40003fc4070 */
[----:B------:R-:W-:Y:S01]  /*2d00*/  ISETP.GT.U32.AND P3, PT, R10, R5, PT ;  /* 0x000000050a00720c */ /* 0x000fe20003f64070 */
[----:B--2---:R-:W-:Y:S02]  /*2d10*/  IMAD.MOV.U32 R3, RZ, RZ, R13 ;  /* 0x000000ffff037224 */ /* 0x004fe400078e000d */
[----:B------:R-:W-:Y:S02]  /*2d20*/  IMAD.MOV R12, RZ, RZ, -R12 ;  /* 0x000000ffff0c7224 */ /* 0x000fe400078e0a0c */
[----:B------:R-:W-:Y:S01]  /*2d30*/  @!P5 IMAD.MOV R3, RZ, RZ, -R3 ;  /* 0x000000ffff03d224 */ /* 0x000fe200078e0a03 */
[----:B------:R-:W-:Y:S01]  /*2d40*/  ISETP.GE.AND P5, PT, R0, RZ, PT ;  /* 0x000000ff0000720c */ /* 0x000fe20003fa6270 */
[----:B------:R-:W-:Y:S02]  /*2d50*/  IMAD R0, R10, R12, R8 ;  /* 0x0000000c0a007224 */ /* 0x000fe400078e0208 */
[----:B------:R-:W-:Y:S01]  /*2d60*/  VIADD R12, R28, 0x1d1 ;  /* 0x000001d11c0c7836 */ /* 0x000fe20000000000 */
[----:B------:R1:W-:Y:S01]  /*2d70*/  STL [R1+0x388], R3 ;  /* 0x0003880301007387 */ /* 0x0003e20000100800 */
[----:B------:R-:W-:-:S02]  /*2d80*/  @!P6 IMAD.IADD R6, R6, 0x1, -R10 ;  /* 0x000000010606e824 */ /* 0x000fc400078e0a0a */
[----:B------:R-:W-:-:S03]  /*2d90*/  IMAD.HI.U32 R7, R4, R11, RZ ;  /* 0x0000000b04077227 */ /* 0x000fc600078e00ff */
[----:B------:R-:W-:Y:S01]  /*2da0*/  ISETP.GT.U32.AND P6, PT, R10, R6, PT ;  /* 0x000000060a00720c */ /* 0x000fe20003fc4070 */
[--C-:B------:R-:W-:Y:S01]  /*2db0*/  @!P2 IMAD.IADD R16, R16, 0x1, -R10.reuse ;  /* 0x000000011010a824 */ /* 0x100fe200078e0a0a */
[----:B------:R-:W-:Y:S01]  /*2dc0*/  ISETP.GE.AND P2, PT, R9, RZ, PT ;  /* 0x000000ff0900720c */ /* 0x000fe20003f46270 */
[----:B------:R-:W-:Y:S01]  /*2dd0*/  IMAD.MOV R7, RZ, RZ, -R7 ;  /* 0x000000ffff077224 */ /* 0x000fe200078e0a07 */
[----:B------:R-:W-:Y:S01]  /*2de0*/  IABS R9, R12 ;  /* 0x0000000c00097213 */ /* 0x000fe20000000000 */
[----:B------:R-:W-:Y:S01]  /*2df0*/  @!P3 IMAD.IADD R5, R5, 0x1, -R10 ;  /* 0x000000010505b824 */ /* 0x000fe200078e0a0a */
[C---:B------:R-:W-:Y:S01]  /*2e00*/  ISETP.GT.U32.AND P3, PT, R10.reuse, R0, PT ;  /* 0x000000000a00720c */ /* 0x040fe20003f64070 */
[----:B------:R-:W-:Y:S02]  /*2e10*/  IMAD R11, R10, R7, R11 ;  /* 0x000000070a0b7224 */ /* 0x000fe400078e020b */
[----:B------:R-:W-:Y:S02]  /*2e20*/  VIADD R14, R28, 0x1d0 ;  /* 0x000001d01c0e7836 */ /* 0x000fe40000000000 */
[----:B------:R-:W-:-:S03]  /*2e30*/  IMAD.HI.U32 R7, R4, R9, RZ ;  /* 0x0000000904077227 */ /* 0x000fc600078e00ff */
[----:B------:R-:W-:Y:S01]  /*2e40*/  IABS R22, R14 ;  /* 0x0000000e00167213 */ /* 0x000fe20000000000 */
[----:B------:R-:W-:Y:S02]  /*2e50*/  IMAD.MOV R7, RZ, RZ, -R7 ;  /* 0x000000ffff077224 */ /* 0x000fe400078e0a07 */
[----:B------:R-:W-:Y:S01]  /*2e60*/  @!P6 IMAD.IADD R6, R6, 0x1, -R10 ;  /* 0x000000010606e824 */ /* 0x000fe200078e0a0a */
[C---:B------:R-:W-:Y:S01]  /*2e70*/  ISETP.GT.U32.AND P6, PT, R10.reuse, R11, PT ;  /* 0x0000000b0a00720c */ /* 0x040fe20003fc4070 */
[----:B------:R-:W-:Y:S02]  /*2e80*/  IMAD R9, R10, R7, R9 ;  /* 0x000000070a097224 */ /* 0x000fe400078e0209 */
[----:B------:R-:W-:-:S04]  /*2e90*/  IMAD.HI.U32 R21, R4, R22, RZ ;  /* 0x0000001604157227 */ /* 0x000fc800078e00ff */
[----:B------:R-:W-:Y:S01]  /*2ea0*/  @!P3 IMAD.IADD R0, R0, 0x1, -R10 ;  /* 0x000000010000b824 */ /* 0x000fe200078e0a0a */
[----:B------:R-:W-:Y:S01]  /*2eb0*/  ISETP.GT.U32.AND P3, PT, R10, R9, PT ;  /* 0x000000090a00720c */ /* 0x000fe20003f64070 */
[----:B------:R-:W-:Y:S02]  /*2ec0*/  IMAD.MOV R21, RZ, RZ, -R21 ;  /* 0x000000ffff157224 */ /* 0x000fe400078e0a15 */
[----:B-1----:R-:W-:Y:S02]  /*2ed0*/  IMAD.MOV.U32 R3, RZ, RZ, R16 ;  /* 0x000000ffff037224 */ /* 0x002fe400078e0010 */
[----:B------:R-:W-:Y:S02]  /*2ee0*/  VIADD R8, R28, 0x1ce ;  /* 0x000001ce1c087836 */ /* 0x000fe40000000000 */
[C---:B------:R-:W-:Y:S02]  /*2ef0*/  IMAD R21, R10.reuse, R21, R22 ;  /* 0x000000150a157224 */ /* 0x040fe400078e0216 */
[----:B------:R-:W-:Y:S01]  /*2f00*/  @!P1 IMAD.MOV R3, RZ, RZ, -R3 ;  /* 0x000000ffff039224 */ /* 0x000fe200078e0a03 */
[----:B------:R-:W-:Y:S01]  /*2f10*/  IABS R13, R8 ;  /* 0x00000008000d7213 */ /* 0x000fe20000000000 */
[--C-:B------:R-:W-:Y:S01]  /*2f20*/  @!P6 IMAD.IADD R11, R11, 0x1, -R10.reuse ;  /* 0x000000010b0be824 */ /* 0x100fe200078e0a0a */
[C---:B------:R-:W-:Y:S01]  /*2f30*/  ISETP.GT.U32.AND P6, PT, R10.reuse, R21, PT ;  /* 0x000000150a00720c */ /* 0x040fe20003fc4070 */
[----:B------:R-:W-:Y:S01]  /*2f40*/  @!P3 IMAD.IADD R9, R9, 0x1, -R10 ;  /* 0x000000010909b824 */ /* 0x000fe200078e0a0a */
[----:B------:R1:W-:Y:S01]  /*2f50*/  STL [R1+0x398], R3 ;  /* 0x0003980301007387 */ /* 0x0003e20000100800 */
[----:B------:R-:W-:Y:S01]  /*2f60*/  ISETP.GT.U32.AND P3, PT, R10, R0, PT ;  /* 0x000000000a00720c */ /* 0x000fe20003f64070 */
[----:B------:R-:W-:Y:S01]  /*2f70*/  VIADD R17, R28, 0x1cd ;  /* 0x000001cd1c117836 */ /* 0x000fe20000000000 */
[----:B------:R-:W-:Y:S01]  /*2f80*/  ISETP.GT.U32.AND P1, PT, R10, R11, PT ;  /* 0x0000000b0a00720c */ /* 0x000fe20003f24070 */
[----:B------:R-:W-:-:S03]  /*2f90*/  IMAD.HI.U32 R18, R4, R13, RZ ;  /* 0x0000000d04127227 */ /* 0x000fc600078e00ff */
[----:B------:R-:W-:Y:S01]  /*2fa0*/  IABS R15, R17 ;  /* 0x00000011000f7213 */ /* 0x000fe20000000000 */
[----:B------:R-:W-:Y:S02]  /*2fb0*/  IMAD.MOV R23, RZ, RZ, -R23 ;  /* 0x000000ffff177224 */ /* 0x000fe400078e0a17 */
[----:B-1----:R-:W-:Y:S02]  /*2fc0*/  IMAD.MOV.U32 R3, RZ, RZ, R5 ;  /* 0x000000ffff037224 */ /* 0x002fe400078e0005 */
[----:B------:R-:W-:Y:S02]  /*2fd0*/  IMAD.MOV R18, RZ, RZ, -R18 ;  /* 0x000000ffff127224 */ /* 0x000fe400078e0a12 */
[----:B------:R-:W-:Y:S02]  /*2fe0*/  @!P4 IMAD.MOV R3, RZ, RZ, -R3 ;  /* 0x000000ffff03c224 */ /* 0x000fe400078e0a03 */
[C---:B------:R-:W-:Y:S02]  /*2ff0*/  IMAD R20, R10.reuse, R23, R20 ;  /* 0x000000170a147224 */ /* 0x040fe400078e0214 */
[C---:B------:R-:W-:Y:S01]  /*3000*/  IMAD R13, R10.reuse, R18, R13 ;  /* 0x000000120a0d7224 */ /* 0x040fe200078e020d */
[----:B------:R1:W-:Y:S01]  /*3010*/  STL [R1+0x3ac], R3 ;  /* 0x0003ac0301007387 */ /* 0x0003e20000100800 */
[----:B------:R-:W-:Y:S01]  /*3020*/  @!P6 IMAD.IADD R21, R21, 0x1, -R10 ;  /* 0x000000011515e824 */ /* 0x000fe200078e0a0a */
[----:B------:R-:W-:Y:S01]  /*3030*/  ISETP.GT.U32.AND P6, PT, R10, R9, PT ;  /* 0x000000090a00720c */ /* 0x000fe20003fc4070 */
[----:B------:R-:W-:-:S03]  /*3040*/  IMAD.HI.U32 R7, R4, R15, RZ ;  /* 0x0000000f04077227 */ /* 0x000fc600078e00ff */
[----:B------:R-:W-:Y:S01]  /*3050*/  ISETP.GT.U32.AND P4, PT, R10, R21, PT ;  /* 0x000000150a00720c */ /* 0x000fe20003f84070 */
[----:B------:R-:W-:Y:S01]  /*3060*/  @!P3 IMAD.IADD R0, R0, 0x1, -R10 ;  /* 0x000000010000b824 */ /* 0x000fe200078e0a0a */
[C---:B------:R-:W-:Y:S01]  /*3070*/  ISETP.GT.U32.AND P3, PT, R10.reuse, R13, PT ;  /* 0x0000000d0a00720c */ /* 0x040fe20003f64070 */
[----:B------:R-:W-:Y:S02]  /*3080*/  IMAD.MOV R7, RZ, RZ, -R7 ;  /* 0x000000ffff077224 */ /* 0x000fe400078e0a07 */
[----:B-1----:R-:W-:Y:S02]  /*3090*/  IMAD.MOV.U32 R3, RZ, RZ, R6 ;  /* 0x000000ffff037224 */ /* 0x002fe400078e0006 */
[C---:B------:R-:W-:Y:S02]  /*30a0*/  IMAD R7, R10.reuse, R7, R15 ;  /* 0x000000070a077224 */ /* 0x040fe400078e020f */
[----:B------:R-:W-:Y:S01]  /*30b0*/  @!P0 IMAD.MOV R3, RZ, RZ, -R3 ;  /* 0x000000ffff038224 */ /* 0x000fe200078e0a03 */
[----:B------:R-:W-:Y:S01]  /*30c0*/  ISETP.GT.U32.AND P0, PT, R10, R20, PT ;  /* 0x000000140a00720c */ /* 0x000fe20003f04070 */
[----:B------:R-:W-:-:S02]  /*30d0*/  VIADD R16, R28, 0x1cb ;  /* 0x000001cb1c107836 */ /* 0x000fc40000000000 */
[----:B------:R-:W-:Y:S01]  /*30e0*/  VIADD R18, R28, 0x1cc ;  /* 0x000001cc1c127836 */ /* 0x000fe20000000000 */
[----:B------:R1:W-:Y:S01]  /*30f0*/  STL [R1+0x3cc], R3 ;  /* 0x0003cc0301007387 */ /* 0x0003e20000100800 */
[--C-:B------:R-:W-:Y:S01]  /*3100*/  @!P1 IMAD.IADD R11, R11, 0x1, -R10.reuse ;  /* 0x000000010b0b9824 */ /* 0x100fe200078e0a0a */
[----:B------:R-:W-:Y:S01]  /*3110*/  IABS R5, R16 ;  /* 0x0000001000057213 */ /* 0x000fe20000000000 */
[----:B------:R-:W-:Y:S01]  /*3120*/  @!P6 IMAD.IADD R9, R9, 0x1, -R10 ;  /* 0x000000010909e824 */ /* 0x000fe200078e0a0a */
[----:B------:R-:W-:Y:S01]  /*3130*/  ISETP.GT.U32.AND P6, PT, R10, R7, PT ;  /* 0x000000070a00720c */ /* 0x000fe20003fc4070 */
[----:B------:R-:W-:Y:S01]  /*3140*/  IMAD.MOV.U32 R22, RZ, RZ, R0 ;  /* 0x000000ffff167224 */ /* 0x000fe200078e0000 */
[----:B------:R-:W-:Y:S01]  /*3150*/  IABS R15, R18 ;  /* 0x00000012000f7213 */ /* 0x000fe20000000000 */
[--C-:B------:R-:W-:Y:S01]  /*3160*/  @!P3 IMAD.IADD R13, R13, 0x1, -R10.reuse ;  /* 0x000000010d0db824 */ /* 0x100fe200078e0a0a */
[----:B------:R-:W-:Y:S01]  /*3170*/  ISETP.GE.AND P1, PT, R12, RZ, PT ;  /* 0x000000ff0c00720c */ /* 0x000fe20003f26270 */
[--C-:B------:R-:W-:Y:S01]  /*3180*/  @!P0 IMAD.IADD R20, R20, 0x1, -R10.reuse ;  /* 0x0000000114148824 */ /* 0x100fe200078e0a0a */
[----:B------:R-:W-:Y:S01]  /*3190*/  ISETP.GE.AND P0, PT, R19, RZ, PT ;  /* 0x000000ff1300720c */ /* 0x000fe20003f06270 */
[----:B-1----:R-:W-:Y:S01]  /*31a0*/  IMAD.MOV.U32 R3, RZ, RZ, R11 ;  /* 0x000000ffff037224 */ /* 0x002fe200078e000b */
[----:B------:R-:W-:Y:S01]  /*31b0*/  ISETP.GE.AND P3, PT, R8, RZ, PT ;  /* 0x000000ff0800720c */ /* 0x000fe20003f66270 */
[----:B------:R-:W-:Y:S01]  /*31c0*/  @!P4 IMAD.IADD R21, R21, 0x1, -R10 ;  /* 0x000000011515c824 */ /* 0x000fe200078e0a0a */
[----:B------:R-:W-:Y:S01]  /*31d0*/  ISETP.GE.AND P4, PT, R14, RZ, PT ;  /* 0x000000ff0e00720c */ /* 0x000fe20003f86270 */
[----:B------:R-:W-:Y:S01]  /*31e0*/  @!P5 IMAD.MOV R22, RZ, RZ, -R22 ;  /* 0x000000ffff16d224 */ /* 0x000fe200078e0a16 */
[----:B------:R-:W-:Y:S01]  /*31f0*/  ISETP.GT.U32.AND P5, PT, R10, R20, PT ;  /* 0x000000140a00720c */ /* 0x000fe20003fa4070 */
[----:B------:R-:W-:-:S03]  /*3200*/  IMAD.HI.U32 R12, R4, R5, RZ ;  /* 0x00000005040c7227 */ /* 0x000fc600078e00ff */
[----:B------:R-:W-:Y:S01]  /*3210*/  STL [R1+0x3d8], R22 ;  /* 0x0003d81601007387 */ /* 0x000fe20000100800 */
[----:B------:R-:W-:Y:S01]  /*3220*/  @!P2 IMAD.MOV R3, RZ, RZ, -R3 ;  /* 0x000000ffff03a224 */ /* 0x000fe200078e0a03 */
[----:B------:R-:W-:Y:S01]  /*3230*/  ISETP.GT.U32.AND P2, PT, R10, R13, PT ;  /* 0x0000000d0a00720c */ /* 0x000fe20003f44070 */
[----:B------:R-:W-:-:S03]  /*3240*/  IMAD.HI.U32 R6, R4, R15, RZ ;  /* 0x0000000f04067227 */ /* 0x000fc600078e00ff */
[----:B------:R1:W-:Y:S01]  /*3250*/  STL [R1+0x3e0], R3 ;  /* 0x0003e00301007387 */ /* 0x0003e20000100800 */
[----:B------:R-:W-:Y:S02]  /*3260*/  IMAD.MOV R12, RZ, RZ, -R12 ;  /* 0x000000ffff0c7224 */ /* 0x000fe400078e0a0c */
[----:B------:R-:W-:Y:S02]  /*3270*/  IMAD.MOV R6, RZ, RZ, -R6 ;  /* 0x000000ffff067224 */ /* 0x000fe400078e0a06 */
[----:B------:R-:W-:Y:S02]  /*3280*/  @!P6 IMAD.IADD R7, R7, 0x1, -R10 ;  /* 0x000000010707e824 */ /* 0x000fe400078e0a0a */
[C---:B------:R-:W-:Y:S02]  /*3290*/  IMAD R5, R10.reuse, R12, R5 ;  /* 0x0000000c0a057224 */ /* 0x040fe400078e0205 */
[C---:B------:R-:W-:Y:S01]  /*32a0*/  IMAD R6, R10.reuse, R6, R15 ;  /* 0x000000060a067224 */ /* 0x040fe200078e020f */
[----:B------:R-:W-:Y:S01]  /*32b0*/  ISETP.GT.U32.AND P6, PT, R10, R7, PT ;  /* 0x000000070a00720c */ /* 0x000fe20003fc4070 */
[----:B-1----:R-:W-:-:S02]  /*32c0*/  IMAD.MOV.U32 R3, RZ, RZ, R21 ;  /* 0x000000ffff037224 */ /* 0x002fc400078e0015 */
[----:B------:R-:W-:Y:S02]  /*32d0*/  VIADD R0, R28, 0x1ca ;  /* 0x000001ca1c007836 */ /* 0x000fe40000000000 */
[----:B------:R-:W-:Y:S01]  /*32e0*/  @!P1 IMAD.MOV R9, RZ, RZ, -R9 ;  /* 0x000000ffff099224 */ /* 0x000fe200078e0a09 */
[----:B------:R-:W-:Y:S01]  /*32f0*/  ISETP.GT.U32.AND P1, PT, R10, R6, PT ;  /* 0x000000060a00720c */ /* 0x000fe20003f24070 */
[----:B------:R-:W-:Y:S01]  /*3300*/  @!P4 IMAD.MOV R3, RZ, RZ, -R3 ;  /* 0x000000ffff03c224 */ /* 0x000fe200078e0a03 */
[----:B------:R-:W-:Y:S01]  /*3310*/  IABS R14, R0 ;  /* 0x00000000000e7213 */ /* 0x000fe20000000000 */
[--C-:B------:R-:W-:Y:S01]  /*3320*/  @!P5 IMAD.IADD R20, R20, 0x1, -R10.reuse ;  /* 0x000000011414d824 */ /* 0x100fe200078e0a0a */
[----:B------:R-:W-:Y:S01]  /*3330*/  ISETP.GT.U32.AND P5, PT, R10, R5, PT ;  /* 0x000000050a00720c */ /* 0x000fe20003fa4070 */
[----:B------:R-:W-:Y:S01]  /*3340*/  @!P2 IMAD.IADD R13, R13, 0x1, -R10 ;  /* 0x000000010d0da824 */ /* 0x000fe200078e0a0a */
[----:B------:R1:W-:Y:S01]  /*3350*/  STL [R1+0x400], R9 ;  /* 0x0004000901007387 */ /* 0x0003e20000100800 */
[----:B------:R-:W-:Y:S01]  /*3360*/  IMAD.MOV.U32 R11, RZ, RZ, R20 ;  /* 0x000000ffff0b7224 */ /* 0x000fe200078e0014 */
[----:B------:R-:W-:Y:S01]  /*3370*/  ISETP.GE.AND P4, PT, R17, RZ, PT ;  /* 0x000000ff1100720c */ /* 0x000fe20003f86270 */
[----:B------:R-:W-:Y:S01]  /*3380*/  VIADD R8, R28, 0x1c9 ;  /* 0x000001c91c087836 */ /* 0x000fe20000000000 */
[----:B------:R2:W-:Y:S01]  /*3390*/  STL [R1+0x40c], R3 ;  /* 0x00040c0301007387 */ /* 0x0005e20000100800 */
[----:B------:R-:W-:Y:S01]  /*33a0*/  @!P0 IMAD.MOV R11, RZ, RZ, -R11 ;  /* 0x000000ffff0b8224 */ /* 0x000fe200078e0a0b */
[----:B------:R-:W-:Y:S01]  /*33b0*/  ISETP.GE.AND P2, PT, R18, RZ, PT ;  /* 0x000000ff1200720c */ /* 0x000fe20003f46270 */
[--C-:B------:R-:W-:Y:S01]  /*33c0*/  @!P6 IMAD.IADD R7, R7, 0x1, -R10.reuse ;  /* 0x000000010707e824 */ /* 0x100fe200078e0a0a */
[----:B------:R-:W-:Y:S01]  /*33d0*/  IABS R17, R8 ;  /* 0x0000000800117213 */ /* 0x000fe20000000000 */
[----:B------:R-:W-:Y:S01]  /*33e0*/  @!P1 IMAD.IADD R6, R6, 0x1, -R10 ;  /* 0x0000000106069824 */ /* 0x000fe200078e0a0a */
[----:B------:R-:W-:Y:S01]  /*33f0*/  STL [R1+0x424], R11 ;  /* 0x0004240b01007387 */ /* 0x000fe20000100800 */
[----:B-1----:R-:W-:Y:S01]  /*3400*/  IMAD.HI.U32 R9, R4, R14, RZ ;  /* 0x0000000e04097227 */ /* 0x002fe200078e00ff */
[----:B------:R-:W-:-:S02]  /*3410*/  ISETP.GE.AND P1, PT, R0, RZ, PT ;  /* 0x000000ff0000720c */ /* 0x000fc40003f26270 */
[----:B------:R-:W-:Y:S01]  /*3420*/  ISETP.GT.U32.AND P0, PT, R10, R6, PT ;  /* 0x000000060a00720c */ /* 0x000fe20003f04070 */
[----:B--2---:R-:W-:Y:S01]  /*3430*/  IMAD.MOV.U32 R3, RZ, RZ, R13 ;  /* 0x000000ffff037224 */ /* 0x004fe200078e000d */
[----:B------:R-:W-:Y:S01]  /*3440*/  ISETP.GE.AND P6, PT, R16, RZ, PT ;  /* 0x000000ff1000720c */ /* 0x000fe20003fc6270 */
[----:B------:R-:W-:Y:S02]  /*3450*/  IMAD.MOV R9, RZ, RZ, -R9 ;  /* 0x000000ffff097224 */ /* 0x000fe400078e0a09 */
[----:B------:R-:W-:Y:S01]  /*3460*/  @!P3 IMAD.MOV R3, RZ, RZ, -R3 ;  /* 0x000000ffff03b224 */ /* 0x000fe200078e0a03 */
[----:B------:R-:W-:Y:S01]  /*3470*/  ISETP.GE.AND P3, PT, R8, RZ, PT ;  /* 0x000000ff0800720c */ /* 0x000fe20003f66270 */
[----:B------:R-:W-:Y:S02]  /*3480*/  @!P5 IMAD.IADD R5, R5, 0x1, -R10 ;  /* 0x000000010505d824 */ /* 0x000fe400078e0a0a */
[----:B------:R-:W-:Y:S01]  /*3490*/  IMAD R14, R10, R9, R14 ;  /* 0x000000090a0e7224 */ /* 0x000fe200078e020e */
[----:B------:R1:W-:Y:S01]  /*34a0*/  STL [R1+0x438], R3 ;  /* 0x0004380301007387 */ /* 0x0003e20000100800 */
[----:B------:R-:W-:Y:S01]  /*34b0*/  IMAD.HI.U32 R0, R4, R17, RZ ;  /* 0x0000001104007227 */ /* 0x000fe200078e00ff */
[----:B------:R-:W-:-:S03]  /*34c0*/  ISETP.GT.U32.AND P5, PT, R10, R5, PT ;  /* 0x000000050a00720c */ /* 0x000fc60003fa4070 */
[----:B------:R-:W-:Y:S02]  /*34d0*/  IMAD.MOV R0, RZ, RZ, -R0 ;  /* 0x000000ffff007224 */ /* 0x000fe400078e0a00 */
[----:B------:R-:W-:Y:S02]  /*34e0*/  VIADD R15, R28, 0x1c8 ;  /* 0x000001c81c0f7836 */ /* 0x000fe40000000000 */
[----:B------:R-:W-:Y:S02]  /*34f0*/  IMAD R17, R10, R0, R17 ;  /* 0x000000000a117224 */ /* 0x000fe400078e0211 */
[----:B-1----:R-:W-:Y:S02]  /*3500*/  IMAD.MOV.U32 R3, RZ, RZ, R7 ;  /* 0x000000ffff037224 */ /* 0x002fe400078e0007 */
[--C-:B------:R-:W-:Y:S01]  /*3510*/  @!P0 IMAD.IADD R6, R6, 0x1, -R10.reuse ;  /* 0x0000000106068824 */ /* 0x100fe200078e0a0a */
[----:B------:R-:W-:Y:S01]  /*3520*/  ISETP.GE.AND P0, PT, R15, RZ, PT ;  /* 0x000000ff0f00720c */ /* 0x000fe20003f06270 */
[----:B------:R-:W-:Y:S01]  /*3530*/  @!P4 IMAD.MOV R3, RZ, RZ, -R3 ;  /* 0x000000ffff03c224 */ /* 0x000fe200078e0a03 */
[C---:B------:R-:W-:Y:S01]  /*3540*/  ISETP.GT.U32.AND P4, PT, R10.reuse, R14, PT ;  /* 0x0000000e0a00720c */ /* 0x040fe20003f84070 */
[----:B------:R-:W-:Y:S01]  /*3550*/  @!P5 IMAD.IADD R5, R5, 0x1, -R10 ;  /* 0x000000010505d824 */ /* 0x000fe200078e0a0a */
[----:B------:R-:W-:Y:S01]  /*3560*/  ISETP.GT.U32.AND P5, PT, R10, R17, PT ;  /* 0x000000110a00720c */ /* 0x000fe20003fa4070 */
[C---:B------:R-:W-:Y:S01]  /*3570*/  VIADD R7, R28.reuse, 0x1c6 ;  /* 0x000001c61c077836 */ /* 0x040fe20000000000 */
[----:B------:R-:W-:Y:S01]  /*3580*/  IABS R15, R15 ;  /* 0x0000000f000f7213 */ /* 0x000fe20000000000 */
[----:B------:R1:W-:Y:S01]  /*3590*/  STL [R1+0x454], R3 ;  /* 0x0004540301007387 */ /* 0x0003e20000100800 */
[----:B------:R-:W-:-:S02]  /*35a0*/  VIADD R8, R28, 0x1c7 ;  /* 0x000001c71c087836 */ /* 0x000fc40000000000 */
[----:B------:R-:W-:Y:S01]  /*35b0*/  IABS R12, R7 ;  /* 0x00000007000c7213 */ /* 0x000fe20000000000 */
[----:B------:R-:W-:Y:S02]  /*35c0*/  IMAD.HI.U32 R9, R4, R15, RZ ;  /* 0x0000000f04097227 */ /* 0x000fe400078e00ff */
[----:B------:R-:W-:Y:S02]  /*35d0*/  IABS R0, R8 ;  /* 0x0000000800007213 */ /* 0x000fe40000000000 */
[----:B------:R-:W-:Y:S02]  /*35e0*/  @!P4 IMAD.IADD R14, R14, 0x1, -R10 ;  /* 0x000000010e0ec824 */ /* 0x000fe400078e0a0a */
[----:B-1----:R-:W-:Y:S02]  /*35f0*/  IMAD.MOV.U32 R3, RZ, RZ, R6 ;  /* 0x000000ffff037224 */ /* 0x002fe400078e0006 */
[----:B------:R-:W-:Y:S01]  /*3600*/  IMAD.MOV R9, RZ, RZ, -R9 ;  /* 0x000000ffff097224 */ /* 0x000fe200078e0a09 */
[----:B------:R-:W-:Y:S01]  /*3610*/  ISETP.GT.U32.AND P4, PT, R10, R14, PT ;  /* 0x0000000e0a00720c */ /* 0x000fe20003f84070 */
[----:B------:R-:W-:Y:S01]  /*3620*/  @!P2 IMAD.MOV R3, RZ, RZ, -R3 ;  /* 0x000000ffff03a224 */ /* 0x000fe200078e0a03 */
[----:B------:R-:W-:Y:S01]  /*3630*/  ISETP.GE.AND P2, PT, R8, RZ, PT ;  /* 0x000000ff0800720c */ /* 0x000fe20003f46270 */
[----:B------:R-:W-:-:S02]  /*3640*/  @!P5 IMAD.IADD R17, R17, 0x1, -R10 ;  /* 0x000000011111d824 */ /* 0x000fc400078e0a0a */
[----:B------:R-:W-:Y:S01]  /*3650*/  IMAD R15, R10, R9, R15 ;  /* 0x000000090a0f7224 */ /* 0x000fe200078e020f */
[----:B------:R1:W-:Y:S01]  /*3660*/  STL [R1+0x45c], R3 ;  /* 0x00045c0301007387 */ /* 0x0003e20000100800 */
[----:B------:R-:W-:Y:S01]  /*3670*/  IMAD.HI.U32 R6, R4, R12, RZ ;  /* 0x0000000c04067227 */ /* 0x000fe200078e00ff */
[----:B------:R-:W-:-:S03]  /*3680*/  ISETP.GT.U32.AND P5, PT, R10, R17, PT ;  /* 0x000000110a00720c */ /* 0x000fc60003fa4070 */
[----:B------:R-:W-:-:S04]  /*3690*/  IMAD.HI.U32 R8, R4, R0, RZ ;  /* 0x0000000004087227 */ /* 0x000fc800078e00ff */
[----:B------:R-:W-:Y:S01]  /*36a0*/  @!P4 IMAD.IADD R14, R14, 0x1, -R10 ;  /* 0x000000010e0ec824 */ /* 0x000fe200078e0a0a */
[C---:B------:R-:W-:Y:S01]  /*36b0*/  ISETP.GT.U32.AND P4, PT, R10.reuse, R15, PT ;  /* 0x0000000f0a00720c */ /* 0x040fe20003f84070 */
[----:B-1----:R-:W-:Y:S02]  /*36c0*/  IMAD.MOV.U32 R3, RZ, RZ, R5 ;  /* 0x000000ffff037224 */ /* 0x002fe400078e0005 */
[----:B------:R-:W-:Y:S02]  /*36d0*/  IMAD.MOV R6, RZ, RZ, -R6 ;  /* 0x000000ffff067224 */ /* 0x000fe400078e0a06 */
[----:B------:R-:W-:Y:S01]  /*36e0*/  @!P6 IMAD.MOV R3, RZ, RZ, -R3 ;  /* 0x000000ffff03e224 */ /* 0x000fe200078e0a03 */
[----:B------:R-:W-:Y:S01]  /*36f0*/  ISETP.GE.AND P6, PT, R7, RZ, PT ;  /* 0x000000ff0700720c */ /* 0x000fe20003fc6270 */
[----:B------:R-:W-:Y:S02]  /*3700*/  IMAD.MOV R8, RZ, RZ, -R8 ;  /* 0x000000ffff087224 */ /* 0x000fe400078e0a08 */
[C---:B------:R-:W-:Y:S01]  /*3710*/  IMAD R12, R10.reuse, R6, R12 ;  /* 0x000000060a0c7224 */ /* 0x040fe200078e020c */
[----:B------:R1:W-:Y:S01]  /*3720*/  STL [R1+0x464], R3 ;  /* 0x0004640301007387 */ /* 0x0003e20000100800 */
[----:B------:R-:W-:-:S02]  /*3730*/  IMAD R5, R10, R8, R0 ;  /* 0x000000080a057224 */ /* 0x000fc400078e0200 */
[----:B------:R-:W-:Y:S02]  /*3740*/  VIADD R0, R28, 0x1c5 ;  /* 0x000001c51c007836 */ /* 0x000fe40000000000 */
[--C-:B------:R-:W-:Y:S01]  /*3750*/  @!P5 IMAD.IADD R17, R17, 0x1, -R10.reuse ;  /* 0x000000011111d824 */ /* 0x100fe200078e0a0a */
[----:B------:R-:W-:Y:S01]  /*3760*/  ISETP.GT.U32.AND P5, PT, R10, R5, PT ;  /* 0x000000050a00720c */ /* 0x000fe20003fa4070 */
[----:B------:R-:W-:Y:S01]  /*3770*/  @!P4 IMAD.IADD R15, R15, 0x1, -R10 ;  /* 0x000000010f0fc824 */ /* 0x000fe200078e0a0a */
[----:B------:R-:W-:Y:S01]  /*3780*/  IABS R8, R0 ;  /* 0x0000000000087213 */ /* 0x000fe20000000000 */
[----:B------:R-:W-:Y:S02]  /*3790*/  VIADD R11, R28, 0x1c3 ;  /* 0x000001c31c0b7836 */ /* 0x000fe40000000000 */
[----:B-1----:R-:W-:Y:S01]  /*37a0*/  IMAD.MOV.U32 R3, RZ, RZ, R14 ;  /* 0x000000ffff037224 */ /* 0x002fe200078e000e */
[----:B------:R-:W-:Y:S01]  /*37b0*/  ISETP.GT.U32.AND P4, PT, R10, R15, PT ;  /* 0x0000000f0a00720c */ /* 0x000fe20003f84070 */
[----:B------:R-:W-:Y:S01]  /*37c0*/  IMAD.HI.U32 R14, R4, R8, RZ ;  /* 0x00000008040e7227 */ /* 0x000fe200078e00ff */
[----:B------:R-:W-:-:S03]  /*37d0*/  IABS R13, R11 ;  /* 0x0000000b000d7213 */ /* 0x000fc60000000000 */
[----:B------:R-:W-:Y:S01]  /*37e0*/  @!P1 IMAD.MOV R3, RZ, RZ, -R3 ;  /* 0x000000ffff039224 */ /* 0x000fe200078e0a03 */
[----:B------:R-:W-:Y:S01]  /*37f0*/  ISETP.GT.U32.AND P1, PT, R10, R12, PT ;  /* 0x0000000c0a00720c */ /* 0x000fe20003f24070 */
[----:B------:R-:W-:Y:S02]  /*3800*/  IMAD.MOV R14, RZ, RZ, -R14 ;  /* 0x000000ffff0e7224 */ /* 0x000fe400078e0a0e */
[--C-:B------:R-:W-:Y:S01]  /*3810*/  @!P5 IMAD.IADD R5, R5, 0x1, -R10.reuse ;  /* 0x000000010505d824 */ /* 0x100fe200078e0a0a */
[----:B------:R1:W-:Y:S01]  /*3820*/  STL [R1+0x468], R3 ;  /* 0x0004680301007387 */ /* 0x0003e20000100800 */
[C---:B------:R-:W-:Y:S02]  /*3830*/  VIADD R9, R28.reuse, 0x1c4 ;  /* 0x000001c41c097836 */ /* 0x040fe40000000000 */
[----:B------:R-:W-:Y:S01]  /*3840*/  VIADD R6, R28, 0x1c2 ;  /* 0x000001c21c067836 */ /* 0x000fe20000000000 */
[----:B------:R-:W-:Y:S01]  /*3850*/  ISETP.GT.U32.AND P5, PT, R10, R5, PT ;  /* 0x000000050a00720c */ /* 0x000fe20003fa4070 */
[----:B------:R-:W-:Y:S01]  /*3860*/  @!P4 IMAD.IADD R15, R15, 0x1, -R10 ;  /* 0x000000010f0fc824 */ /* 0x000fe200078e0a0a */
[----:B------:R-:W-:-:S02]  /*3870*/  IABS R16, R9 ;  /* 0x0000000900107213 */ /* 0x000fc40000000000 */
[----:B------:R-:W-:Y:S01]  /*3880*/  IABS R7, R6 ;  /* 0x0000000600077213 */ /* 0x000fe20000000000 */
[----:B------:R-:W-:Y:S02]  /*3890*/  @!P1 IMAD.IADD R12, R12, 0x1, -R10 ;  /* 0x000000010c0c9824 */ /* 0x000fe400078e0a0a */
[----:B-1----:R-:W-:Y:S02]  /*38a0*/  IMAD.MOV.U32 R3, RZ, RZ, R17 ;  /* 0x000000ffff037224 */ /* 0x002fe400078e0011 */
[----:B------:R-:W-:Y:S01]  /*38b0*/  IMAD.HI.U32 R17, R4, R16, RZ ;  /* 0x0000001004117227 */ /* 0x000fe200078e00ff */
[----:B------:R-:W-:-:S03]  /*38c0*/  ISETP.GT.U32.AND P1, PT, R10, R12, PT ;  /* 0x0000000c0a00720c */ /* 0x000fc60003f24070 */
[----:B------:R-:W-:Y:S01]  /*38d0*/  @!P3 IMAD.MOV R3, RZ, RZ, -R3 ;  /* 0x000000ffff03b224 */ /* 0x000fe200078e0a03 */
[----:B------:R-:W-:Y:S01]  /*38e0*/  ISETP.GE.AND P3, PT, R0, RZ, PT ;  /* 0x000000ff0000720c */ /* 0x000fe20003f66270 */
[----:B------:R-:W-:Y:S02]  /*38f0*/  IMAD R0, R10, R14, R8 ;  /* 0x0000000e0a007224 */ /* 0x000fe400078e0208 */
[----:B------:R-:W-:Y:S01]  /*3900*/  IMAD.HI.U32 R8, R4, R13, RZ ;  /* 0x0000000d04087227 */ /* 0x000fe200078e00ff */
[----:B------:R1:W-:Y:S02]  /*3910*/  STL [R1+0x49c], R3 ;  /* 0x00049c0301007387 */ /* 0x0003e40000100800 */
[----:B------:R-:W-:Y:S01]  /*3920*/  ISETP.GT.U32.AND P4, PT, R10, R0, PT ;  /* 0x000000000a00720c */ /* 0x000fe20003f84070 */
[----:B------:R-:W-:-:S04]  /*3930*/  IMAD.HI.U32 R14, R4, R7, RZ ;  /* 0x00000007040e7227 */ /* 0x000fc800078e00ff */
[----:B------:R-:W-:Y:S02]  /*3940*/  IMAD.MOV R8, RZ, RZ, -R8 ;  /* 0x000000ffff087224 */ /* 0x000fe400078e0a08 */
[----:B------:R-:W-:Y:S02]  /*3950*/  IMAD.MOV R17, RZ, RZ, -R17 ;  /* 0x000000ffff117224 */ /* 0x000fe400078e0a11 */
[----:B-1----:R-:W-:Y:S02]  /*3960*/  IMAD.MOV.U32 R3, RZ, RZ, R15 ;  /* 0x000000ffff037224 */ /* 0x002fe400078e000f */
[----:B------:R-:W-:Y:S02]  /*3970*/  IMAD.MOV R14, RZ, RZ, -R14 ;  /* 0x000000ffff0e7224 */ /* 0x000fe400078e0a0e */
[----:B------:R-:W-:Y:S02]  /*3980*/  @!P0 IMAD.MOV R3, RZ, RZ, -R3 ;  /* 0x000000ffff038224 */ /* 0x000fe400078e0a03 */
[----:B------:R-:W-:-:S02]  /*3990*/  IMAD R13, R10, R8, R13 ;  /* 0x000000080a0d7224 */ /* 0x000fc400078e020d */
[--C-:B------:R-:W-:Y:S01]  /*39a0*/  @!P1 IMAD.IADD R12, R12, 0x1, -R10.reuse ;  /* 0x000000010c0c9824 */ /* 0x100fe200078e0a0a */
[----:B------:R1:W-:Y:S01]  /*39b0*/  STL [R1+0x4a8], R3 ;  /* 0x0004a80301007387 */ /* 0x0003e20000100800 */
[----:B------:R-:W-:Y:S01]  /*39c0*/  VIADD R8, R28, 0x1c1 ;  /* 0x000001c11c087836 */ /* 0x000fe20000000000 */
[C---:B------:R-:W-:Y:S01]  /*39d0*/  ISETP.GT.U32.AND P1, PT, R10.reuse, R13, PT ;  /* 0x0000000d0a00720c */ /* 0x040fe20003f24070 */
[----:B------:R-:W-:Y:S01]  /*39e0*/  @!P5 IMAD.IADD R5, R5, 0x1, -R10 ;  /* 0x000000010505d824 */ /* 0x000fe200078e0a0a */
[----:B------:R-:W-:Y:S01]  /*39f0*/  ISETP.GE.AND P5, PT, R9, RZ, PT ;  /* 0x000000ff0900720c */ /* 0x000fe20003fa6270 */
[C---:B------:R-:W-:Y:S02]  /*3a00*/  IMAD R9, R10.reuse, R17, R16 ;  /* 0x000000110a097224 */ /* 0x040fe400078e0210 */
[----:B------:R-:W-:Y:S01]  /*3a10*/  IMAD R7, R10, R14, R7 ;  /* 0x0000000e0a077224 */ /* 0x000fe200078e0207 */
[----:B------:R-:W-:Y:S01]  /*3a20*/  IABS R14, R8 ;  /* 0x00000008000e7213 */ /* 0x000fe20000000000 */
[----:B------:R-:W-:Y:S01]  /*3a30*/  @!P4 IMAD.IADD R0, R0, 0x1, -R10 ;  /* 0x000000010000c824 */ /* 0x000fe200078e0a0a */
[----:B------:R-:W-:Y:S01]  /*3a40*/  ISETP.GT.U32.AND P0, PT, R10, R9, PT ;  /* 0x000000090a00720c */ /* 0x000fe20003f04070 */
[----:B-1----:R-:W-:-:S02]  /*3a50*/  IMAD.MOV.U32 R3, RZ, RZ, R12 ;  /* 0x000000ffff037224 */ /* 0x002fc400078e000c */
[----:B------:R-:W-:Y:S01]  /*3a60*/  IMAD.MOV.U32 R15, RZ, RZ, R5 ;  /* 0x000000ffff0f7224 */ /* 0x000fe200078e0005 */
[C---:B------:R-:W-:Y:S01]  /*3a70*/  ISETP.GT.U32.AND P4, PT, R10.reuse, R0, PT ;  /* 0x000000000a00720c */ /* 0x040fe20003f84070 */
[----:B------:R-:W-:Y:S01]  /*3a80*/  @!P6 IMAD.MOV R3, RZ, RZ, -R3 ;  /* 0x000000ffff03e224 */ /* 0x000fe200078e0a03 */
[----:B------:R-:W-:Y:S01]  /*3a90*/  ISETP.GT.U32.AND P6, PT, R10, R7, PT ;  /* 0x000000070a00720c */ /* 0x000fe20003fc4070 */
[----:B------:R-:W-:Y:S02]  /*3aa0*/  IMAD.MOV.U32 R5, RZ, RZ, R14 ;  /* 0x000000ffff057224 */ /* 0x000fe400078e000e */
[----:B------:R-:W-:Y:S01]  /*3ab0*/  @!P2 IMAD.MOV R15, RZ, RZ, -R15 ;  /* 0x000000ffff0fa224 */ /* 0x000fe200078e0a0f */
[----:B------:R-:W-:Y:S01]  /*3ac0*/  ISETP.GE.AND P2, PT, R11, RZ, PT ;  /* 0x000000ff0b00720c */ /* 0x000fe20003f46270 */
[----:B------:R-:W-:Y:S02]  /*3ad0*/  VIADD R12, R28, 0x1c0 ;  /* 0x000001c01c0c7836 */ /* 0x000fe40000000000 */
[----:B------:R-:W-:Y:S01]  /*3ae0*/  IMAD.HI.U32 R11, R4, R5, RZ ;  /* 0x00000005040b7227 */ /* 0x000fe200078e00ff */
[----:B------:R-:W-:Y:S02]  /*3af0*/  STL [R1+0x4c4], R15 ;  /* 0x0004c40f01007387 */ /* 0x000fe40000100800 */
[----:B------:R-:W-:Y:S01]  /*3b00*/  IABS R14, R12 ;  /* 0x0000000c000e7213 */ /* 0x000fe20000000000 */
[----:B------:R-:W-:Y:S01]  /*3b10*/  @!P1 IMAD.IADD R13, R13, 0x1, -R10 ;  /* 0x000000010d0d9824 */ /* 0x000fe200078e0a0a */
[----:B------:R1:W-:Y:S01]  /*3b20*/  STL [R1+0x4d4], R3 ;  /* 0x0004d40301007387 */ /* 0x0003e20000100800 */
[----:B------:R-:W-:-:S02]  /*3b30*/  IMAD.MOV R11, RZ, RZ, -R11 ;  /* 0x000000ffff0b7224 */ /* 0x000fc400078e0a0b */
[--C-:B------:R-:W-:Y:S01]  /*3b40*/  @!P0 IMAD.IADD R9, R9, 0x1, -R10.reuse ;  /* 0x0000000109098824 */ /* 0x100fe200078e0a0a */
[----:B------:R-:W-:Y:S01]  /*3b50*/  ISETP.GE.AND P0, PT, R8, RZ, PT ;  /* 0x000000ff0800720c */ /* 0x000fe20003f06270 */
[--C-:B------:R-:W-:Y:S01]  /*3b60*/  @!P6 IMAD.IADD R7, R7, 0x1, -R10.reuse ;  /* 0x000000010707e824 */ /* 0x100fe200078e0a0a */
[----:B------:R-:W-:Y:S01]  /*3b70*/  ISETP.GT.U32.AND P6, PT, R10, R13, PT ;  /* 0x0000000d0a00720c */ /* 0x000fe20003fc4070 */
[----:B------:R-:W-:Y:S01]  /*3b80*/  @!P4 IMAD.IADD R0, R0, 0x1, -R10 ;  /* 0x000000010000c824 */ /* 0x000fe200078e0a0a */
[C---:B------:R-:W-:Y:S01]  /*3b90*/  ISETP.GT.U32.AND P1, PT, R10.reuse, R9, PT ;  /* 0x000000090a00720c */ /* 0x040fe20003f24070 */
[----:B------:R-:W-:Y:S01]  /*3ba0*/  IMAD R5, R10, R11, R5 ;  /* 0x0000000b0a057224 */ /* 0x000fe200078e0205 */
[----:B------:R-:W-:Y:S01]  /*3bb0*/  ISETP.GE.AND P4, PT, R6, RZ, PT ;  /* 0x000000ff0600720c */ /* 0x000fe20003f86270 */
[----:B------:R-:W-:-:S04]  /*3bc0*/  IMAD.HI.U32 R11, R4, R14, RZ ;  /* 0x0000000e040b7227 */ /* 0x000fc800078e00ff */
[----:B-1----:R-:W-:Y:S02]  /*3bd0*/  IMAD.MOV.U32 R3, RZ, RZ, R0 ;  /* 0x000000ffff037224 */ /* 0x002fe400078e0000 */
[----:B------:R-:W-:Y:S02]  /*3be0*/  IMAD.MOV R11, RZ, RZ, -R11 ;  /* 0x000000ffff0b7224 */ /* 0x000fe400078e0a0b */
[----:B------:R-:W-:Y:S01]  /*3bf0*/  @!P3 IMAD.MOV R3, RZ, RZ, -R3 ;  /* 0x000000ffff03b224 */ /* 0x000fe200078e0a03 */
[C---:B------:R-:W-:Y:S01]  /*3c00*/  ISETP.GT.U32.AND P3, PT, R10.reuse, R7, PT ;  /* 0x000000070a00720c */ /* 0x040fe20003f64070 */
[----:B------:R-:W-:Y:S02]  /*3c10*/  IMAD R14, R10, R11, R14 ;  /* 0x0000000b0a0e7224 */ /* 0x000fe400078e020e */
[----:B------:R-:W-:Y:S01]  /*3c20*/  @!P6 IMAD.IADD R13, R13, 0x1, -R10 ;  /* 0x000000010d0de824 */ /* 0x000fe200078e0a0a */
[----:B------:R1:W-:Y:S01]  /*3c30*/  STL [R1+0x4e4], R3 ;  /* 0x0004e40301007387 */ /* 0x0003e20000100800 */
[----:B------:R-:W-:Y:S01]  /*3c40*/  VIADD R8, R28, 0x1bd ;  /* 0x000001bd1c087836 */ /* 0x000fe20000000000 */
[----:B------:R-:W-:Y:S01]  /*3c50*/  ISETP.GT.U32.AND P6, PT, R10, R14, PT ;  /* 0x0000000e0a00720c */ /* 0x000fe20003fc4070 */
[----:B------:R-:W-:-:S02]  /*3c60*/  VIADD R6, R28, 0x1bf ;  /* 0x000001bf1c067836 */ /* 0x000fc40000000000 */
[--C-:B------:R-:W-:Y:S01]  /*3c70*/  @!P1 IMAD.IADD R9, R9, 0x1, -R10.reuse ;  /* 0x0000000109099824 */ /* 0x100fe200078e0a0a */
[----:B------:R-:W-:Y:S01]  /*3c80*/  ISETP.GT.U32.AND P1, PT, R10, R5, PT ;  /* 0x000000050a00720c */ /* 0x000fe20003f24070 */
[----:B------:R-:W-:Y:S01]  /*3c90*/  VIADD R0, R28, 0x1be ;  /* 0x000001be1c007836 */ /* 0x000fe20000000000 */
[----:B------:R-:W-:Y:S01]  /*3ca0*/  IABS R16, R8 ;  /* 0x0000000800107213 */ /* 0x000fe20000000000 */
[----:B------:R-:W-:Y:S01]  /*3cb0*/  @!P3 IMAD.IADD R7, R7, 0x1, -R10 ;  /* 0x000000010707b824 */ /* 0x000fe200078e0a0a */
[----:B------:R-:W-:Y:S01]  /*3cc0*/  IABS R15, R6 ;  /* 0x00000006000f7213 */ /* 0x000fe20000000000 */
[----:B-1----:R-:W-:Y:S01]  /*3cd0*/  IMAD.MOV.U32 R3, RZ, RZ, R9 ;  /* 0x000000ffff037224 */ /* 0x002fe200078e0009 */
[----:B------:R-:W-:Y:S01]  /*3ce0*/  ISETP.GE.AND P3, PT, R12, RZ, PT ;  /* 0x000000ff0c00720c */ /* 0x000fe20003f66270 */
[----:B------:R-:W-:Y:S01]  /*3cf0*/  IMAD.MOV.U32 R12, RZ, RZ, R16 ;  /* 0x000000ffff0c7224 */ /* 0x000fe200078e0010 */
[----:B------:R-:W-:Y:S01]  /*3d00*/  IABS R11, R0 ;  /* 0x00000000000b7213 */ /* 0x000fe20000000000 */
[----:B------:R-:W-:-:S04]  /*3d10*/  IMAD.HI.U32 R16, R4, R15, RZ ;  /* 0x0000000f04107227 */ /* 0x000fc800078e00ff */
[----:B------:R-:W-:Y:S02]  /*3d20*/  @!P6 IMAD.IADD R14, R14, 0x1, -R10 ;  /* 0x000000010e0ee824 */ /* 0x000fe400078e0a0a */
[----:B------:R-:W-:-:S03]  /*3d30*/  IMAD.HI.U32 R17, R4, R11, RZ ;  /* 0x0000000b04117227 */ /* 0x000fc600078e00ff */
[----:B------:R-:W-:Y:S01]  /*3d40*/  ISETP.GT.U32.AND P6, PT, R10, R14, PT ;  /* 0x0000000e0a00720c */ /* 0x000fe20003fc4070 */
[----:B------:R-:W-:Y:S02]  /*3d50*/  IMAD.MOV R16, RZ, RZ, -R16 ;  /* 0x000000ffff107224 */ /* 0x000fe400078e0a10 */
[----:B------:R-:W-:Y:S01]  /*3d60*/  @!P1 IMAD.IADD R5, R5, 0x1, -R10 ;  /* 0x0000000105059824 */ /* 0x000fe200078e0a0a */
[----:B------:R-:W-:Y:S01]  /*3d70*/  ISETP.GE.AND P1, PT, R6, RZ, PT ;  /* 0x000000ff0600720c */ /* 0x000fe20003f26270 */
[----:B------:R-:W-:Y:S02]  /*3d80*/  @!P5 IMAD.MOV R3, RZ, RZ, -R3 ;  /* 0x000000ffff03d224 */ /* 0x000fe400078e0a03 */
[----:B------:R-:W-:Y:S01]  /*3d90*/  IMAD.HI.U32 R6, R4, R12, RZ ;  /* 0x0000000c04067227 */ /* 0x000fe200078e00ff */
[----:B------:R-:W-:Y:S02]  /*3da0*/  ISETP.GT.U32.AND P5, PT, R10, R5, PT ;  /* 0x000000050a00720c */ /* 0x000fe40003fa4070 */
[----:B------:R1:W-:Y:S01]  /*3db0*/  STL [R1+0x4e8], R3 ;  /* 0x0004e80301007387 */ /* 0x0003e20000100800 */
[----:B------:R-:W-:-:S02]  /*3dc0*/  IMAD.MOV R9, RZ, RZ, -R17 ;  /* 0x000000ffff097224 */ /* 0x000fc400078e0a11 */
[C---:B------:R-:W-:Y:S02]  /*3dd0*/  IMAD R15, R10.reuse, R16, R15 ;  /* 0x000000100a0f7224 */ /* 0x040fe400078e020f */
[----:B------:R-:W-:Y:S02]  /*3de0*/  IMAD.MOV R6, RZ, RZ, -R6 ;  /* 0x000000ffff067224 */ /* 0x000fe400078e0a06 */
[C---:B------:R-:W-:Y:S02]  /*3df0*/  IMAD R11, R10.reuse, R9, R11 ;  /* 0x000000090a0b7224 */ /* 0x040fe400078e020b */
[----:B------:R-:W-:Y:S01]  /*3e00*/  @!P2 IMAD.MOV R13, RZ, RZ, -R13 ;  /* 0x000000ffff0da224 */ /* 0x000fe200078e0a0d */
[C---:B------:R-:W-:Y:S01]  /*3e10*/  ISETP.GT.U32.AND P2, PT, R10.reuse, R15, PT ;  /* 0x0000000f0a00720c */ /* 0x040fe20003f44070 */
[----:B-1----:R-:W-:Y:S02]  /*3e20*/  IMAD.MOV.U32 R3, RZ, RZ, R7 ;  /* 0x000000ffff037224 */ /* 0x002fe400078e0007 */
[C---:B------:R-:W-:Y:S01]  /*3e30*/  IMAD R12, R10.reuse, R6, R12 ;  /* 0x000000060a0c7224 */ /* 0x040fe200078e020c */
[----:B------:R-:W-:Y:S01]  /*3e40*/  STL [R1+0x500], R13 ;  /* 0x0005000d01007387 */ /* 0x000fe20000100800 */
[----:B------:R-:W-:Y:S01]  /*3e50*/  @!P4 IMAD.MOV R3, RZ, RZ, -R3 ;  /* 0x000000ffff03c224 */ /* 0x000fe200078e0a03 */
[----:B------:R-:W-:Y:S01]  /*3e60*/  ISETP.GT.U32.AND P4, PT, R10, R11, PT ;  /* 0x0000000b0a00720c */ /* 0x000fe20003f84070 */
[--C-:B------:R-:W-:Y:S01]  /*3e70*/  @!P6 IMAD.IADD R14, R14, 0x1, -R10.reuse ;  /* 0x000000010e0ee824 */ /* 0x100fe200078e0a0a */
[----:B------:R-:W-:Y:S01]  /*3e80*/  ISETP.GT.U32.AND P6, PT, R10, R12, PT ;  /* 0x0000000c0a00720c */ /* 0x000fe20003fc4070 */
[----:B------:R-:W-:Y:S01]  /*3e90*/  VIADD R16, R28, 0x1bc ;  /* 0x000001bc1c107836 */ /* 0x000fe20000000000 */
[----:B------:R1:W-:Y:S01]  /*3ea0*/  STL [R1+0x51c], R3 ;  /* 0x00051c0301007387 */ /* 0x0003e20000100800 */
[--C-:B------:R-:W-:Y:S01]  /*3eb0*/  @!P5 IMAD.IADD R5, R5, 0x1, -R10.reuse ;  /* 0x000000010505d824 */ /* 0x100fe200078e0a0a */
[----:B------:R-:W-:Y:S01]  /*3ec0*/  ISETP.GE.AND P5, PT, R0, RZ, PT ;  /* 0x000000ff0000720c */ /* 0x000fe20003fa6270 */
[----:B------:R-:W-:Y:S01]  /*3ed0*/  VIADD R0, R28, 0x1bb ;  /* 0x000001bb1c007836 */ /* 0x000fe20000000000 */
[----:B------:R-:W-:Y:S01]  /*3ee0*/  IABS R6, R16 ;  /* 0x0000001000067213 */ /* 0x000fe20000000000 */
[--C-:B------:R-:W-:Y:S01]  /*3ef0*/  @!P2 IMAD.IADD R15, R15, 0x1, -R10.reuse ;  /* 0x000000010f0fa824 */ /* 0x100fe200078e0a0a */
[----:B------:R-:W-:Y:S01]  /*3f00*/  ISETP.GE.AND P2, PT, R8, RZ, PT ;  /* 0x000000ff0800720c */ /* 0x000fe20003f46270 */
[----:B------:R-:W-:Y:S01]  /*3f10*/  VIADD R8, R28, 0x1ba ;  /* 0x000001ba1c087836 */ /* 0x000fe20000000000 */
[----:B------:R-:W-:Y:S01]  /*3f20*/  IABS R7, R0 ;  /* 0x0000000000077213 */ /* 0x000fe20000000000 */
[----:B------:R-:W-:Y:S01]  /*3f30*/  @!P4 IMAD.IADD R11, R11, 0x1, -R10 ;  /* 0x000000010b0bc824 */ /* 0x000fe200078e0a0a */
[----:B------:R-:W-:Y:S01]  /*3f40*/  ISETP.GT.U32.AND P4, PT, R10, R15, PT ;  /* 0x0000000f0a00720c */ /* 0x000fe20003f84070 */
[----:B------:R-:W-:Y:S01]  /*3f50*/  IMAD.HI.U32 R9, R4, R6, RZ ;  /* 0x0000000604097227 */ /* 0x000fe200078e00ff */
[----:B------:R-:W-:-:S03]  /*3f60*/  IABS R18, R8 ;  /* 0x0000000800127213 */ /* 0x000fc60000000000 */
[----:B------:R-:W-:Y:S01]  /*3f70*/  @!P6 IMAD.IADD R12, R12, 0x1, -R10 ;  /* 0x000000010c0ce824 */ /* 0x000fe200078e0a0a */
[----:B------:R-:W-:Y:S01]  /*3f80*/  ISETP.GT.U32.AND P6, PT, R10, R11, PT ;  /* 0x0000000b0a00720c */ /* 0x000fe20003fc4070 */
[----:B-1----:R-:W-:Y:S02]  /*3f90*/  IMAD.MOV.U32 R3, RZ, RZ, R5 ;  /* 0x000000ffff037224 */ /* 0x002fe400078e0005 */
[----:B------:R-:W-:Y:S02]  /*3fa0*/  IMAD.MOV R9, RZ, RZ, -R9 ;  /* 0x000000ffff097224 */ /* 0x000fe400078e0a09 */
[----:B------:R-:W-:-:S04]  /*3fb0*/  IMAD.HI.U32 R5, R4, R7, RZ ;  /* 0x0000000704057227 */ /* 0x000fc800078e00ff */
[C---:B------:R-:W-:Y:S02]  /*3fc0*/  IMAD R6, R10.reuse, R9, R6 ;  /* 0x000000090a067224 */ /* 0x040fe400078e0206 */
[----:B------:R-:W-:Y:S02]  /*3fd0*/  IMAD.MOV R5, RZ, RZ, -R5 ;  /* 0x000000ffff057224 */ /* 0x000fe400078e0a05 */
[--C-:B------:R-:W-:Y:S01]  /*3fe0*/  @!P4 IMAD.IADD R15, R15, 0x1, -R10.reuse ;  /* 0x000000010f0fc824 */ /* 0x100fe200078e0a0a */
[C---:B------:R-:W-:Y:S01]  /*3ff0*/  ISETP.GT.U32.AND P4, PT, R10.reuse, R6, PT ;  /* 0x000000060a00720c */ /* 0x040fe20003f84070 */
[C---:B------:R-:W-:Y:S02]  /*4000*/  IMAD R7, R10.reuse, R5, R7 ;  /* 0x000000050a077224 */ /* 0x040fe400078e0207 */
[--C-:B------:R-:W-:Y:S02]  /*4010*/  @!P6 IMAD.IADD R11, R11, 0x1, -R10.reuse ;  /* 0x000000010b0be824 */ /* 0x100fe400078e0a0a */
[----:B------:R-:W-:Y:S01]  /*4020*/  @!P0 IMAD.MOV R3, RZ, RZ, -R3 ;  /* 0x000000ffff038224 */ /* 0x000fe200078e0a03 */
[----:B------:R-:W-:Y:S01]  /*4030*/  ISETP.GT.U32.AND P6, PT, R10, R7, PT ;  /* 0x000000070a00720c */ /* 0x000fe20003fc4070 */
[----:B------:R-:W-:Y:S01]  /*4040*/  VIADD R9, R28, 0x1b9 ;  /* 0x000001b91c097836 */ /* 0x000fe20000000000 */
[----:B------:R-:W-:Y:S01]  /*4050*/  ISETP.GT.U32.AND P0, PT, R10, R12, PT ;  /* 0x0000000c0a00720c */ /* 0x000fe20003f04070 */
[----:B------:R-:W-:Y:S01]  /*4060*/  IMAD.HI.U32 R19, R4, R18, RZ ;  /* 0x0000001204137227 */ /* 0x000fe200078e00ff */
[----:B------:R1:W-:Y:S02]  /*4070*/  STL [R1+0x530], R3 ;  /* 0x0005300301007387 */ /* 0x0003e40000100800 */
[----:B------:R-:W-:Y:S01]  /*4080*/  IABS R5, R9 ;  /* 0x0000000900057213 */ /* 0x000fe20000000000 */
[----:B------:R-:W-:Y:S01]  /*4090*/  @!P4 IMAD.IADD R6, R6, 0x1, -R10 ;  /* 0x000000010606c824 */ /* 0x000fe200078e0a0a */
[----:B------:R-:W-:Y:S01]  /*40a0*/  ISETP.GE.AND P4, PT, R0, RZ, PT ;  /* 0x000000ff0000720c */ /* 0x000fe20003f86270 */
[----:B------:R-:W-:-:S02]  /*40b0*/  @!P3 IMAD.MOV R14, RZ, RZ, -R14 ;  /* 0x000000ffff0eb224 */ /* 0x000fc400078e0a0e */
[----:B------:R-:W-:Y:S02]  /*40c0*/  IMAD.MOV R19, RZ, RZ, -R19 ;  /* 0x000000ffff137224 */ /* 0x000fe400078e0a13 */
[----:B------:R-:W-:Y:S01]  /*40d0*/  @!P6 IMAD.IADD R7, R7, 0x1, -R10 ;  /* 0x000000010707e824 */ /* 0x000fe200078e0a0a */
[----:B------:R-:W-:Y:S01]  /*40e0*/  ISETP.GT.U32.AND P6, PT, R10, R6, PT ;  /* 0x000000060a00720c */ /* 0x000fe20003fc4070 */
[----:B-1----:R-:W-:Y:S01]  /*40f0*/  IMAD.MOV.U32 R3, RZ, RZ, R15 ;  /* 0x000000ffff037224 */ /* 0x002fe200078e000f */
[----:B------:R-:W-:Y:S01]  /*4100*/  STL [R1+0x534], R14 ;  /* 0x0005340e01007387 */ /* 0x000fe20000100800 */
[----:B------:R-:W-:-:S04]  /*4110*/  IMAD.HI.U32 R17, R4, R5, RZ ;  /* 0x0000000504117227 */ /* 0x000fc800078e00ff */
[----:B------:R-:W-:Y:S01]  /*4120*/  @!P1 IMAD.MOV R3, RZ, RZ, -R3 ;  /* 0x000000ffff039224 */ /* 0x000fe200078e0a03 */
[----:B------:R-:W-:Y:S01]  /*4130*/  ISETP.GT.U32.AND P1, PT, R10, R7, PT ;  /* 0x000000070a00720c */ /* 0x000fe20003f24070 */
[----:B------:R-:W-:Y:S01]  /*4140*/  @!P0 IMAD.IADD R12, R12, 0x1, -R10 ;  /* 0x000000010c0c8824 */ /* 0x000fe200078e0a0a */
[----:B------:R-:W-:Y:S01]  /*4150*/  ISETP.GE.AND P0, PT, R16, RZ, PT ;  /* 0x000000ff1000720c */ /* 0x000fe20003f06270 */
[----:B------:R-:W-:Y:S01]  /*4160*/  IMAD R0, R10, R19, R18 ;  /* 0x000000130a007224 */ /* 0x000fe200078e0212 */
[----:B------:R1:W-:Y:S01]  /*4170*/  STL [R1+0x544], R3 ;  /* 0x0005440301007387 */ /* 0x0003e20000100800 */
[----:B------:R-:W-:Y:S02]  /*4180*/  IMAD.MOV R17, RZ, RZ, -R17 ;  /* 0x000000ffff117224 */ /* 0x000fe400078e0a11 */
[----:B------:R-:W-:Y:S01]  /*4190*/  @!P5 IMAD.MOV R11, RZ, RZ, -R11 ;  /* 0x000000ffff0bd224 */ /* 0x000fe200078e0a0b */
[----:B------:R-:W-:Y:S01]  /*41a0*/  ISETP.GE.AND P5, PT, R8, RZ, PT ;  /* 0x000000ff0800720c */ /* 0x000fe20003fa6270 */
[----:B------:R-:W-:Y:S01]  /*41b0*/  VIADD R13, R28, 0x1b8 ;  /* 0x000001b81c0d7836 */ /* 0x000fe20000000000 */
[C---:B------:R-:W-:Y:S01]  /*41c0*/  ISETP.GT.U32.AND P3, PT, R10.reuse, R0, PT ;  /* 0x000000000a00720c */ /* 0x040fe20003f64070 */
[----:B------:R-:W-:Y:S01]  /*41d0*/  IMAD R8, R10, R17, R5 ;  /* 0x000000110a087224 */ /* 0x000fe200078e0205 */
[----:B------:R2:W-:Y:S01]  /*41e0*/  STL [R1+0x56c], R11 ;  /* 0x00056c0b01007387 */ /* 0x0005e20000100800 */
[----:B------:R-:W-:Y:S01]  /*41f0*/  @!P6 IMAD.IADD R6, R6, 0x1, -R10 ;  /* 0x000000010606e824 */ /* 0x000fe200078e0a0a */
[----:B------:R-:W-:Y:S01]  /*4200*/  IABS R16, R13 ;  /* 0x0000000d00107213 */ /* 0x000fe20000000000 */
[----:B-1----:R-:W-:Y:S01]  /*4210*/  IMAD.MOV.U32 R3, RZ, RZ, R12 ;  /* 0x000000ffff037224 */ /* 0x002fe200078e000c */
[----:B------:R-:W-:Y:S01]  /*4220*/  ISETP.GT.U32.AND P6, PT, R10, R8, PT ;  /* 0x000000080a00720c */ /* 0x000fe20003fc4070 */
[----:B------:R-:W-:-:S02]  /*4230*/  VIADD R5, R28, 0x1b7 ;  /* 0x000001b71c057836 */ /* 0x000fc40000000000 */
[----:B------:R-:W-:Y:S01]  /*4240*/  @!P2 IMAD.MOV R3, RZ, RZ, -R3 ;  /* 0x000000ffff03a224 */ /* 0x000fe200078e0a03 */
[----:B------:R-:W-:Y:S01]  /*4250*/  ISETP.GE.AND P2, PT, R9, RZ, PT ;  /* 0x000000ff0900720c */ /* 0x000fe20003f46270 */
[--C-:B------:R-:W-:Y:S01]  /*4260*/  @!P1 IMAD.IADD R7, R7, 0x1, -R10.reuse ;  /* 0x0000000107079824 */ /* 0x100fe200078e0a0a */
[----:B------:R-:W-:Y:S01]  /*4270*/  IABS R18, R5 ;  /* 0x0000000500127213 */ /* 0x000fe20000000000 */
[----:B--2---:R-:W-:Y:S01]  /*4280*/  IMAD.HI.U32 R11, R4, R16, RZ ;  /* 0x00000010040b7227 */ /* 0x004fe200078e00ff */
[----:B------:R1:W-:Y:S01]  /*4290*/  STL [R1+0x580], R3 ;  /* 0x0005800301007387 */ /* 0x0003e20000100800 */
[----:B------:R-:W-:Y:S02]  /*42a0*/  ISETP.GE.AND P1, PT, R13, RZ, PT ;  /* 0x000000ff0d00720c */ /* 0x000fe40003f26270 */
[----:B------:R-:W-:Y:S02]  /*42b0*/  IMAD.MOV R11, RZ, RZ, -R11 ;  /* 0x000000ffff0b7224 */ /* 0x000fe400078e0a0b */
[----:B------:R-:W-:Y:S01]  /*42c0*/  @!P3 IMAD.IADD R0, R0, 0x1, -R10 ;  /* 0x000000010000b824 */ /* 0x000fe200078e0a0a */
[----:B------:R-:W-:Y:S01]  /*42d0*/  ISETP.GE.AND P3, PT, R5, RZ, PT ;  /* 0x000000ff0500720c */ /* 0x000fe20003f66270 */
[----:B------:R-:W-:-:S02]  /*42e0*/  IMAD R19, R10, R11, R16 ;  /* 0x0000000b0a137224 */ /* 0x000fc400078e0210 */
[----:B------:R-:W-:Y:S01]  /*42f0*/  @!P6 IMAD.IADD R8, R8, 0x1, -R10 ;  /* 0x000000010808e824 */ /* 0x000fe200078e0a0a */
[----:B------:R-:W-:Y:S01]  /*4300*/  ISETP.GT.U32.AND P6, PT, R10, R0, PT ;  /* 0x000000000a00720c */ /* 0x000fe20003fc4070 */
[----:B-1----:R-:W-:Y:S02]  /*4310*/  IMAD.MOV.U32 R3, RZ, RZ, R6 ;  /* 0x000000ffff037224 */ /* 0x002fe400078e0006 */
[----:B------:R-:W-:-:S04]  /*4320*/  IMAD.HI.U32 R6, R4, R18, RZ ;  /* 0x0000001204067227 */ /* 0x000fc800078e00ff */
[----:B------:R-:W-:Y:S01]  /*4330*/  @!P0 IMAD.MOV R3, RZ, RZ, -R3 ;  /* 0x000000ffff038224 */ /* 0x000fe200078e0a03 */
[----:B------:R-:W-:Y:S01]  /*4340*/  ISETP.GT.U32.AND P0, PT, R10, R8, PT ;  /* 0x000000080a00720c */ /* 0x000fe20003f04070 */
[----:B------:R-:W-:Y:S02]  /*4350*/  IMAD.MOV R6, RZ, RZ, -R6 ;  /* 0x000000ffff067224 */ /* 0x000fe400078e0a06 */
[----:B------:R-:W-:Y:S01]  /*4360*/  VIADD R11, R28, 0x1b6 ;  /* 0x000001b61c0b7836 */ /* 0x000fe20000000000 */
[----:B------:R1:W-:Y:S01]  /*4370*/  STL [R1+0x588], R3 ;  /* 0x0005880301007387 */ /* 0x0003e20000100800 */
[----:B------:R-:W-:Y:S02]  /*4380*/  IMAD R18, R10, R6, R18 ;  /* 0x000000060a127224 */ /* 0x000fe400078e0212 */
[----:B------:R-:W-:Y:S01]  /*4390*/  VIADD R9, R28, 0x1b5 ;  /* 0x000001b51c097836 */ /* 0x000fe20000000000 */
[----:B------:R-:W-:Y:S01]  /*43a0*/  IABS R14, R11 ;  /* 0x0000000b000e7213 */ /* 0x000fe20000000000 */
[----:B------:R-:W-:Y:S01]  /*43b0*/  @!P6 IMAD.IADD R0, R0, 0x1, -R10 ;  /* 0x000000010000e824 */ /* 0x000fe200078e0a0a */
[----:B------:R-:W-:Y:S01]  /*43c0*/  ISETP.GT.U32.AND P6, PT, R10, R18, PT ;  /* 0x000000120a00720c */ /* 0x000fe20003fc4070 */
[----:B------:R-:W-:Y:S01]  /*43d0*/  VIADD R5, R28, 0x1b4 ;  /* 0x000001b41c057836 */ /* 0x000fe20000000000 */
[----:B------:R-:W-:Y:S01]  /*43e0*/  IABS R17, R9 ;  /* 0x0000000900117213 */ /* 0x000fe20000000000 */
[----:B------:R-:W-:-:S03]  /*43f0*/  IMAD.HI.U32 R6, R4, R14, RZ ;  /* 0x0000000e04067227 */ /* 0x000fc600078e00ff */
[----:B------:R-:W-:Y:S01]  /*4400*/  IABS R16, R5 ;  /* 0x0000000500107213 */ /* 0x000fe20000000000 */
[----:B-1----:R-:W-:Y:S02]  /*4410*/  IMAD.MOV.U32 R3, RZ, RZ, R7 ;  /* 0x000000ffff037224 */ /* 0x002fe400078e0007 */
[----:B------:R-:W-:Y:S01]  /*4420*/  @!P0 IMAD.IADD R8, R8, 0x1, -R10 ;  /* 0x0000000108088824 */ /* 0x000fe200078e0a0a */
[----:B------:R-:W-:Y:S01]  /*4430*/  ISETP.GE.AND P0, PT, R11, RZ, PT ;  /* 0x000000ff0b00720c */ /* 0x000fe20003f06270 */
[----:B------:R-:W-:Y:S01]  /*4440*/  @!P4 IMAD.MOV R3, RZ, RZ, -R3 ;  /* 0x000000ffff03c224 */ /* 0x000fe200078e0a03 */
[----:B------:R-:W-:Y:S01]  /*4450*/  ISETP.GT.U32.AND P4, PT, R10, R19, PT ;  /* 0x000000130a00720c */ /* 0x000fe20003f84070 */
[----:B------:R-:W-:-:S03]  /*4460*/  IMAD.HI.U32 R7, R4, R17, RZ ;  /* 0x0000001104077227 */ /* 0x000fc600078e00ff */
[----:B------:R1:W-:Y:S01]  /*4470*/  STL [R1+0x598], R3 ;  /* 0x0005980301007387 */ /* 0x0003e20000100800 */
[----:B------:R-:W-:Y:S02]  /*4480*/  IMAD.MOV R11, RZ, RZ, -R6 ;  /* 0x000000ffff0b7224 */ /* 0x000fe400078e0a06 */
[----:B------:R-:W-:Y:S02]  /*4490*/  IMAD.MOV R7, RZ, RZ, -R7 ;  /* 0x000000ffff077224 */ /* 0x000fe400078e0a07 */
[----:B------:R-:W-:Y:S02]  /*44a0*/  IMAD R14, R10, R11, R14 ;  /* 0x0000000b0a0e7224 */ /* 0x000fe400078e020e */
[--C-:B------:R-:W-:Y:S02]  /*44b0*/  @!P6 IMAD.IADD R18, R18, 0x1, -R10.reuse ;  /* 0x000000011212e824 */ /* 0x100fe400078e0a0a */
[----:B------:R-:W-:Y:S01]  /*44c0*/  @!P4 IMAD.IADD R19, R19, 0x1, -R10 ;  /* 0x000000011313c824 */ /* 0x000fe200078e0a0a */
[----:B------:R-:W-:Y:S01]  /*44d0*/  ISETP.GE.AND P4, PT, R9, RZ, PT ;  /* 0x000000ff0900720c */ /* 0x000fe20003f86270 */
[----:B-1----:R-:W-:Y:S01]  /*44e0*/  IMAD.MOV.U32 R3, RZ, RZ, R0 ;  /* 0x000000ffff037224 */ /* 0x002fe200078e0000 */
[C---:B------:R-:W-:Y:S01]  /*44f0*/  ISETP.GT.U32.AND P6, PT, R10.reuse, R18, PT ;  /* 0x000000120a00720c */ /* 0x040fe20003fc4070 */
[----:B------:R-:W-:-:S02]  /*4500*/  IMAD R17, R10, R7, R17 ;  /* 0x000000070a117224 */ /* 0x000fc400078e0211 */
[----:B------:R-:W-:Y:S01]  /*4510*/  @!P5 IMAD.MOV R3, RZ, RZ, -R3 ;  /* 0x000000ffff03d224 */ /* 0x000fe200078e0a03 */
[----:B------:R-:W-:Y:S01]  /*4520*/  ISETP.GT.U32.AND P5, PT, R10, R19, PT ;  /* 0x000000130a00720c */ /* 0x000fe20003fa4070 */
[----:B------:R-:W-:-:S03]  /*4530*/  IMAD.HI.U32 R6, R4, R16, RZ ;  /* 0x0000001004067227 */ /* 0x000fc600078e00ff */
[----:B------:R1:W-:Y:S01]  /*4540*/  STL [R1+0x5ac], R3 ;  /* 0x0005ac0301007387 */ /* 0x0003e20000100800 */
[----:B------:R-:W-:Y:S02]  /*4550*/  IMAD.MOV R6, RZ, RZ, -R6 ;  /* 0x000000ffff067224 */ /* 0x000fe400078e0a06 */
[----:B------:R-:W-:Y:S02]  /*4560*/  VIADD R9, R28, 0x1b3 ;  /* 0x000001b31c097836 */ /* 0x000fe40000000000 */
[----:B------:R-:W-:Y:S02]  /*4570*/  IMAD R16, R10, R6, R16 ;  /* 0x000000060a107224 */ /* 0x000fe400078e0210 */
[--C-:B------:R-:W-:Y:S01]  /*4580*/  @!P6 IMAD.IADD R18, R18, 0x1, -R10.reuse ;  /* 0x000000011212e824 */ /* 0x100fe200078e0a0a */
[----:B------:R-:W-:Y:S01]  /*4590*/  IABS R12, R9 ;  /* 0x00000009000c7213 */ /* 0x000fe20000000000 */
[----:B------:R-:W-:Y:S01]  /*45a0*/  @!P5 IMAD.IADD R19, R19, 0x1, -R10 ;  /* 0x000000011313d824 */ /* 0x000fe200078e0a0a */
[C---:B------:R-:W-:Y:S01]  /*45b0*/  ISETP.GT.U32.AND P5, PT, R10.reuse, R17, PT ;  /* 0x000000110a00720c */ /* 0x040fe20003fa4070 */
[----:B-1----:R-:W-:Y:S01]  /*45c0*/  IMAD.MOV.U32 R3, RZ, RZ, R8 ;  /* 0x000000ffff037224 */ /* 0x002fe200078e0008 */
[----:B------:R-:W-:Y:S01]  /*45d0*/  ISETP.GT.U32.AND P6, PT, R10, R16, PT ;  /* 0x000000100a00720c */ /* 0x000fe20003fc4070 */
[----:B------:R-:W-:-:S04]  /*45e0*/  IMAD.HI.U32 R15, R4, R12, RZ ;  /* 0x0000000c040f7227 */ /* 0x000fc800078e00ff */
[----:B------:R-:W-:Y:S01]  /*45f0*/  @!P2 IMAD.MOV R3, RZ, RZ, -R3 ;  /* 0x000000ffff03a224 */ /* 0x000fe200078e0a03 */
[----:B------:R-:W-:Y:S01]  /*4600*/  ISETP.GT.U32.AND P2, PT, R10, R14, PT ;  /* 0x0000000e0a00720c */ /* 0x000fe20003f44070 */
[----:B------:R-:W-:Y:S02]  /*4610*/  VIADD R0, R28, 0x1b2 ;  /* 0x000001b21c007836 */ /* 0x000fe40000000000 */
[----:B------:R-:W-:Y:S01]  /*4620*/  IMAD.MOV R15, RZ, RZ, -R15 ;  /* 0x000000ffff0f7224 */ /* 0x000fe200078e0a0f */
[----:B------:R1:W-:Y:S01]  /*4630*/  STL [R1+0x5cc], R3 ;  /* 0x0005cc0301007387 */ /* 0x0003e20000100800 */
[----:B------:R-:W-:Y:S01]  /*4640*/  @!P5 IMAD.IADD R17, R17, 0x1, -R10 ;  /* 0x000000011111d824 */ /* 0x000fe200078e0a0a */
[----:B------:R-:W-:Y:S01]  /*4650*/  IABS R8, R0 ;  /* 0x0000000000087213 */ /* 0x000fe20000000000 */
[----:B------:R-:W-:Y:S02]  /*4660*/  IMAD R12, R10, R15, R12 ;  /* 0x0000000f0a0c7224 */ /* 0x000fe400078e020c */
[----:B------:R-:W-:Y:S01]  /*4670*/  @!P6 IMAD.IADD R16, R16, 0x1, -R10 ;  /* 0x000000011010e824 */ /* 0x000fe200078e0a0a */
[----:B------:R-:W-:Y:S01]  /*4680*/  ISETP.GT.U32.AND P6, PT, R10, R17, PT ;  /* 0x000000110a00720c */ /* 0x000fe20003fc4070 */
[----:B------:R-:W-:-:S02]  /*4690*/  VIADD R13, R28, 0x1b0 ;  /* 0x000001b01c0d7836 */ /* 0x000fc40000000000 */
[----:B------:R-:W-:Y:S01]  /*46a0*/  @!P2 IMAD.IADD R14, R14, 0x1, -R10 ;  /* 0x000000010e0ea824 */ /* 0x000fe200078e0a0a */
[----:B------:R-:W-:Y:S01]  /*46b0*/  ISETP.GE.AND P2, PT, R5, RZ, PT ;  /* 0x000000ff0500720c */ /* 0x000fe20003f46270 */
[----:B------:R-:W-:Y:S01]  /*46c0*/  IMAD.HI.U32 R5, R4, R8, RZ ;  /* 0x0000000804057227 */ /* 0x000fe200078e00ff */
[----:B------:R-:W-:Y:S02]  /*46d0*/  IABS R6, R13 ;  /* 0x0000000d00067213 */ /* 0x000fe40000000000 */
[----:B------:R-:W-:Y:S01]  /*46e0*/  ISETP.GT.U32.AND P5, PT, R10, R14, PT ;  /* 0x0000000e0a00720c */ /* 0x000fe20003fa4070 */
[----:B------:R-:W-:Y:S02]  /*46f0*/  IMAD.MOV.U32 R20, RZ, RZ, R19 ;  /* 0x000000ffff147224 */ /* 0x000fe400078e0013 */
[----:B------:R-:W-:Y:S02]  /*4700*/  IMAD.MOV R5, RZ, RZ, -R5 ;  /* 0x000000ffff057224 */ /* 0x000fe400078e0a05 */
[----:B-1----:R-:W-:-:S02]  /*4710*/  IMAD.MOV.U32 R3, RZ, RZ, R18 ;  /* 0x000000ffff037224 */ /* 0x002fc400078e0012 */
[----:B------:R-:W-:Y:S01]  /*4720*/  @!P1 IMAD.MOV R20, RZ, RZ, -R20 ;  /* 0x000000ffff149224 */ /* 0x000fe200078e0a14 */
[C---:B------:R-:W-:Y:S01]  /*4730*/  ISETP.GT.U32.AND P1, PT, R10.reuse, R16, PT ;  /* 0x000000100a00720c */ /* 0x040fe20003f24070 */
[----:B------:R-:W-:Y:S01]  /*4740*/  @!P3 IMAD.MOV R3, RZ, RZ, -R3 ;  /* 0x000000ffff03b224 */ /* 0x000fe200078e0a03 */
[----:B------:R-:W-:Y:S01]  /*4750*/  ISETP.GE.AND P3, PT, R9, RZ, PT ;  /* 0x000000ff0900720c */ /* 0x000fe20003f66270 */
[----:B------:R-:W-:Y:S01]  /*4760*/  IMAD R8, R10, R5, R8 ;  /* 0x000000050a087224 */ /* 0x000fe200078e0208 */
[----:B------:R-:W-:Y:S01]  /*4770*/  STL [R1+0x5d8], R20 ;  /* 0x0005d81401007387 */ /* 0x000fe20000100800 */
[--C-:B------:R-:W-:Y:S01]  /*4780*/  @!P5 IMAD.IADD R14, R14, 0x1, -R10.reuse ;  /* 0x000000010e0ed824 */ /* 0x100fe200078e0a0a */
[----:B------:R-:W-:Y:S01]  /*4790*/  ISETP.GT.U32.AND P5, PT, R10, R12, PT ;  /* 0x0000000c0a00720c */ /* 0x000fe20003fa4070 */
[----:B------:R-:W-:Y:S01]  /*47a0*/  IMAD.HI.U32 R9, R4, R6, RZ ;  /* 0x0000000604097227 */ /* 0x000fe200078e00ff */
[----:B------:R1:W-:Y:S03]  /*47b0*/  STL [R1+0x5ec], R3 ;  /* 0x0005ec0301007387 */ /* 0x0003e60000100800 */
[----:B------:R-:W-:Y:S01]  /*47c0*/  @!P6 IMAD.IADD R17, R17, 0x1, -R10 ;  /* 0x000000011111e824 */ /* 0x000fe200078e0a0a */
[----:B------:R-:W-:Y:S01]  /*47d0*/  ISETP.GT.U32.AND P6, PT, R10, R8, PT ;  /* 0x000000080a00720c */ /* 0x000fe20003fc4070 */
[----:B------:R-:W-:-:S02]  /*47e0*/  VIADD R11, R28, 0x1b1 ;  /* 0x000001b11c0b7836 */ /* 0x000fc40000000000 */
[----:B------:R-:W-:Y:S02]  /*47f0*/  IMAD.MOV R9, RZ, RZ, -R9 ;  /* 0x000000ffff097224 */ /* 0x000fe400078e0a09 */
[----:B------:R-:W-:Y:S01]  /*4800*/  VIADD R5, R28, 0x1af ;  /* 0x000001af1c057836 */ /* 0x000fe20000000000 */
[----:B------:R-:W-:Y:S01]  /*4810*/  IABS R7, R11 ;  /* 0x0000000b00077213 */ /* 0x000fe20000000000 */
[----:B------:R-:W-:Y:S02]  /*4820*/  @!P5 IMAD.IADD R12, R12, 0x1, -R10 ;  /* 0x000000010c0cd824 */ /* 0x000fe400078e0a0a */
[----:B-1----:R-:W-:Y:S02]  /*4830*/  IMAD.MOV.U32 R3, RZ, RZ, R14 ;  /* 0x000000ffff037224 */ /* 0x002fe400078e000e */
[C---:B------:R-:W-:Y:S02]  /*4840*/  IMAD R6, R10.reuse, R9, R6 ;  /* 0x000000090a067224 */ /* 0x040fe400078e0206 */
[----:B------:R-:W-:Y:S01]  /*4850*/  @!P0 IMAD.MOV R3, RZ, RZ, -R3 ;  /* 0x000000ffff038224 */ /* 0x000fe200078e0a03 */
[----:B------:R-:W-:Y:S01]  /*4860*/  ISETP.GT.U32.AND P0, PT, R10, R12, PT ;  /* 0x0000000c0a00720c */ /* 0x000fe20003f04070 */
[----:B------:R-:W-:Y:S01]  /*4870*/  @!P1 IMAD.IADD R16, R16, 0x1, -R10 ;  /* 0x0000000110109824 */ /* 0x000fe200078e0a0a */
[----:B------:R-:W-:Y:S01]  /*4880*/  ISETP.GE.AND P1, PT, R0, RZ, PT ;  /* 0x000000ff0000720c */ /* 0x000fe20003f26270 */
[----:B------:R-:W-:Y:S01]  /*4890*/  @!P4 IMAD.MOV R17, RZ, RZ, -R17 ;  /* 0x000000ffff11c224 */ /* 0x000fe200078e0a11 */
[----:B------:R-:W-:Y:S01]  /*48a0*/  ISETP.GT.U32.AND P4, PT, R10, R6, PT ;  /* 0x000000060a00720c */ /* 0x000fe20003f84070 */
[----:B------:R-:W-:Y:S01]  /*48b0*/  IMAD.HI.U32 R15, R4, R7, RZ ;  /* 0x00000007040f7227 */ /* 0x000fe200078e00ff */
[----:B------:R1:W-:Y:S01]  /*48c0*/  STL [R1+0x610], R3 ;  /* 0x0006100301007387 */ /* 0x0003e20000100800 */
[----:B------:R-:W-:-:S02]  /*48d0*/  IABS R0, R5 ;  /* 0x0000000500007213 */ /* 0x000fc40000000000 */
[----:B------:R-:W-:Y:S01]  /*48e0*/  @!P6 IMAD.IADD R8, R8, 0x1, -R10 ;  /* 0x000000010808e824 */ /* 0x000fe200078e0a0a */
[----:B------:R-:W-:Y:S01]  /*48f0*/  STL [R1+0x61c], R17 ;  /* 0x00061c1101007387 */ /* 0x000fe20000100800 */
[----:B------:R-:W-:Y:S02]  /*4900*/  IMAD.MOV R15, RZ, RZ, -R15 ;  /* 0x000000ffff0f7224 */ /* 0x000fe400078e0a0f */
[----:B------:R-:W-:Y:S01]  /*4910*/  VIADD R9, R28, 0x1ae ;  /* 0x000001ae1c097836 */ /* 0x000fe20000000000 */
[C---:B------:R-:W-:Y:S01]  /*4920*/  ISETP.GT.U32.AND P6, PT, R10.reuse, R8, PT ;  /* 0x000000080a00720c */ /* 0x040fe20003fc4070 */
[----:B------:R-:W-:Y:S02]  /*4930*/  IMAD R7, R10, R15, R7 ;  /* 0x0000000f0a077224 */ /* 0x000fe400078e0207 */
[----:B-1----:R-:W-:Y:S01]  /*4940*/  IMAD.MOV.U32 R3, RZ, RZ, R16 ;  /* 0x000000ffff037224 */ /* 0x002fe200078e0010 */
[----:B------:R-:W-:Y:S01]  /*4950*/  IABS R15, R9 ;  /* 0x00000009000f7213 */ /* 0x000fe20000000000 */
[----:B------:R-:W-:Y:S01]  /*4960*/  IMAD.HI.U32 R14, R4, R0, RZ ;  /* 0x00000000040e7227 */ /* 0x000fe200078e00ff */
[----:B------:R-:W-:-:S03]  /*4970*/  ISETP.GT.U32.AND P5, PT, R10, R7, PT ;  /* 0x000000070a00720c */ /* 0x000fc60003fa4070 */
[----:B------:R-:W-:Y:S01]  /*4980*/  @!P2 IMAD.MOV R3, RZ, RZ, -R3 ;  /* 0x000000ffff03a224 */ /* 0x000fe200078e0a03 */
[----:B------:R-:W-:Y:S01]  /*4990*/  ISETP.GE.AND P2, PT, R11, RZ, PT ;  /* 0x000000ff0b00720c */ /* 0x000fe20003f46270 */
[----:B------:R-:W-:Y:S01]  /*49a0*/  @!P0 IMAD.IADD R12, R12, 0x1, -R10 ;  /* 0x000000010c0c8824 */ /* 0x000fe200078e0a0a */
[----:B------:R-:W-:Y:S01]  /*49b0*/  ISETP.GE.AND P0, PT, R13, RZ, PT ;  /* 0x000000ff0d00720c */ /* 0x000fe20003f06270 */
[----:B------:R-:W-:Y:S01]  /*49c0*/  IMAD.MOV R14, RZ, RZ, -R14 ;  /* 0x000000ffff0e7224 */ /* 0x000fe200078e0a0e */
[----:B------:R1:W-:Y:S01]  /*49d0*/  STL [R1+0x624], R3 ;  /* 0x0006240301007387 */ /* 0x0003e20000100800 */
[----:B------:R-:W-:Y:S01]  /*49e0*/  @!P4 IMAD.IADD R6, R6, 0x1, -R10 ;  /* 0x000000010606c824 */ /* 0x000fe200078e0a0a */
[----:B------:R-:W-:Y:S01]  /*49f0*/  ISETP.GE.AND P4, PT, R5, RZ, PT ;  /* 0x000000ff0500720c */ /* 0x000fe20003f86270 */
[----:B------:R-:W-:Y:S02]  /*4a00*/  IMAD.MOV.U32 R11, RZ, RZ, R15 ;  /* 0x000000ffff0b7224 */ /* 0x000fe400078e000f */
[----:B------:R-:W-:-:S02]  /*4a10*/  IMAD R0, R10, R14, R0 ;  /* 0x0000000e0a007224 */ /* 0x000fc400078e0200 */
[----:B------:R-:W-:-:S04]  /*4a20*/  IMAD.HI.U32 R13, R4, R11, RZ ;  /* 0x0000000b040d7227 */ /* 0x000fc800078e00ff */
[----:B-1----:R-:W-:Y:S02]  /*4a30*/  IMAD.MOV.U32 R3, RZ, RZ, R12 ;  /* 0x000000ffff037224 */ /* 0x002fe400078e000c */
[--C-:B------:R-:W-:Y:S01]  /*4a40*/  @!P6 IMAD.IADD R8, R8, 0x1, -R10.reuse ;  /* 0x000000010808e824 */ /* 0x100fe200078e0a0a */
[C---:B------:R-:W-:Y:S01]  /*4a50*/  ISETP.GT.U32.AND P6, PT, R10.reuse, R0, PT ;  /* 0x000000000a00720c */ /* 0x040fe20003fc4070 */
[----:B------:R-:W-:Y:S01]  /*4a60*/  @!P3 IMAD.MOV R3, RZ, RZ, -R3 ;  /* 0x000000ffff03b224 */ /* 0x000fe200078e0a03 */
[C---:B------:R-:W-:Y:S01]  /*4a70*/  ISETP.GT.U32.AND P3, PT, R10.reuse, R6, PT ;  /* 0x000000060a00720c */ /* 0x040fe20003f64070 */
[----:B------:R-:W-:Y:S02]  /*4a80*/  IMAD.MOV R13, RZ, RZ, -R13 ;  /* 0x000000ffff0d7224 */ /* 0x000fe400078e0a0d */
[----:B------:R-:W-:Y:S01]  /*4a90*/  @!P5 IMAD.IADD R7, R7, 0x1, -R10 ;  /* 0x000000010707d824 */ /* 0x000fe200078e0a0a */
[----:B------:R1:W-:Y:S01]  /*4aa0*/  STL [R1+0x63c], R3 ;  /* 0x00063c0301007387 */ /* 0x0003e20000100800 */
[----:B------:R-:W-:-:S02]  /*4ab0*/  IMAD R5, R10, R13, R11 ;  /* 0x0000000d0a057224 */ /* 0x000fc400078e020b */
[----:B------:R-:W-:Y:S01]  /*4ac0*/  VIADD R15, R28, 0x1ad ;  /* 0x000001ad1c0f7836 */ /* 0x000fe20000000000 */
[----:B------:R-:W-:Y:S01]  /*4ad0*/  ISETP.GT.U32.AND P5, PT, R10, R7, PT ;  /* 0x000000070a00720c */ /* 0x000fe20003fa4070 */
[----:B------:R-:W-:Y:S02]  /*4ae0*/  VIADD R12, R28, 0x1ac ;  /* 0x000001ac1c0c7836 */ /* 0x000fe40000000000 */
[--C-:B------:R-:W-:Y:S02]  /*4af0*/  @!P6 IMAD.IADD R0, R0, 0x1, -R10.reuse ;  /* 0x000000010000e824 */ /* 0x100fe400078e0a0a */
[----:B------:R-:W-:Y:S01]  /*4b00*/  @!P3 IMAD.IADD R6, R6, 0x1, -R10 ;  /* 0x000000010606b824 */ /* 0x000fe200078e0a0a */
[C---:B------:R-:W-:Y:S01]  /*4b10*/  ISETP.GT.U32.AND P3, PT, R10.reuse, R5, PT ;  /* 0x000000050a00720c */ /* 0x040fe20003f64070 */
[----:B-1----:R-:W-:Y:S01]  /*4b20*/  IMAD.MOV.U32 R3, RZ, RZ, R8 ;  /* 0x000000ffff037224 */ /* 0x002fe200078e0008 */
[----:B------:R-:W-:Y:S01]  /*4b30*/  ISETP.GT.U32.AND P6, PT, R10, R0, PT ;  /* 0x000000000a00720c */ /* 0x000fe20003fc4070 */
[----:B------:R-:W-:-:S02]  /*4b40*/  VIADD R11, R28, 0x1aa ;  /* 0x000001aa1c0b7836 */ /* 0x000fc40000000000 */
[----:B------:R-:W-:Y:S01]  /*4b50*/  @!P1 IMAD.MOV R3, RZ, RZ, -R3 ;  /* 0x000000ffff039224 */ /* 0x000fe200078e0a03 */
[----:B------:R-:W-:Y:S01]  /*4b60*/  ISETP.GE.AND P1, PT, R15, RZ, PT ;  /* 0x000000ff0f00720c */ /* 0x000fe20003f26270 */
[--C-:B------:R-:W-:Y:S01]  /*4b70*/  @!P5 IMAD.IADD R7, R7, 0x1, -R10.reuse ;  /* 0x000000010707d824 */ /* 0x100fe200078e0a0a */
[----:B------:R-:W-:Y:S01]  /*4b80*/  IABS R15, R15 ;  /* 0x0000000f000f7213 */ /* 0x000fe20000000000 */
[C---:B------:R-:W-:Y:S01]  /*4b90*/  VIADD R14, R28.reuse, 0x1a8 ;  /* 0x000001a81c0e7836 */ /* 0x040fe20000000000 */
[----:B------:R1:W-:Y:S01]  /*4ba0*/  STL [R1+0x64c], R3 ;  /* 0x00064c0301007387 */ /* 0x0003e20000100800 */
[----:B------:R-:W-:Y:S01]  /*4bb0*/  ISETP.GE.AND P5, PT, R9, RZ, PT ;  /* 0x000000ff0900720c */ /* 0x000fe20003fa6270 */
[----:B------:R-:W-:Y:S02]  /*4bc0*/  VIADD R9, R28, 0x1ab ;  /* 0x000001ab1c097836 */ /* 0x000fe40000000000 */
[----:B------:R-:W-:Y:S01]  /*4bd0*/  @!P3 IMAD.IADD R5, R5, 0x1, -R10 ;  /* 0x000000010505b824 */ /* 0x000fe200078e0a0a */
[----:B------:R-:W-:Y:S01]  /*4be0*/  IABS R17, R14 ;  /* 0x0000000e00117213 */ /* 0x000fe20000000000 */
[----:B------:R-:W-:Y:S01]  /*4bf0*/  @!P2 IMAD.MOV R7, RZ, RZ, -R7 ;  /* 0x000000ffff07a224 */ /* 0x000fe200078e0a07 */
[----:B------:R-:W-:Y:S01]  /*4c00*/  ISETP.GE.AND P2, PT, R12, RZ, PT ;  /* 0x000000ff0c00720c */ /* 0x000fe20003f46270 */
[----:B------:R-:W-:Y:S01]  /*4c10*/  IMAD.HI.U32 R8, R4, R15, RZ ;  /* 0x0000000f04087227 */ /* 0x000fe200078e00ff */
[----:B------:R-:W-:-:S02]  /*4c20*/  ISETP.GT.U32.AND P3, PT, R10, R5, PT ;  /* 0x000000050a00720c */ /* 0x000fc40003f64070 */
[----:B------:R-:W-:Y:S01]  /*4c30*/  STL [R1+0x668], R7 ;  /* 0x0006680701007387 */ /* 0x000fe20000100800 */
[----:B-1----:R-:W-:Y:S01]  /*4c40*/  IMAD.MOV.U32 R3, RZ, RZ, R6 ;  /* 0x000000ffff037224 */ /* 0x002fe200078e0006 */
[----:B------:R-:W-:Y:S01]  /*4c50*/  IABS R12, R12 ;  /* 0x0000000c000c7213 */ /* 0x000fe20000000000 */
[----:B------:R-:W-:Y:S01]  /*4c60*/  @!P6 IMAD.IADD R0, R0, 0x1, -R10 ;  /* 0x000000010000e824 */ /* 0x000fe200078e0a0a */
[----:B------:R-:W-:Y:S01]  /*4c70*/  ISETP.GE.AND P6, PT, R11, RZ, PT ;  /* 0x000000ff0b00720c */ /* 0x000fe20003fc6270 */
[----:B------:R-:W-:Y:S01]  /*4c80*/  @!P0 IMAD.MOV R3, RZ, RZ, -R3 ;  /* 0x000000ffff038224 */ /* 0x000fe200078e0a03 */
[----:B------:R-:W-:Y:S01]  /*4c90*/  ISETP.GE.AND P0, PT, R9, RZ, PT ;  /* 0x000000ff0900720c */ /* 0x000fe20003f06270 */
[----:B------:R-:W-:Y:S01]  /*4ca0*/  IMAD.MOV R8, RZ, RZ, -R8 ;  /* 0x000000ffff087224 */ /* 0x000fe200078e0a08 */
[----:B------:R-:W-:Y:S01]  /*4cb0*/  IABS R9, R9 ;  /* 0x0000000900097213 */ /* 0x000fe20000000000 */
[----:B------:R-:W-:Y:S01]  /*4cc0*/  VIADD R19, R28, 0x1a9 ;  /* 0x000001a91c137836 */ /* 0x000fe20000000000 */
[----:B------:R1:W-:Y:S01]  /*4cd0*/  STL [R1+0x67c], R3 ;  /* 0x00067c0301007387 */ /* 0x0003e20000100800 */
[----:B------:R-:W-:Y:S01]  /*4ce0*/  IMAD R15, R10, R8, R15 ;  /* 0x000000080a0f7224 */ /* 0x000fe200078e020f */
[----:B------:R-:W-:Y:S01]  /*4cf0*/  IABS R11, R11 ;  /* 0x0000000b000b7213 */ /* 0x000fe20000000000 */
[----:B------:R-:W-:-:S04]  /*4d00*/  IMAD.HI.U32 R6, R4, R9, RZ ;  /* 0x0000000904067227 */ /* 0x000fc800078e00ff */
[----:B------:R-:W-:Y:S02]  /*4d10*/  IMAD.MOV R6, RZ, RZ, -R6 ;  /* 0x000000ffff067224 */ /* 0x000fe400078e0a06 */
[----:B------:R-:W-:Y:S02]  /*4d20*/  @!P3 IMAD.IADD R5, R5, 0x1, -R10 ;  /* 0x000000010505b824 */ /* 0x000fe400078e0a0a */
[----:B-1----:R-:W-:Y:S02]  /*4d30*/  IMAD.MOV.U32 R3, RZ, RZ, R0 ;  /* 0x000000ffff037224 */ /* 0x002fe400078e0000 */
[C---:B------:R-:W-:Y:S02]  /*4d40*/  IMAD R9, R10.reuse, R6, R9 ;  /* 0x000000060a097224 */ /* 0x040fe400078e0209 */
[----:B------:R-:W-:Y:S01]  /*4d50*/  @!P4 IMAD.MOV R3, RZ, RZ, -R3 ;  /* 0x000000ffff03c224 */ /* 0x000fe200078e0a03 */
[----:B------:R-:W-:Y:S01]  /*4d60*/  ISETP.GT.U32.AND P4, PT, R10, R15, PT ;  /* 0x0000000f0a00720c */ /* 0x000fe20003f84070 */
[----:B------:R-:W-:-:S03]  /*4d70*/  IMAD.HI.U32 R7, R4, R12, RZ ;  /* 0x0000000c04077227 */ /* 0x000fc600078e00ff */
[----:B------:R1:W-:Y:S01]  /*4d80*/  STL [R1+0x684], R3 ;  /* 0x0006840301007387 */ /* 0x0003e20000100800 */
[----:B------:R-:W-:Y:S02]  /*4d90*/  IMAD.MOV R7, RZ, RZ, -R7 ;  /* 0x000000ffff077224 */ /* 0x000fe400078e0a07 */
[----:B------:R-:W-:-:S04]  /*4da0*/  IMAD.HI.U32 R0, R4, R11, RZ ;  /* 0x0000000b04007227 */ /* 0x000fc800078e00ff */
[C---:B------:R-:W-:Y:S02]  /*4db0*/  IMAD R12, R10.reuse, R7, R12 ;  /* 0x000000070a0c7224 */ /* 0x040fe400078e020c */
[----:B------:R-:W-:Y:S02]  /*4dc0*/  @!P4 IMAD.IADD R15, R15, 0x1, -R10 ;  /* 0x000000010f0fc824 */ /* 0x000fe400078e0a0a */
[----:B-1----:R-:W-:Y:S01]  /*4dd0*/  IMAD.MOV.U32 R3, RZ, RZ, R5 ;  /* 0x000000ffff037224 */ /* 0x002fe200078e0005 */
[C---:B------:R-:W-:Y:S01]  /*4de0*/  ISETP.GT.U32.AND P3, PT, R10.reuse, R12, PT ;  /* 0x0000000c0a00720c */ /* 0x040fe20003f64070 */
[----:B------:R-:W-:Y:S01]  /*4df0*/  IMAD.MOV R0, RZ, RZ, -R0 ;  /* 0x000000ffff007224 */ /* 0x000fe200078e0a00 */
[C---:B------:R-:W-:Y:S01]  /*4e00*/  ISETP.GT.U32.AND P4, PT, R10.reuse, R15, PT ;  /* 0x0000000f0a00720c */ /* 0x040fe20003f84070 */
[----:B------:R-:W-:Y:S01]  /*4e10*/  @!P5 IMAD.MOV R3, RZ, RZ, -R3 ;  /* 0x000000ffff03d224 */ /* 0x000fe200078e0a03 */
[C---:B------:R-:W-:Y:S01]  /*4e20*/  ISETP.GT.U32.AND P5, PT, R10.reuse, R9, PT ;  /* 0x000000090a00720c */ /* 0x040fe20003fa4070 */
[----:B------:R-:W-:Y:S01]  /*4e30*/  IMAD R11, R10, R0, R11 ;  /* 0x000000000a0b7224 */ /* 0x000fe200078e020b */
[----:B------:R-:W-:Y:S01]  /*4e40*/  IABS R5, R19 ;  /* 0x0000001300057213 */ /* 0x000fe20000000000 */
[----:B------:R-:W-:Y:S01]  /*4e50*/  IMAD.HI.U32 R6, R4, R17, RZ ;  /* 0x0000001104067227 */ /* 0x000fe200078e00ff */
[----:B------:R1:W-:Y:S03]  /*4e60*/  STL [R1+0x694], R3 ;  /* 0x0006940301007387 */ /* 0x0003e60000100800 */
[----:B------:R-:W-:-:S02]  /*4e70*/  IMAD.MOV R6, RZ, RZ, -R6 ;  /* 0x000000ffff067224 */ /* 0x000fc400078e0a06 */
[--C-:B------:R-:W-:Y:S02]  /*4e80*/  @!P3 IMAD.IADD R12, R12, 0x1, -R10.reuse ;  /* 0x000000010c0cb824 */ /* 0x100fe400078e0a0a */
[--C-:B------:R-:W-:Y:S01]  /*4e90*/  @!P4 IMAD.IADD R15, R15, 0x1, -R10.reuse ;  /* 0x000000010f0fc824 */ /* 0x100fe200078e0a0a */
[C---:B------:R-:W-:Y:S01]  /*4ea0*/  ISETP.GT.U32.AND P4, PT, R10.reuse, R11, PT ;  /* 0x0000000b0a00720c */ /* 0x040fe20003f84070 */
[----:B------:R-:W-:Y:S01]  /*4eb0*/  @!P5 IMAD.IADD R9, R9, 0x1, -R10 ;  /* 0x000000010909d824 */ /* 0x000fe200078e0a0a */
[C---:B------:R-:W-:Y:S01]  /*4ec0*/  ISETP.GT.U32.AND P3, PT, R10.reuse, R12, PT ;  /* 0x0000000c0a00720c */ /* 0x040fe20003f64070 */
[----:B------:R-:W-:Y:S02]  /*4ed0*/  IMAD R17, R10, R6, R17 ;  /* 0x000000060a117224 */ /* 0x000fe400078e0211 */
[----:B------:R-:W-:Y:S01]  /*4ee0*/  IMAD.HI.U32 R13, R4, R5, RZ ;  /* 0x00000005040d7227 */ /* 0x000fe200078e00ff */
[----:B------:R-:W-:-:S03]  /*4ef0*/  ISETP.GT.U32.AND P5, PT, R10, R9, PT ;  /* 0x000000090a00720c */ /* 0x000fc60003fa4070 */
[----:B------:R-:W-:Y:S02]  /*4f00*/  IMAD.MOV R13, RZ, RZ, -R13 ;  /* 0x000000ffff0d7224 */ /* 0x000fe400078e0a0d */
[----:B------:R-:W-:Y:S02]  /*4f10*/  VIADD R0, R28, 0x1a7 ;  /* 0x000001a71c007836 */ /* 0x000fe40000000000 */
[C---:B------:R-:W-:Y:S02]  /*4f20*/  IMAD R5, R10.reuse, R13, R5 ;  /* 0x0000000d0a057224 */ /* 0x040fe400078e0205 */
[----:B-1----:R-:W-:Y:S01]  /*4f30*/  IMAD.MOV.U32 R3, RZ, RZ, R15 ;  /* 0x000000ffff037224 */ /* 0x002fe200078e000f */
[----:B------:R-:W-:Y:S01]  /*4f40*/  IABS R8, R0 ;  /* 0x0000000000087213 */ /* 0x000fe20000000000 */
[--C-:B------:R-:W-:Y:S01]  /*4f50*/  @!P4 IMAD.IADD R11, R11, 0x1, -R10.reuse ;  /* 0x000000010b0bc824 */ /* 0x100fe200078e0a0a */
[----:B------:R-:W-:Y:S01]  /*4f60*/  ISETP.GE.AND P4, PT, R19, RZ, PT ;  /* 0x000000ff1300720c */ /* 0x000fe20003f86270 */
[----:B------:R-:W-:Y:S01]  /*4f70*/  @!P5 IMAD.IADD R9, R9, 0x1, -R10 ;  /* 0x000000010909d824 */ /* 0x000fe200078e0a0a */
[----:B------:R-:W-:Y:S01]  /*4f80*/  ISETP.GT.U32.AND P5, PT, R10, R17, PT ;  /* 0x000000110a00720c */ /* 0x000fe20003fa4070 */
[----:B------:R-:W-:-:S02]  /*4f90*/  VIADD R7, R28, 0x1a6 ;  /* 0x000001a61c077836 */ /* 0x000fc40000000000 */
[----:B------:R-:W-:Y:S02]  /*4fa0*/  VIADD R6, R28, 0x1a5 ;  /* 0x000001a51c067836 */ /* 0x000fe40000000000 */
[--C-:B------:R-:W-:Y:S01]  /*4fb0*/  @!P3 IMAD.IADD R12, R12, 0x1, -R10.reuse ;  /* 0x000000010c0cb824 */ /* 0x100fe200078e0a0a */
[C---:B------:R-:W-:Y:S01]  /*4fc0*/  ISETP.GT.U32.AND P3, PT, R10.reuse, R5, PT ;  /* 0x000000050a00720c */ /* 0x040fe20003f64070 */
[----:B------:R-:W-:Y:S01]  /*4fd0*/  @!P1 IMAD.MOV R3, RZ, RZ, -R3 ;  /* 0x000000ffff039224 */ /* 0x000fe200078e0a03 */
[----:B------:R-:W-:Y:S01]  /*4fe0*/  ISETP.GT.U32.AND P1, PT, R10, R11, PT ;  /* 0x0000000b0a00720c */ /* 0x000fe20003f24070 */
[----:B------:R-:W-:Y:S01]  /*4ff0*/  IMAD.HI.U32 R18, R4, R8, RZ ;  /* 0x0000000804127227 */ /* 0x000fe200078e00ff */
[----:B------:R-:W-:Y:S02]  /*5000*/  IABS R16, R7 ;  /* 0x0000000700107213 */ /* 0x000fe40000000000 */
[----:B------:R-:W-:Y:S01]  /*5010*/  IABS R15, R6 ;  /* 0x00000006000f7213 */ /* 0x000fe20000000000 */
[----:B------:R-:W-:Y:S01]  /*5020*/  @!P5 IMAD.IADD R17, R17, 0x1, -R10 ;  /* 0x000000011111d824 */ /* 0x000fe200078e0a0a */
[----:B------:R1:W-:Y:S01]  /*5030*/  STL [R1+0x6a0], R3 ;  /* 0x0006a00301007387 */ /* 0x0003e20000100800 */
[----:B------:R-:W-:-:S02]  /*5040*/  IMAD.MOV R18, RZ, RZ, -R18 ;  /* 0x000000ffff127224 */ /* 0x000fc400078e0a12 */
[----:B------:R-:W-:Y:S01]  /*5050*/  IMAD.HI.U32 R13, R4, R16, RZ ;  /* 0x00000010040d7227 */ /* 0x000fe200078e00ff */
[----:B------:R-:W-:-:S03]  /*5060*/  ISETP.GT.U32.AND P5, PT, R10, R17, PT ;  /* 0x000000110a00720c */ /* 0x000fc60003fa4070 */
[----:B------:R-:W-:Y:S02]  /*5070*/  IMAD R8, R10, R18, R8 ;  /* 0x000000120a087224 */ /* 0x000fe400078e0208 */
[----:B------:R-:W-:Y:S02]  /*5080*/  IMAD.MOV R13, RZ, RZ, -R13 ;  /* 0x000000ffff0d7224 */ /* 0x000fe400078e0a0d */
[----:B-1----:R-:W-:Y:S02]  /*5090*/  IMAD.MOV.U32 R3, RZ, RZ, R12 ;  /* 0x000000ffff037224 */ /* 0x002fe400078e000c */
[----:B------:R-:W-:-:S04]  /*50a0*/  IMAD.HI.U32 R12, R4, R15, RZ ;  /* 0x0000000f040c7227 */ /* 0x000fc800078e00ff */
[----:B------:R-:W-:Y:S02]  /*50b0*/  @!P2 IMAD.MOV R3, RZ, RZ, -R3 ;  /* 0x000000ffff03a224 */ /* 0x000fe400078e0a03 */
[--C-:B------:R-:W-:Y:S01]  /*50c0*/  @!P3 IMAD.IADD R5, R5, 0x1, -R10.reuse ;  /* 0x000000010505b824 */ /* 0x100fe200078e0a0a */
[----:B------:R-:W-:Y:S01]  /*50d0*/  ISETP.GE.AND P3, PT, R14, RZ, PT ;  /* 0x000000ff0e00720c */ /* 0x000fe20003f66270 */
[----:B------:R-:W-:Y:S01]  /*50e0*/  @!P1 IMAD.IADD R11, R11, 0x1, -R10 ;  /* 0x000000010b0b9824 */ /* 0x000fe200078e0a0a */
[----:B------:R1:W-:Y:S01]  /*50f0*/  STL [R1+0x6b0], R3 ;  /* 0x0006b00301007387 */ /* 0x0003e20000100800 */
[----:B------:R-:W-:Y:S01]  /*5100*/  IMAD.MOV R12, RZ, RZ, -R12 ;  /* 0x000000ffff0c7224 */ /* 0x000fe200078e0a0c */
[C---:B------:R-:W-:Y:S01]  /*5110*/  ISETP.GT.U32.AND P1, PT, R10.reuse, R8, PT ;  /* 0x000000080a00720c */ /* 0x040fe20003f24070 */
[C---:B------:R-:W-:Y:S01]  /*5120*/  IMAD R16, R10.reuse, R13, R16 ;  /* 0x0000000d0a107224 */ /* 0x040fe200078e0210 */
[C---:B------:R-:W-:Y:S01]  /*5130*/  ISETP.GT.U32.AND P2, PT, R10.reuse, R5, PT ;  /* 0x000000050a00720c */ /* 0x040fe20003f44070 */
[----:B------:R-:W-:-:S02]  /*5140*/  IMAD R15, R10, R12, R15 ;  /* 0x0000000c0a0f7224 */ /* 0x000fc400078e020f */
[----:B------:R-:W-:Y:S02]  /*5150*/  @!P5 IMAD.IADD R17, R17, 0x1, -R10 ;  /* 0x000000011111d824 */ /* 0x000fe400078e0a0a */
[----:B------:R-:W-:Y:S01]  /*5160*/  @!P0 IMAD.MOV R9, RZ, RZ, -R9 ;  /* 0x000000ffff098224 */ /* 0x000fe200078e0a09 */
[----:B------:R-:W-:Y:S01]  /*5170*/  ISETP.GT.U32.AND P5, PT, R10, R15, PT ;  /* 0x0000000f0a00720c */ /* 0x000fe20003fa4070 */
[----:B-1----:R-:W-:Y:S01]  /*5180*/  IMAD.MOV.U32 R3, RZ, RZ, R11 ;  /* 0x000000ffff037224 */ /* 0x002fe200078e000b */
[----:B------:R-:W-:Y:S01]  /*5190*/  ISETP.GE.AND P0, PT, R0, RZ, PT ;  /* 0x000000ff0000720c */ /* 0x000fe20003f06270 */
[----:B------:R-:W-:Y:S01]  /*51a0*/  VIADD R0, R28, 0x1a4 ;  /* 0x000001a41c007836 */ /* 0x000fe20000000000 */
[----:B------:R1:W-:Y:S01]  /*51b0*/  STL [R1+0x6d0], R9 ;  /* 0x0006d00901007387 */ /* 0x0003e20000100800 */
[----:B------:R-:W-:Y:S01]  /*51c0*/  @!P6 IMAD.MOV R3, RZ, RZ, -R3 ;  /* 0x000000ffff03e224 */ /* 0x000fe200078e0a03 */
[----:B------:R-:W-:Y:S01]  /*51d0*/  ISETP.GT.U32.AND P6, PT, R10, R16, PT ;  /* 0x000000100a00720c */ /* 0x000fe20003fc4070 */
[----:B------:R-:W-:-:S02]  /*51e0*/  VIADD R11, R28, 0x1a3 ;  /* 0x000001a31c0b7836 */ /* 0x000fc40000000000 */
[--C-:B------:R-:W-:Y:S01]  /*51f0*/  @!P1 IMAD.IADD R8, R8, 0x1, -R10.reuse ;  /* 0x0000000108089824 */ /* 0x100fe200078e0a0a */
[----:B------:R-:W-:Y:S01]  /*5200*/  ISETP.GE.AND P1, PT, R6, RZ, PT ;  /* 0x000000ff0600720c */ /* 0x000fe20003f26270 */
[--C-:B------:R-:W-:Y:S01]  /*5210*/  @!P2 IMAD.IADD R5, R5, 0x1, -R10.reuse ;  /* 0x000000010505a824 */ /* 0x100fe200078e0a0a */
[----:B------:R-:W-:Y:S01]  /*5220*/  IABS R6, R11 ;  /* 0x0000000b00067213 */ /* 0x000fe20000000000 */
[----:B------:R2:W-:Y:S01]  /*5230*/  STL [R1+0x6e0], R3 ;  /* 0x0006e00301007387 */ /* 0x0005e20000100800 */
[----:B-1----:R-:W-:Y:S01]  /*5240*/  IABS R9, R0 ;  /* 0x0000000000097213 */ /* 0x002fe20000000000 */
[--C-:B------:R-:W-:Y:S01]  /*5250*/  @!P5 IMAD.IADD R15, R15, 0x1, -R10.reuse ;  /* 0x000000010f0fd824 */ /* 0x100fe200078e0a0a */
[----:B------:R-:W-:Y:S01]  /*5260*/  ISETP.GE.AND P2, PT, R7, RZ, PT ;  /* 0x000000ff0700720c */ /* 0x000fe20003f46270 */
[----:B------:R-:W-:Y:S02]  /*5270*/  VIADD R14, R28, 0x1a2 ;  /* 0x000001a21c0e7836 */ /* 0x000fe40000000000 */
[----:B------:R-:W-:Y:S01]  /*5280*/  @!P6 IMAD.IADD R16, R16, 0x1, -R10 ;  /* 0x000000011010e824 */ /* 0x000fe200078e0a0a */
[----:B------:R-:W-:Y:S01]  /*5290*/  ISETP.GT.U32.AND P6, PT, R10, R8, PT ;  /* 0x000000080a00720c */ /* 0x000fe20003fc4070 */
[----:B------:R-:W-:Y:S01]  /*52a0*/  IMAD.HI.U32 R7, R4, R9, RZ ;  /* 0x0000000904077227 */ /* 0x000fe200078e00ff */
[----:B------:R-:W-:-:S02]  /*52b0*/  IABS R13, R14 ;  /* 0x0000000e000d7213 */ /* 0x000fc40000000000 */
[C---:B------:R-:W-:Y:S01]  /*52c0*/  ISETP.GT.U32.AND P5, PT, R10.reuse, R16, PT ;  /* 0x000000100a00720c */ /* 0x040fe20003fa4070 */
[----:B--2---:R-:W-:Y:S02]  /*52d0*/  IMAD.MOV.U32 R3, RZ, RZ, R5 ;  /* 0x000000ffff037224 */ /* 0x004fe400078e0005 */
[----:B------:R-:W-:Y:S02]  /*52e0*/  IMAD.MOV.U32 R5, RZ, RZ, R6 ;  /* 0x000000ffff057224 */ /* 0x000fe400078e0006 */
[----:B------:R-:W-:Y:S01]  /*52f0*/  @!P4 IMAD.MOV R3, RZ, RZ, -R3 ;  /* 0x000000ffff03c224 */ /* 0x000fe200078e0a03 */
[----:B------:R-:W-:Y:S01]  /*5300*/  ISETP.GT.U32.AND P4, PT, R10, R15, PT ;  /* 0x0000000f0a00720c */ /* 0x000fe20003f84070 */
[----:B------:R-:W-:Y:S02]  /*5310*/  IMAD.MOV R7, RZ, RZ, -R7 ;  /* 0x000000ffff077224 */ /* 0x000fe400078e0a07 */
[----:B------:R-:W-:Y:S01]  /*5320*/  IMAD.HI.U32 R6, R4, R5, RZ ;  /* 0x0000000504067227 */ /* 0x000fe200078e00ff */
[----:B------:R1:W-:Y:S03]  /*5330*/  STL [R1+0x6ec], R3 ;  /* 0x0006ec0301007387 */ /* 0x0003e60000100800 */
[----:B------:R-:W-:-:S02]  /*5340*/  IMAD R9, R10, R7, R9 ;  /* 0x000000070a097224 */ /* 0x000fc400078e0209 */
[----:B------:R-:W-:Y:S02]  /*5350*/  IMAD.MOV R6, RZ, RZ, -R6 ;  /* 0x000000ffff067224 */ /* 0x000fe400078e0a06 */
[--C-:B------:R-:W-:Y:S01]  /*5360*/  @!P6 IMAD.IADD R8, R8, 0x1, -R10.reuse ;  /* 0x000000010808e824 */ /* 0x100fe200078e0a0a */
[C---:B------:R-:W-:Y:S01]  /*5370*/  ISETP.GT.U32.AND P6, PT, R10.reuse, R9, PT ;  /* 0x000000090a00720c */ /* 0x040fe20003fc4070 */
[----:B------:R-:W-:Y:S02]  /*5380*/  IMAD R5, R10, R6, R5 ;  /* 0x000000060a057224 */ /* 0x000fe400078e0205 */
[----:B------:R-:W-:Y:S02]  /*5390*/  @!P4 IMAD.IADD R15, R15, 0x1, -R10 ;  /* 0x000000010f0fc824 */ /* 0x000fe400078e0a0a */
[----:B------:R-:W-:Y:S01]  /*53a0*/  VIADD R12, R28, 0x1a1 ;  /* 0x000001a11c0c7836 */ /* 0x000fe20000000000 */
[----:B------:R-:W-:Y:S01]  /*53b0*/  ISETP.GT.U32.AND P4, PT, R10, R5, PT ;  /* 0x000000050a00720c */ /* 0x000fe20003f84070 */
[----:B------:R-:W-:-:S03]  /*53c0*/  IMAD.HI.U32 R6, R4, R13, RZ ;  /* 0x0000000d04067227 */ /* 0x000fc600078e00ff */
[----:B------:R-:W-:Y:S01]  /*53d0*/  IABS R19, R12 ;  /* 0x0000000c00137213 */ /* 0x000fe20000000000 */
[--C-:B------:R-:W-:Y:S01]  /*53e0*/  @!P5 IMAD.IADD R16, R16, 0x1, -R10.reuse ;  /* 0x000000011010d824 */ /* 0x100fe200078e0a0a */
[----:B------:R-:W-:Y:S01]  /*53f0*/  ISETP.GE.AND P5, PT, R0, RZ, PT ;  /* 0x000000ff0000720c */ /* 0x000fe20003fa6270 */
[----:B------:R-:W-:Y:S01]  /*5400*/  @!P6 IMAD.IADD R9, R9, 0x1, -R10 ;  /* 0x000000010909e824 */ /* 0x000fe200078e0a0a */
[----:B------:R-:W-:Y:S01]  /*5410*/  ISETP.GE.AND P6, PT, R11, RZ, PT ;  /* 0x000000ff0b00720c */ /* 0x000fe20003fc6270 */
[----:B------:R-:W-:-:S04]  /*5420*/  IMAD.HI.U32 R7, R4, R19, RZ ;  /* 0x0000001304077227 */ /* 0x000fc800078e00ff */
[----:B------:R-:W-:Y:S02]  /*5430*/  VIADD R0, R28, 0x1a0 ;  /* 0x000001a01c007836 */ /* 0x000fe40000000000 */
[----:B------:R-:W-:Y:S02]  /*5440*/  IMAD.MOV R6, RZ, RZ, -R6 ;  /* 0x000000ffff067224 */ /* 0x000fe400078e0a06 */
[----:B------:R-:W-:Y:S02]  /*5450*/  @!P4 IMAD.IADD R5, R5, 0x1, -R10 ;  /* 0x000000010505c824 */ /* 0x000fe400078e0a0a */
[----:B------:R-:W-:Y:S01]  /*5460*/  @!P3 IMAD.MOV R17, RZ, RZ, -R17 ;  /* 0x000000ffff11b224 */ /* 0x000fe200078e0a11 */
[C---:B------:R-:W-:Y:S01]  /*5470*/  ISETP.GT.U32.AND P3, PT, R10.reuse, R9, PT ;  /* 0x000000090a00720c */ /* 0x040fe20003f64070 */
[----:B-1----:R-:W-:Y:S01]  /*5480*/  IMAD.MOV.U32 R3, RZ, RZ, R8 ;  /* 0x000000ffff037224 */ /* 0x002fe200078e0008 */
[----:B------:R-:W-:Y:S01]  /*5490*/  ISETP.GT.U32.AND P4, PT, R10, R5, PT ;  /* 0x000000050a00720c */ /* 0x000fe20003f84070 */
[----:B------:R-:W-:Y:S01]  /*54a0*/  IMAD.MOV R7, RZ, RZ, -R7 ;  /* 0x000000ffff077224 */ /* 0x000fe200078e0a07 */
[----:B------:R-:W-:Y:S01]  /*54b0*/  STL [R1+0x708], R17 ;  /* 0x0007081101007387 */ /* 0x000fe20000100800 */
[----:B------:R-:W-:-:S02]  /*54c0*/  VIADD R11, R28, 0x19f ;  /* 0x0000019f1c0b7836 */ /* 0x000fc40000000000 */
[C---:B------:R-:W-:Y:S01]  /*54d0*/  IMAD R13, R10.reuse, R6, R13 ;  /* 0x000000060a0d7224 */ /* 0x040fe200078e020d */
[----:B------:R-:W-:Y:S01]  /*54e0*/  IABS R6, R0 ;  /* 0x0000000000067213 */ /* 0x000fe20000000000 */
[----:B------:R-:W-:Y:S02]  /*54f0*/  @!P0 IMAD.MOV R3, RZ, RZ, -R3 ;  /* 0x000000ffff038224 */ /* 0x000fe400078e0a03 */
[----:B------:R-:W-:Y:S01]  /*5500*/  IMAD R19, R10, R7, R19 ;  /* 0x000000070a137224 */ /* 0x000fe200078e0213 */
[----:B------:R-:W-:Y:S01]  /*5510*/  IABS R7, R11 ;  /* 0x0000000b00077213 */ /* 0x000fe20000000000 */
[----:B------:R-:W-:Y:S01]  /*5520*/  IMAD.HI.U32 R8, R4, R6, RZ ;  /* 0x0000000604087227 */ /* 0x000fe200078e00ff */
[C---:B------:R-:W-:Y:S01]  /*5530*/  ISETP.GT.U32.AND P0, PT, R10.reuse, R13, PT ;  /* 0x0000000d0a00720c */ /* 0x040fe20003f04070 */
[----:B------:R1:W-:Y:S02]  /*5540*/  STL [R1+0x720], R3 ;  /* 0x0007200301007387 */ /* 0x0003e40000100800 */
[----:B------:R-:W-:Y:S01]  /*5550*/  @!P2 IMAD.MOV R16, RZ, RZ, -R16 ;  /* 0x000000ffff10a224 */ /* 0x000fe200078e0a10 */
[----:B------:R-:W-:Y:S01]  /*5560*/  ISETP.GT.U32.AND P2, PT, R10, R19, PT ;  /* 0x000000130a00720c */ /* 0x000fe20003f44070 */
[----:B------:R-:W-:Y:S01]  /*5570*/  @!P3 IMAD.IADD R9, R9, 0x1, -R10 ;  /* 0x000000010909b824 */ /* 0x000fe200078e0a0a */
[----:B------:R-:W-:Y:S01]  /*5580*/  ISETP.GE.AND P3, PT, R12, RZ, PT ;  /* 0x000000ff0c00720c */ /* 0x000fe20003f66270 */
[----:B------:R-:W-:Y:S01]  /*5590*/  IMAD.MOV R8, RZ, RZ, -R8 ;  /* 0x000000ffff087224 */ /* 0x000fe200078e0a08 */
[----:B------:R2:W-:Y:S01]  /*55a0*/  STL [R1+0x728], R16 ;  /* 0x0007281001007387 */ /* 0x0005e20000100800 */
[----:B------:R-:W-:Y:S01]  /*55b0*/  @!P4 IMAD.IADD R5, R5, 0x1, -R10 ;  /* 0x000000010505c824 */ /* 0x000fe200078e0a0a */
[----:B------:R-:W-:Y:S01]  /*55c0*/  ISETP.GE.AND P4, PT, R0, RZ, PT ;  /* 0x000000ff0000720c */ /* 0x000fe20003f86270 */
[----:B-1----:R-:W-:-:S02]  /*55d0*/  IMAD.MOV.U32 R3, RZ, RZ, R15 ;  /* 0x000000ffff037224 */ /* 0x002fc400078e000f */
[----:B------:R-:W-:-:S04]  /*55e0*/  IMAD.HI.U32 R15, R4, R7, RZ ;  /* 0x00000007040f7227 */ /* 0x000fc800078e00ff */
[----:B------:R-:W-:Y:S01]  /*55f0*/  @!P1 IMAD.MOV R3, RZ, RZ, -R3 ;  /* 0x000000ffff039224 */ /* 0x000fe200078e0a03 */
[----:B------:R-:W-:Y:S01]  /*5600*/  ISETP.GE.AND P1, PT, R14, RZ, PT ;  /* 0x000000ff0e00720c */ /* 0x000fe20003f26270 */
[----:B------:R-:W-:Y:S02]  /*5610*/  IMAD.MOV R15, RZ, RZ, -R15 ;  /* 0x000000ffff0f7224 */ /* 0x000fe400078e0a0f */
[C---:B------:R-:W-:Y:S01]  /*5620*/  IMAD R6, R10.reuse, R8, R6 ;  /* 0x000000080a067224 */ /* 0x040fe200078e0206 */
[----:B------:R1:W-:Y:S01]  /*5630*/  STL [R1+0x740], R3 ;  /* 0x0007400301007387 */ /* 0x0003e20000100800 */
[----:B--2---:R-:W-:Y:S02]  /*5640*/  IMAD.MOV.U32 R16, RZ, RZ, R9 ;  /* 0x000000ffff107224 */ /* 0x004fe400078e0009 */
[----:B------:R-:W-:Y:S02]  /*5650*/  @!P0 IMAD.IADD R13, R13, 0x1, -R10 ;  /* 0x000000010d0d8824 */ /* 0x000fe400078e0a0a */
[----:B------:R-:W-:-:S02]  /*5660*/  IMAD R7, R10, R15, R7 ;  /* 0x0000000f0a077224 */ /* 0x000fc400078e0207 */
[----:B------:R-:W-:Y:S01]  /*5670*/  @!P5 IMAD.MOV R16, RZ, RZ, -R16 ;  /* 0x000000ffff10d224 */ /* 0x000fe200078e0a10 */
[C---:B------:R-:W-:Y:S01]  /*5680*/  ISETP.GT.U32.AND P5, PT, R10.reuse, R6, PT ;  /* 0x000000060a00720c */ /* 0x040fe20003fa4070 */
[--C-:B------:R-:W-:Y:S01]  /*5690*/  @!P2 IMAD.IADD R19, R19, 0x1, -R10.reuse ;  /* 0x000000011313a824 */ /* 0x100fe200078e0a0a */
[----:B------:R-:W-:Y:S01]  /*56a0*/  ISETP.GT.U32.AND P0, PT, R10, R13, PT ;  /* 0x0000000d0a00720c */ /* 0x000fe20003f04070 */
[----:B-1----:R-:W-:Y:S01]  /*56b0*/  IMAD.MOV.U32 R3, RZ, RZ, R5 ;  /* 0x000000ffff037224 */ /* 0x002fe200078e0005 */
[----:B------:R-:W-:Y:S01]  /*56c0*/  STL [R1+0x748], R16 ;  /* 0x0007481001007387 */ /* 0x000fe20000100800 */
[----:B------:R-:W-:Y:S01]  /*56d0*/  VIADD R0, R28, 0x19e ;  /* 0x0000019e1c007836 */ /* 0x000fe20000000000 */
[C---:B------:R-:W-:Y:S01]  /*56e0*/  ISETP.GT.U32.AND P2, PT, R10.reuse, R19, PT ;  /* 0x000000130a00720c */ /* 0x040fe20003f44070 */
[----:B------:R-:W-:Y:S01]  /*56f0*/  @!P6 IMAD.MOV R3, RZ, RZ, -R3 ;  /* 0x000000ffff03e224 */ /* 0x000fe200078e0a03 */
[----:B------:R-:W-:Y:S01]  /*5700*/  ISETP.GT.U32.AND P6, PT, R10, R7, PT ;  /* 0x000000070a00720c */ /* 0x000fe20003fc4070 */
[C---:B------:R-:W-:Y:S01]  /*5710*/  VIADD R8, R28.reuse, 0x19d ;  /* 0x0000019d1c087836 */ /* 0x040fe20000000000 */
[----:B------:R-:W-:Y:S01]  /*5720*/  IABS R9, R0 ;  /* 0x0000000000097213 */ /* 0x000fe20000000000 */
[----:B------:R-:W-:Y:S01]  /*5730*/  VIADD R15, R28, 0x19c ;  /* 0x0000019c1c0f7836 */ /* 0x000fe20000000000 */
[----:B------:R1:W-:Y:S01]  /*5740*/  STL [R1+0x764], R3 ;  /* 0x0007640301007387 */ /* 0x0003e20000100800 */
[--C-:B------:R-:W-:Y:S01]  /*5750*/  @!P5 IMAD.IADD R6, R6, 0x1, -R10.reuse ;  /* 0x000000010606d824 */ /* 0x100fe200078e0a0a */
[----:B------:R-:W-:Y:S01]  /*5760*/  IABS R5, R8 ;  /* 0x0000000800057213 */ /* 0x000fe20000000000 */
[----:B------:R-:W-:Y:S01]  /*5770*/  @!P0 IMAD.IADD R13, R13, 0x1, -R10 ;  /* 0x000000010d0d8824 */ /* 0x000fe200078e0a0a */
[----:B------:R-:W-:Y:S01]  /*5780*/  ISETP.GE.AND P0, PT, R11, RZ, PT ;  /* 0x000000ff0b00720c */ /* 0x000fe20003f06270 */
[----:B------:R-:W-:Y:S01]  /*5790*/  IMAD.HI.U32 R12, R4, R9, RZ ;  /* 0x00000009040c7227 */ /* 0x000fe200078e00ff */
[----:B------:R-:W-:-:S02]  /*57a0*/  ISETP.GT.U32.AND P5, PT, R10, R6, PT ;  /* 0x000000060a00720c */ /* 0x000fc40003fa4070 */
[----:B------:R-:W-:Y:S01]  /*57b0*/  IABS R11, R15 ;  /* 0x0000000f000b7213 */ /* 0x000fe20000000000 */
[--C-:B------:R-:W-:Y:S02]  /*57c0*/  @!P6 IMAD.IADD R7, R7, 0x1, -R10.reuse ;  /* 0x000000010707e824 */ /* 0x100fe400078e0a0a */
[----:B------:R-:W-:Y:S01]  /*57d0*/  @!P2 IMAD.IADD R19, R19, 0x1, -R10 ;  /* 0x000000011313a824 */ /* 0x000fe200078e0a0a */
[----:B------:R-:W-:Y:S01]  /*57e0*/  ISETP.GE.AND P2, PT, R0, RZ, PT ;  /* 0x000000ff0000720c */ /* 0x000fe20003f46270 */
[----:B-1----:R-:W-:Y:S01]  /*57f0*/  IMAD.MOV.U32 R3, RZ, RZ, R13 ;  /* 0x000000ffff037224 */ /* 0x002fe200078e000d */
[----:B------:R-:W-:Y:S01]  /*5800*/  ISETP.GT.U32.AND P6, PT, R10, R7, PT ;  /* 0x000000070a00720c */ /* 0x000fe20003fc4070 */
[----:B------:R-:W-:-:S04]  /*5810*/  IMAD.HI.U32 R0, R4, R5, RZ ;  /* 0x0000000504007227 */ /* 0x000fc800078e00ff */
[----:B------:R-:W-:Y:S02]  /*5820*/  IMAD.MOV R12, RZ, RZ, -R12 ;  /* 0x000000ffff0c7224 */ /* 0x000fe400078e0a0c */
[----:B------:R-:W-:Y:S01]  /*5830*/  @!P1 IMAD.MOV R3, RZ, RZ, -R3 ;  /* 0x000000ffff039224 */ /* 0x000fe200078e0a03 */
[----:B------:R-:W-:Y:S01]  /*5840*/  ISETP.GE.AND P1, PT, R8, RZ, PT ;  /* 0x000000ff0800720c */ /* 0x000fe20003f26270 */
[----:B------:R-:W-:Y:S02]  /*5850*/  IMAD.MOV R0, RZ, RZ, -R0 ;  /* 0x000000ffff007224 */ /* 0x000fe400078e0a00 */
[C---:B------:R-:W-:Y:S01]  /*5860*/  IMAD R8, R10.reuse, R12, R9 ;  /* 0x0000000c0a087224 */ /* 0x040fe200078e0209 */
[----:B------:R1:W-:Y:S01]  /*5870*/  STL [R1+0x778], R3 ;  /* 0x0007780301007387 */ /* 0x0003e20000100800 */
[----:B------:R-:W-:Y:S02]  /*5880*/  IMAD R5, R10, R0, R5 ;  /* 0x000000000a057224 */ /* 0x000fe400078e0205 */
[--C-:B------:R-:W-:Y:S01]  /*5890*/  @!P5 IMAD.IADD R6, R6, 0x1, -R10.reuse ;  /* 0x000000010606d824 */ /* 0x100fe200078e0a0a */
[C---:B------:R-:W-:Y:S01]  /*58a0*/  ISETP.GT.U32.AND P5, PT, R10.reuse, R8, PT ;  /* 0x000000080a00720c */ /* 0x040fe20003fa4070 */
[----:B------:R-:W-:Y:S01]  /*58b0*/  @!P6 IMAD.IADD R7, R7, 0x1, -R10 ;  /* 0x000000010707e824 */ /* 0x000fe200078e0a0a */
[----:B------:R-:W-:Y:S01]  /*58c0*/  ISETP.GT.U32.AND P6, PT, R10, R5, PT ;  /* 0x000000050a00720c */ /* 0x000fe20003fc4070 */
[----:B------:R-:W-:-:S02]  /*58d0*/  VIADD R9, R28, 0x19b ;  /* 0x0000019b1c097836 */ /* 0x000fc40000000000 */
[----:B------:R-:W-:Y:S02]  /*58e0*/  VIADD R12, R28, 0x19a ;  /* 0x0000019a1c0c7836 */ /* 0x000fe40000000000 */
[----:B------:R-:W-:Y:S01]  /*58f0*/  IMAD.HI.U32 R13, R4, R11, RZ ;  /* 0x0000000b040d7227 */ /* 0x000fe200078e00ff */
[----:B------:R-:W-:Y:S02]  /*5900*/  IABS R17, R9 ;  /* 0x0000000900117213 */ /* 0x000fe40000000000 */
[----:B------:R-:W-:Y:S01]  /*5910*/  IABS R16, R12 ;  /* 0x0000000c00107213 */ /* 0x000fe20000000000 */
[----:B-1----:R-:W-:Y:S02]  /*5920*/  IMAD.MOV.U32 R3, RZ, RZ, R19 ;  /* 0x000000ffff037224 */ /* 0x002fe400078e0013 */
[----:B------:R-:W-:Y:S02]  /*5930*/  @!P5 IMAD.IADD R8, R8, 0x1, -R10 ;  /* 0x000000010808d824 */ /* 0x000fe400078e0a0a */
[----:B------:R-:W-:-:S02]  /*5940*/  IMAD.MOV R13, RZ, RZ, -R13 ;  /* 0x000000ffff0d7224 */ /* 0x000fc400078e0a0d */
[----:B------:R-:W-:Y:S01]  /*5950*/  @!P6 IMAD.IADD R5, R5, 0x1, -R10 ;  /* 0x000000010505e824 */ /* 0x000fe200078e0a0a */
[----:B------:R-:W-:Y:S01]  /*5960*/  ISETP.GT.U32.AND P6, PT, R10, R8, PT ;  /* 0x000000080a00720c */ /* 0x000fe20003fc4070 */
[----:B------:R-:W-:Y:S02]  /*5970*/  VIADD R0, R28, 0x199 ;  /* 0x000001991c007836 */ /* 0x000fe40000000000 */
[----:B------:R-:W-:-:S04]  /*5980*/  IMAD.HI.U32 R20, R4, R17, RZ ;  /* 0x0000001104147227 */ /* 0x000fc800078e00ff */
[----:B------:R-:W-:Y:S01]  /*5990*/  @!P3 IMAD.MOV R3, RZ, RZ, -R3 ;  /* 0x000000ffff03b224 */ /* 0x000fe200078e0a03 */
[----:B------:R-:W-:Y:S01]  /*59a0*/  ISETP.GE.AND P3, PT, R15, RZ, PT ;  /* 0x000000ff0f00720c */ /* 0x000fe20003f66270 */
[----:B------:R-:W-:Y:S01]  /*59b0*/  IMAD R11, R10, R13, R11 ;  /* 0x0000000d0a0b7224 */ /* 0x000fe200078e020b */
[----:B------:R-:W-:Y:S01]  /*59c0*/  IABS R13, R0 ;  /* 0x00000000000d7213 */ /* 0x000fe20000000000 */
[----:B------:R-:W-:Y:S01]  /*59d0*/  IMAD.HI.U32 R18, R4, R16, RZ ;  /* 0x0000001004127227 */ /* 0x000fe200078e00ff */
[----:B------:R1:W-:Y:S02]  /*59e0*/  STL [R1+0x780], R3 ;  /* 0x0007800301007387 */ /* 0x0003e40000100800 */
[----:B------:R-:W-:Y:S01]  /*59f0*/  ISETP.GT.U32.AND P5, PT, R10, R11, PT ;  /* 0x0000000b0a00720c */ /* 0x000fe20003fa4070 */
[----:B------:R-:W-:Y:S02]  /*5a00*/  IMAD.MOV R20, RZ, RZ, -R20 ;  /* 0x000000ffff147224 */ /* 0x000fe400078e0a14 */
[----:B------:R-:W-:-:S02]  /*5a10*/  IMAD.MOV R18, RZ, RZ, -R18 ;  /* 0x000000ffff127224 */ /* 0x000fc400078e0a12 */
[C---:B------:R-:W-:Y:S02]  /*5a20*/  IMAD R15, R10.reuse, R20, R17 ;  /* 0x000000140a0f7224 */ /* 0x040fe400078e0211 */
[----:B------:R-:W-:Y:S02]  /*5a30*/  IMAD.MOV.U32 R19, RZ, RZ, R13 ;  /* 0x000000ffff137224 */ /* 0x000fe400078e000d */
[----:B-1----:R-:W-:Y:S02]  /*5a40*/  IMAD.MOV.U32 R3, RZ, RZ, R6 ;  /* 0x000000ffff037224 */ /* 0x002fe400078e0006 */
[C---:B------:R-:W-:Y:S02]  /*5a50*/  IMAD R13, R10.reuse, R18, R16 ;  /* 0x000000120a0d7224 */ /* 0x040fe400078e0210 */
[----:B------:R-:W-:Y:S01]  /*5a60*/  @!P4 IMAD.MOV R3, RZ, RZ, -R3 ;  /* 0x000000ffff03c224 */ /* 0x000fe200078e0a03 */
[----:B------:R-:W-:Y:S01]  /*5a70*/  ISETP.GT.U32.AND P4, PT, R10, R5, PT ;  /* 0x000000050a00720c */ /* 0x000fe20003f84070 */
[----:B------:R-:W-:Y:S01]  /*5a80*/  @!P6 IMAD.IADD R8, R8, 0x1, -R10 ;  /* 0x000000010808e824 */ /* 0x000fe200078e0a0a */
[----:B------:R-:W-:Y:S01]  /*5a90*/  ISETP.GT.U32.AND P6, PT, R10, R15, PT ;  /* 0x0000000f0a00720c */ /* 0x000fe20003fc4070 */
[----:B------:R-:W-:Y:S01]  /*5aa0*/  IMAD.MOV.U32 R16, RZ, RZ, R7 ;  /* 0x000000ffff107224 */ /* 0x000fe200078e0007 */
[----:B------:R1:W-:Y:S01]  /*5ab0*/  STL [R1+0x790], R3 ;  /* 0x0007900301007387 */ /* 0x0003e20000100800 */
[----:B------:R-:W-:-:S04]  /*5ac0*/  IMAD.HI.U32 R6, R4, R19, RZ ;  /* 0x0000001304067227 */ /* 0x000fc800078e00ff */
[----:B------:R-:W-:Y:S01]  /*5ad0*/  @!P0 IMAD.MOV R16, RZ, RZ, -R16 ;  /* 0x000000ffff108224 */ /* 0x000fe200078e0a10 */
[----:B------:R-:W-:Y:S01]  /*5ae0*/  ISETP.GE.AND P0, PT, R9, RZ, PT ;  /* 0x000000ff0900720c */ /* 0x000fe20003f06270 */
[----:B------:R-:W-:Y:S02]  /*5af0*/  IMAD.MOV R6, RZ, RZ, -R6 ;  /* 0x000000ffff067224 */ /* 0x000fe400078e0a06 */
[----:B------:R-:W-:Y:S01]  /*5b00*/  @!P5 IMAD.IADD R11, R11, 0x1, -R10 ;  /* 0x000000010b0bd824 */ /* 0x000fe200078e0a0a */
[----:B------:R2:W-:Y:S01]  /*5b10*/  STL [R1+0x7ac], R16 ;  /* 0x0007ac1001007387 */ /* 0x0005e20000100800 */
[----:B-1----:R-:W-:Y:S02]  /*5b20*/  IMAD.MOV.U32 R3, RZ, RZ, R8 ;  /* 0x000000ffff037224 */ /* 0x002fe400078e0008 */
[----:B------:R-:W-:Y:S01]  /*5b30*/  VIADD R14, R28, 0x198 ;  /* 0x000001981c0e7836 */ /* 0x000fe20000000000 */
[C---:B------:R-:W-:Y:S01]  /*5b40*/  ISETP.GT.U32.AND P5, PT, R10.reuse, R11, PT ;  /* 0x0000000b0a00720c */ /* 0x040fe20003fa4070 */
[----:B------:R-:W-:Y:S01]  /*5b50*/  @!P2 IMAD.MOV R3, RZ, RZ, -R3 ;  /* 0x000000ffff03a224 */ /* 0x000fe200078e0a03 */
[----:B------:R-:W-:Y:S01]  /*5b60*/  ISETP.GT.U32.AND P2, PT, R10, R13, PT ;  /* 0x0000000d0a00720c */ /* 0x000fe20003f44070 */
[--C-:B------:R-:W-:Y:S01]  /*5b70*/  @!P6 IMAD.IADD R15, R15, 0x1, -R10.reuse ;  /* 0x000000010f0fe824 */ /* 0x100fe200078e0a0a */
[----:B------:R-:W-:Y:S01]  /*5b80*/  IABS R17, R14 ;  /* 0x0000000e00117213 */ /* 0x000fe20000000000 */
[----:B------:R-:W-:Y:S01]  /*5b90*/  @!P4 IMAD.IADD R5, R5, 0x1, -R10 ;  /* 0x000000010505c824 */ /* 0x000fe200078e0a0a */
[----:B------:R-:W-:Y:S01]  /*5ba0*/  ISETP.GE.AND P4, PT, R12, RZ, PT ;  /* 0x000000ff0c00720c */ /* 0x000fe20003f86270 */
[----:B--2---:R-:W-:Y:S01]  /*5bb0*/  IMAD R16, R10, R6, R19 ;  /* 0x000000060a107224 */ /* 0x004fe200078e0213 */
[----:B------:R1:W-:Y:S01]  /*5bc0*/  STL [R1+0x7b8], R3 ;  /* 0x0007b80301007387 */ /* 0x0003e20000100800 */
[----:B------:R-:W-:-:S03]  /*5bd0*/  IMAD.HI.U32 R7, R4, R17, RZ ;  /* 0x0000001104077227 */ /* 0x000fc600078e00ff */
[----:B------:R-:W-:Y:S01]  /*5be0*/  ISETP.GT.U32.AND P6, PT, R10, R16, PT ;  /* 0x000000100a00720c */ /* 0x000fe20003fc4070 */
[----:B------:R-:W-:Y:S02]  /*5bf0*/  IMAD.MOV R7, RZ, RZ, -R7 ;  /* 0x000000ffff077224 */ /* 0x000fe400078e0a07 */
[--C-:B------:R-:W-:Y:S02]  /*5c00*/  @!P2 IMAD.IADD R13, R13, 0x1, -R10.reuse ;  /* 0x000000010d0da824 */ /* 0x100fe400078e0a0a */
[----:B------:R-:W-:Y:S02]  /*5c10*/  VIADD R12, R28, 0x197 ;  /* 0x000001971c0c7836 */ /* 0x000fe40000000000 */
[----:B-1----:R-:W-:Y:S01]  /*5c20*/  IMAD.MOV.U32 R3, RZ, RZ, R5 ;  /* 0x000000ffff037224 */ /* 0x002fe200078e0005 */
[----:B------:R-:W-:Y:S01]  /*5c30*/  ISETP.GT.U32.AND P2, PT, R10, R13, PT ;  /* 0x0000000d0a00720c */ /* 0x000fe20003f44070 */
[--C-:B------:R-:W-:Y:S01]  /*5c40*/  @!P5 IMAD.IADD R11, R11, 0x1, -R10.reuse ;  /* 0x000000010b0bd824 */ /* 0x100fe200078e0a0a */
[----:B------:R-:W-:Y:S01]  /*5c50*/  ISETP.GE.AND P5, PT, R0, RZ, PT ;  /* 0x000000ff0000720c */ /* 0x000fe20003fa6270 */
[C---:B------:R-:W-:Y:S01]  /*5c60*/  IMAD R0, R10.reuse, R7, R17 ;  /* 0x000000070a007224 */ /* 0x040fe200078e0211 */
[----:B------:R-:W-:Y:S01]  /*5c70*/  IABS R17, R12 ;  /* 0x0000000c00117213 */ /* 0x000fe20000000000 */
[----:B------:R-:W-:Y:S01]  /*5c80*/  @!P1 IMAD.MOV R3, RZ, RZ, -R3 ;  /* 0x000000ffff039224 */ /* 0x000fe200078e0a03 */
[----:B------:R-:W-:Y:S01]  /*5c90*/  ISETP.GT.U32.AND P1, PT, R10, R15, PT ;  /* 0x0000000f0a00720c */ /* 0x000fe20003f24070 */
[----:B------:R-:W-:-:S02]  /*5ca0*/  @!P6 IMAD.IADD R16, R16, 0x1, -R10 ;  /* 0x000000011010e824 */ /* 0x000fc400078e0a0a */
[----:B------:R-:W-:Y:S01]  /*5cb0*/  IMAD.HI.U32 R19, R4, R17, RZ ;  /* 0x0000001104137227 */ /* 0x000fe200078e00ff */
[----:B------:R1:W-:Y:S02]  /*5cc0*/  STL [R1+0x7d0], R3 ;  /* 0x0007d00301007387 */ /* 0x0003e40000100800 */
[----:B------:R-:W-:Y:S01]  /*5cd0*/  ISETP.GT.U32.AND P6, PT, R10, R16, PT ;  /* 0x000000100a00720c */ /* 0x000fe20003fc4070 */
[----:B------:R-:W-:Y:S02]  /*5ce0*/  IMAD.MOV R19, RZ, RZ, -R19 ;  /* 0x000000ffff137224 */ /* 0x000fe400078e0a13 */
[--C-:B------:R-:W-:Y:S01]  /*5cf0*/  @!P2 IMAD.IADD R13, R13, 0x1, -R10.reuse ;  /* 0x000000010d0da824 */ /* 0x100fe200078e0a0a */
[----:B------:R-:W-:Y:S01]  /*5d00*/  ISETP.GE.AND P2, PT, R14, RZ, PT ;  /* 0x000000ff0e00720c */ /* 0x000fe20003f46270 */
[C---:B------:R-:W-:Y:S02]  /*5d10*/  IMAD R14, R10.reuse, R19, R17 ;  /* 0x000000130a0e7224 */ /* 0x040fe400078e0211 */
[----:B------:R-:W-:Y:S01]  /*5d20*/  @!P1 IMAD.IADD R15, R15, 0x1, -R10 ;  /* 0x000000010f0f9824 */ /* 0x000fe200078e0a0a */
[----:B------:R-:W-:Y:S01]  /*5d30*/  ISETP.GT.U32.AND P1, PT, R10, R0, PT ;  /* 0x000000000a00720c */ /* 0x000fe20003f24070 */
[----:B------:R-:W-:-:S02]  /*5d40*/  VIADD R9, R28, 0x194 ;  /* 0x000001941c097836 */ /* 0x000fc40000000000 */
[----:B------:R-:W-:Y:S02]  /*5d50*/  VIADD R8, R28, 0x196 ;  /* 0x000001961c087836 */ /* 0x000fe40000000000 */
[--C-:B------:R-:W-:Y:S01]  /*5d60*/  @!P6 IMAD.IADD R16, R16, 0x1, -R10.reuse ;  /* 0x000000011010e824 */ /* 0x100fe200078e0a0a */
[----:B------:R-:W-:Y:S01]  /*5d70*/  ISETP.GT.U32.AND P6, PT, R10, R14, PT ;  /* 0x0000000e0a00720c */ /* 0x000fe20003fc4070 */
[----:B------:R-:W-:Y:S01]  /*5d80*/  VIADD R6, R28, 0x195 ;  /* 0x000001951c067836 */ /* 0x000fe20000000000 */
[----:B------:R-:W-:Y:S01]  /*5d90*/  IABS R5, R9 ;  /* 0x0000000900057213 */ /* 0x000fe20000000000 */
[----:B------:R-:W-:Y:S01]  /*5da0*/  IMAD.MOV.U32 R21, RZ, RZ, R11 ;  /* 0x000000ffff157224 */ /* 0x000fe200078e000b */
[----:B------:R-:W-:Y:S01]  /*5db0*/  IABS R18, R8 ;  /* 0x0000000800127213 */ /* 0x000fe20000000000 */
[----:B-1----:R-:W-:Y:S01]  /*5dc0*/  IMAD.MOV.U32 R3, RZ, RZ, R15 ;  /* 0x000000ffff037224 */ /* 0x002fe200078e000f */
[----:B------:R-:W-:Y:S01]  /*5dd0*/  IABS R7, R6 ;  /* 0x0000000600077213 */ /* 0x000fe20000000000 */
[----:B------:R-:W-:Y:S01]  /*5de0*/  @!P1 IMAD.IADD R0, R0, 0x1, -R10 ;  /* 0x0000000100009824 */ /* 0x000fe200078e0a0a */
[----:B------:R-:W-:Y:S01]  /*5df0*/  ISETP.GE.AND P1, PT, R12, RZ, PT ;  /* 0x000000ff0c00720c */ /* 0x000fe20003f26270 */
[----:B------:R-:W-:-:S04]  /*5e00*/  IMAD.HI.U32 R19, R4, R5, RZ ;  /* 0x0000000504137227 */ /* 0x000fc800078e00ff */
[----:B------:R-:W-:-:S04]  /*5e10*/  IMAD.HI.U32 R17, R4, R18, RZ ;  /* 0x0000001204117227 */ /* 0x000fc800078e00ff */
[----:B------:R-:W-:-:S04]  /*5e20*/  IMAD.HI.U32 R20, R4, R7, RZ ;  /* 0x0000000704147227 */ /* 0x000fc800078e00ff */
[----:B------:R-:W-:Y:S01]  /*5e30*/  @!P6 IMAD.IADD R14, R14, 0x1, -R10 ;  /* 0x000000010e0ee824 */ /* 0x000fe200078e0a0a */
[C---:B------:R-:W-:Y:S01]  /*5e40*/  ISETP.GT.U32.AND P6, PT, R10.reuse, R0, PT ;  /* 0x000000000a00720c */ /* 0x040fe20003fc4070 */
[----:B------:R-:W-:Y:S02]  /*5e50*/  IMAD.MOV R19, RZ, RZ, -R19 ;  /* 0x000000ffff137224 */ /* 0x000fe400078e0a13 */
[----:B------:R-:W-:Y:S02]  /*5e60*/  @!P3 IMAD.MOV R21, RZ, RZ, -R21 ;  /* 0x000000ffff15b224 */ /* 0x000fe400078e0a15 */
[----:B------:R-:W-:Y:S02]  /*5e70*/  IMAD.MOV R17, RZ, RZ, -R17 ;  /* 0x000000ffff117224 */ /* 0x000fe400078e0a11 */
[----:B------:R-:W-:Y:S01]  /*5e80*/  IMAD.MOV R20, RZ, RZ, -R20 ;  /* 0x000000ffff147224 */ /* 0x000fe200078e0a14 */
[----:B------:R-:W-:Y:S01]  /*5e90*/  STL [R1+0x7cc], R21 ;  /* 0x0007cc1501007387 */ /* 0x000fe20000100800 */
[----:B------:R-:W-:Y:S01]  /*5ea0*/  @!P0 IMAD.MOV R3, RZ, RZ, -R3 ;  /* 0x000000ffff038224 */ /* 0x000fe200078e0a03 */
[C---:B------:R-:W-:Y:S01]  /*5eb0*/  ISETP.GT.U32.AND P0, PT, R10.reuse, R14, PT ;  /* 0x0000000e0a00720c */ /* 0x040fe20003f04070 */
[----:B------:R-:W-:-:S02]  /*5ec0*/  IMAD R5, R10, R19, R5 ;  /* 0x000000130a057224 */ /* 0x000fc400078e0205 */
[C---:B------:R-:W-:Y:S01]  /*5ed0*/  IMAD R17, R10.reuse, R17, R18 ;  /* 0x000000110a117224 */ /* 0x040fe200078e0212 */
[----:B------:R1:W-:Y:S01]  /*5ee0*/  STL [R1+0x7c8], R3 ;  /* 0x0007c80301007387 */ /* 0x0003e20000100800 */
[C---:B------:R-:W-:Y:S02]  /*5ef0*/  IMAD R7, R10.reuse, R20, R7 ;  /* 0x000000140a077224 */ /* 0x040fe400078e0207 */
[----:B------:R-:W-:Y:S01]  /*5f00*/  IMAD.MOV.U32 R19, RZ, RZ, R13 ;  /* 0x000000ffff137224 */ /* 0x000fe200078e000d */
[----:B------:R-:W-:Y:S01]  /*5f10*/  ISETP.GT.U32.AND P3, PT, R10, R17, PT ;  /* 0x000000110a00720c */ /* 0x000fe20003f64070 */
[----:B------:R-:W-:Y:S02]  /*5f20*/  VIADD R12, R28, 0x193 ;  /* 0x000001931c0c7836 */ /* 0x000fe40000000000 */
[----:B------:R-:W-:Y:S01]  /*5f30*/  @!P4 IMAD.MOV R19, RZ, RZ, -R19 ;  /* 0x000000ffff13c224 */ /* 0x000fe200078e0a13 */
[----:B------:R-:W-:Y:S01]  /*5f40*/  ISETP.GT.U32.AND P4, PT, R10, R7, PT ;  /* 0x000000070a00720c */ /* 0x000fe20003f84070 */
[----:B------:R-:W-:Y:S01]  /*5f50*/  @!P6 IMAD.IADD R0, R0, 0x1, -R10 ;  /* 0x000000010000e824 */ /* 0x000fe200078e0a0a */
[----:B------:R-:W-:Y:S01]  /*5f60*/  IABS R11, R12 ;  /* 0x0000000c000b7213 */ /* 0x000fe20000000000 */
[----:B-1----:R-:W-:Y:S01]  /*5f70*/  IMAD.MOV.U32 R3, RZ, RZ, R16 ;  /* 0x000000ffff037224 */ /* 0x002fe200078e0010 */
[----:B------:R-:W-:Y:S01]  /*5f80*/  ISETP.GT.U32.AND P6, PT, R10, R5, PT ;  /* 0x000000050a00720c */ /* 0x000fe20003fc4070 */
[----:B------:R-:W-:Y:S01]  /*5f90*/  VIADD R18, R28, 0x192 ;  /* 0x000001921c127836 */ /* 0x000fe20000000000 */
[----:B------:R-:W-:Y:S01]  /*5fa0*/  STL [R1+0x7c4], R19 ;  /* 0x0007c41301007387 */ /* 0x000fe20000100800 */
[----:B------:R-:W-:Y:S01]  /*5fb0*/  @!P5 IMAD.MOV R3, RZ, RZ, -R3 ;  /* 0x000000ffff03d224 */ /* 0x000fe200078e0a03 */
[----:B------:R-:W-:Y:S01]  /*5fc0*/  ISETP.GE.AND P5, PT, R8, RZ, PT ;  /* 0x000000ff0800720c */ /* 0x000fe20003fa6270 */
[----:B------:R-:W-:Y:S01]  /*5fd0*/  IMAD.HI.U32 R13, R4, R11, RZ ;  /* 0x0000000b040d7227 */ /* 0x000fe200078e00ff */
[----:B------:R-:W-:-:S02]  /*5fe0*/  IABS R15, R18 ;  /* 0x00000012000f7213 */ /* 0x000fc40000000000 */
[----:B------:R1:W-:Y:S01]  /*5ff0*/  STL [R1+0x7c0], R3 ;  /* 0x0007c00301007387 */ /* 0x0003e20000100800 */
[----:B------:R-:W-:Y:S02]  /*6000*/  IMAD.MOV R13, RZ, RZ, -R13 ;  /* 0x000000ffff0d7224 */ /* 0x000fe400078e0a0d */
[--C-:B------:R-:W-:Y:S01]  /*6010*/  @!P0 IMAD.IADD R14, R14, 0x1, -R10.reuse ;  /* 0x000000010e0e8824 */ /* 0x100fe200078e0a0a */
[----:B------:R-:W-:Y:S01]  /*6020*/  ISETP.GE.AND P0, PT, R6, RZ, PT ;  /* 0x000000ff0600720c */ /* 0x000fe20003f06270 */
[--C-:B------:R-:W-:Y:S01]  /*6030*/  @!P3 IMAD.IADD R17, R17, 0x1, -R10.reuse ;  /* 0x000000011111b824 */ /* 0x100fe200078e0a0a */
[----:B------:R-:W-:Y:S01]  /*6040*/  ISETP.GE.AND P3, PT, R9, RZ, PT ;  /* 0x000000ff0900720c */ /* 0x000fe20003f66270 */
[----:B------:R-:W-:Y:S02]  /*6050*/  @!P4 IMAD.IADD R7, R7, 0x1, -R10 ;  /* 0x000000010707c824 */ /* 0x000fe400078e0a0a */
[----:B------:R-:W-:Y:S01]  /*6060*/  IMAD.MOV.U32 R8, RZ, RZ, R15 ;  /* 0x000000ffff087224 */ /* 0x000fe200078e000f */
[----:B------:R-:W-:Y:S01]  /*6070*/  ISETP.GT.U32.AND P4, PT, R10, R17, PT ;  /* 0x000000110a00720c */ /* 0x000fe20003f84070 */
[----:B-1----:R-:W-:-:S02]  /*6080*/  IMAD.MOV.U32 R3, RZ, RZ, R0 ;  /* 0x000000ffff037224 */ /* 0x002fc400078e0000 */
[C---:B------:R-:W-:Y:S02]  /*6090*/  IMAD R9, R10.reuse, R13, R11 ;  /* 0x0000000d0a097224 */ /* 0x040fe400078e020b */
[----:B------:R-:W-:Y:S02]  /*60a0*/  @!P2 IMAD.MOV R3, RZ, RZ, -R3 ;  /* 0x000000ffff03a224 */ /* 0x000fe400078e0a03 */
[----:B------:R-:W-:Y:S01]  /*60b0*/  @!P6 IMAD.IADD R5, R5, 0x1, -R10 ;  /* 0x000000010505e824 */ /* 0x000fe200078e0a0a */
[----:B------:R-:W-:Y:S01]  /*60c0*/  ISETP.GT.U32.AND P6, PT, R10, R7, PT ;  /* 0x000000070a00720c */ /* 0x000fe20003fc4070 */
[----:B------:R-:W-:Y:S01]  /*60d0*/  IMAD.HI.U32 R6, R4, R8, RZ ;  /* 0x0000000804067227 */ /* 0x000fe200078e00ff */
[----:B------:R1:W-:Y:S02]  /*60e0*/  STL [R1+0x7bc], R3 ;  /* 0x0007bc0301007387 */ /* 0x0003e40000100800 */
[----:B------:R-:W-:Y:S01]  /*60f0*/  ISETP.GT.U32.AND P2, PT, R10, R5, PT ;  /* 0x000000050a00720c */ /* 0x000fe20003f44070 */
[----:B------:R-:W-:-:S02]  /*6100*/  IMAD.MOV R6, RZ, RZ, -R6 ;  /* 0x000000ffff067224 */ /* 0x000fc400078e0a06 */
[----:B------:R-:W-:Y:S02]  /*6110*/  VIADD R13, R28, 0x191 ;  /* 0x000001911c0d7836 */ /* 0x000fe40000000000 */
[----:B------:R-:W-:Y:S02]  /*6120*/  IMAD R0, R10, R6, R8 ;  /* 0x000000060a007224 */ /* 0x000fe400078e0208 */
[----:B------:R-:W-:Y:S01]  /*6130*/  @!P4 IMAD.IADD R17, R17, 0x1, -R10 ;  /* 0x000000011111c824 */ /* 0x000fe200078e0a0a */
[----:B------:R-:W-:Y:S01]  /*6140*/  IABS R8, R13 ;  /* 0x0000000d00087213 */ /* 0x000fe20000000000 */
[----:B-1----:R-:W-:Y:S01]  /*6150*/  IMAD.MOV.U32 R3, RZ, RZ, R14 ;  /* 0x000000ffff037224 */ /* 0x002fe200078e000e */
[----:B------:R-:W-:Y:S01]  /*6160*/  ISETP.GE.AND P4, PT, R12, RZ, PT ;  /* 0x000000ff0c00720c */ /* 0x000fe20003f86270 */
[----:B------:R-:W-:Y:S01]  /*6170*/  @!P6 IMAD.IADD R7, R7, 0x1, -R10 ;  /* 0x000000010707e824 */ /* 0x000fe200078e0a0a */
[C---:B------:R-:W-:Y:S01]  /*6180*/  ISETP.GT.U32.AND P6, PT, R10.reuse, R0, PT ;  /* 0x000000000a00720c */ /* 0x040fe20003fc4070 */
[----:B------:R-:W-:Y:S01]  /*6190*/  @!P1 IMAD.MOV R3, RZ, RZ, -R3 ;  /* 0x000000ffff039224 */ /* 0x000fe200078e0a03 */
[----:B------:R-:W-:Y:S01]  /*61a0*/  ISETP.GT.U32.AND P1, PT, R10, R9, PT ;  /* 0x000000090a00720c */ /* 0x000fe20003f24070 */
[----:B------:R-:W-:-:S03]  /*61b0*/  IMAD.HI.U32 R16, R4, R8, RZ ;  /* 0x0000000804107227 */ /* 0x000fc600078e00ff */
[----:B------:R1:W-:Y:S01]  /*61c0*/  STL [R1+0x7b4], R3 ;  /* 0x0007b40301007387 */ /* 0x0003e20000100800 */
[----:B------:R-:W-:Y:S02]  /*61d0*/  IMAD.MOV R16, RZ, RZ, -R16 ;  /* 0x000000ffff107224 */ /* 0x000fe400078e0a10 */
[C---:B------:R-:W-:Y:S02]  /*61e0*/  VIADD R11, R28.reuse, 0x190 ;  /* 0x000001901c0b7836 */ /* 0x040fe40000000000 */
[----:B------:R-:W-:Y:S02]  /*61f0*/  VIADD R12, R28, 0x18f ;  /* 0x0000018f1c0c7836 */ /* 0x000fe40000000000 */
[----:B------:R-:W-:Y:S01]  /*6200*/  IMAD R8, R10, R16, R8 ;  /* 0x000000100a087224 */ /* 0x000fe200078e0208 */
[----:B------:R-:W-:Y:S01]  /*6210*/  IABS R6, R11 ;  /* 0x0000000b00067213 */ /* 0x000fe20000000000 */
[--C-:B------:R-:W-:Y:S01]  /*6220*/  @!P1 IMAD.IADD R9, R9, 0x1, -R10.reuse ;  /* 0x0000000109099824 */ /* 0x100fe200078e0a0a */
[----:B------:R-:W-:Y:S01]  /*6230*/  IABS R15, R12 ;  /* 0x0000000c000f7213 */ /* 0x000fe20000000000 */
[----:B-1----:R-:W-:Y:S01]  /*6240*/  IMAD.MOV.U32 R3, RZ, RZ, R17 ;  /* 0x000000ffff037224 */ /* 0x002fe200078e0011 */
[----:B------:R-:W-:Y:S01]  /*6250*/  ISETP.GE.AND P1, PT, R13, RZ, PT ;  /* 0x000000ff0d00720c */ /* 0x000fe20003f26270 */
[--C-:B------:R-:W-:Y:S01]  /*6260*/  @!P2 IMAD.IADD R5, R5, 0x1, -R10.reuse ;  /* 0x000000010505a824 */ /* 0x100fe200078e0a0a */
[----:B------:R-:W-:Y:S01]  /*6270*/  ISETP.GE.AND P2, PT, R18, RZ, PT ;  /* 0x000000ff1200720c */ /* 0x000fe20003f46270 */
[----:B------:R-:W-:Y:S01]  /*6280*/  @!P5 IMAD.MOV R3, RZ, RZ, -R3 ;  /* 0x000000ffff03d224 */ /* 0x000fe200078e0a03 */
[----:B------:R-:W-:Y:S01]  /*6290*/  ISETP.GT.U32.AND P5, PT, R10, R9, PT ;  /* 0x000000090a00720c */ /* 0x000fe20003fa4070 */
[----:B------:R-:W-:-:S02]  /*62a0*/  @!P6 IMAD.IADD R0, R0, 0x1, -R10 ;  /* 0x000000010000e824 */ /* 0x000fc400078e0a0a */
[----:B------:R-:W-:Y:S01]  /*62b0*/  @!P0 IMAD.MOV R7, RZ, RZ, -R7 ;  /* 0x000000ffff078224 */ /* 0x000fe200078e0a07 */
[----:B------:R-:W-:Y:S01]  /*62c0*/  ISETP.GT.U32.AND P0, PT, R10, R8, PT ;  /* 0x000000080a00720c */ /* 0x000fe20003f04070 */
[----:B------:R1:W-:Y:S01]  /*62d0*/  STL [R1+0x7b0], R3 ;  /* 0x0007b00301007387 */ /* 0x0003e20000100800 */
[----:B------:R-:W-:Y:S01]  /*62e0*/  IMAD.HI.U32 R14, R4, R6, RZ ;  /* 0x00000006040e7227 */ /* 0x000fe200078e00ff */
[----:B------:R-:W-:Y:S02]  /*62f0*/  ISETP.GT.U32.AND P6, PT, R10, R0, PT ;  /* 0x000000000a00720c */ /* 0x000fe40003fc4070 */
[----:B------:R-:W-:Y:S01]  /*6300*/  STL [R1+0x7a8], R7 ;  /* 0x0007a80701007387 */ /* 0x000fe20000100800 */
[----:B------:R-:W-:Y:S02]  /*6310*/  IMAD.MOV R13, RZ, RZ, -R14 ;  /* 0x000000ffff0d7224 */ /* 0x000fe400078e0a0e */
[----:B------:R-:W-:Y:S02]  /*6320*/  VIADD R17, R28, 0x189 ;  /* 0x000001891c117836 */ /* 0x000fe40000000000 */
[----:B------:R-:W-:-:S02]  /*6330*/  @!P5 IMAD.IADD R9, R9, 0x1, -R10 ;  /* 0x000000010909d824 */ /* 0x000fc400078e0a0a */
[----:B-1----:R-:W-:Y:S02]  /*6340*/  IMAD.MOV.U32 R3, RZ, RZ, R5 ;  /* 0x000000ffff037224 */ /* 0x002fe400078e0005 */
[----:B------:R-:W-:-:S04]  /*6350*/  IMAD.HI.U32 R5, R4, R15, RZ ;  /* 0x0000000f04057227 */ /* 0x000fc800078e00ff */
[----:B------:R-:W-:Y:S02]  /*6360*/  IMAD.MOV R5, RZ, RZ, -R5 ;  /* 0x000000ffff057224 */ /* 0x000fe400078e0a05 */
[C---:B------:R-:W-:Y:S02]  /*6370*/  IMAD R6, R10.reuse, R13, R6 ;  /* 0x0000000d0a067224 */ /* 0x040fe400078e0206 */
[C---:B------:R-:W-:Y:S02]  /*6380*/  IMAD R15, R10.reuse, R5, R15 ;  /* 0x000000050a0f7224 */ /* 0x040fe400078e020f */
[----:B------:R-:W-:Y:S01]  /*6390*/  IMAD.MOV.U32 R13, RZ, RZ, R9 ;  /* 0x000000ffff0d7224 */ /* 0x000fe200078e0009 */
[----:B------:R-:W-:Y:S01]  /*63a0*/  ISETP.GT.U32.AND P5, PT, R10, R6, PT ;  /* 0x000000060a00720c */ /* 0x000fe20003fa4070 */
[--C-:B------:R-:W-:Y:S02]  /*63b0*/  @!P0 IMAD.IADD R8, R8, 0x1, -R10.reuse ;  /* 0x0000000108088824 */ /* 0x100fe400078e0a0a */
[----:B------:R-:W-:Y:S01]  /*63c0*/  @!P4 IMAD.MOV R13, RZ, RZ, -R13 ;  /* 0x000000ffff0dc224 */ /* 0x000fe200078e0a0d */
[C---:B------:R-:W-:Y:S01]  /*63d0*/  ISETP.GT.U32.AND P4, PT, R10.reuse, R15, PT ;  /* 0x0000000f0a00720c */ /* 0x040fe20003f84070 */
[----:B------:R-:W-:Y:S01]  /*63e0*/  @!P3 IMAD.MOV R3, RZ, RZ, -R3 ;  /* 0x000000ffff03b224 */ /* 0x000fe200078e0a03 */
[----:B------:R-:W-:Y:S01]  /*63f0*/  ISETP.GT.U32.AND P0, PT, R10, R8, PT ;  /* 0x000000080a00720c */ /* 0x000fe20003f04070 */
[----:B------:R-:W-:Y:S01]  /*6400*/  @!P6 IMAD.IADD R0, R0, 0x1, -R10 ;  /* 0x000000010000e824 */ /* 0x000fe200078e0a0a */
[----:B------:R-:W-:Y:S01]  /*6410*/  ISETP.GE.AND P6, PT, R12, RZ, PT ;  /* 0x000000ff0c00720c */ /* 0x000fe20003fc6270 */
[C---:B------:R-:W-:Y:S01]  /*6420*/  VIADD R12, R28.reuse, 0x18e ;  /* 0x0000018e1c0c7836 */ /* 0x040fe20000000000 */
[----:B------:R1:W-:Y:S01]  /*6430*/  STL [R1+0x7a4], R3 ;  /* 0x0007a40301007387 */ /* 0x0003e20000100800 */
[----:B------:R-:W-:Y:S01]  /*6440*/  ISETP.GE.AND P3, PT, R11, RZ, PT ;  /* 0x000000ff0b00720c */ /* 0x000fe20003f66270 */
[----:B------:R-:W-:-:S02]  /*6450*/  VIADD R11, R28, 0x18d ;  /* 0x0000018d1c0b7836 */ /* 0x000fc40000000000 */
[----:B------:R-:W-:Y:S01]  /*6460*/  IABS R20, R12 ;  /* 0x0000000c00147213 */ /* 0x000fe20000000000 */
[--C-:B------:R-:W-:Y:S01]  /*6470*/  @!P5 IMAD.IADD R6, R6, 0x1, -R10.reuse ;  /* 0x000000010606d824 */ /* 0x100fe200078e0a0a */
[----:B------:R2:W-:Y:S01]  /*6480*/  STL [R1+0x7a0], R13 ;  /* 0x0007a00d01007387 */ /* 0x0005e20000100800 */
[--C-:B------:R-:W-:Y:S01]  /*6490*/  @!P4 IMAD.IADD R15, R15, 0x1, -R10.reuse ;  /* 0x000000010f0fc824 */ /* 0x100fe200078e0a0a */
[----:B------:R-:W-:Y:S01]  /*64a0*/  IABS R21, R11 ;  /* 0x0000000b00157213 */ /* 0x000fe20000000000 */
[----:B------:R-:W-:Y:S01]  /*64b0*/  @!P0 IMAD.IADD R8, R8, 0x1, -R10 ;  /* 0x0000000108088824 */ /* 0x000fe200078e0a0a */
[----:B------:R-:W-:Y:S01]  /*64c0*/  ISETP.GE.AND P0, PT, R11, RZ, PT ;  /* 0x000000ff0b00720c */ /* 0x000fe20003f06270 */
[----:B-1----:R-:W-:Y:S01]  /*64d0*/  IMAD.MOV.U32 R3, RZ, RZ, R0 ;  /* 0x000000ffff037224 */ /* 0x002fe200078e0000 */
[----:B------:R-:W-:Y:S01]  /*64e0*/  ISETP.GT.U32.AND P5, PT, R10, R6, PT ;  /* 0x000000060a00720c */ /* 0x000fe20003fa4070 */
[----:B------:R-:W-:Y:S01]  /*64f0*/  IMAD.HI.U32 R9, R4, R21, RZ ;  /* 0x0000001504097227 */ /* 0x000fe200078e00ff */
[----:B------:R-:W-:-:S03]  /*6500*/  ISETP.GT.U32.AND P4, PT, R10, R15, PT ;  /* 0x0000000f0a00720c */ /* 0x000fc60003f84070 */
[----:B------:R-:W-:Y:S01]  /*6510*/  @!P2 IMAD.MOV R3, RZ, RZ, -R3 ;  /* 0x000000ffff03a224 */ /* 0x000fe200078e0a03 */
[----:B------:R-:W-:Y:S01]  /*6520*/  ISETP.GE.AND P2, PT, R12, RZ, PT ;  /* 0x000000ff0c00720c */ /* 0x000fe20003f46270 */
[----:B------:R-:W-:-:S03]  /*6530*/  IMAD.HI.U32 R12, R4, R20, RZ ;  /* 0x00000014040c7227 */ /* 0x000fc600078e00ff */
[----:B------:R1:W-:Y:S01]  /*6540*/  STL [R1+0x79c], R3 ;  /* 0x00079c0301007387 */ /* 0x0003e20000100800 */
[----:B------:R-:W-:Y:S02]  /*6550*/  IMAD.MOV R11, RZ, RZ, -R12 ;  /* 0x000000ffff0b7224 */ /* 0x000fe400078e0a0c */
[----:B--2---:R-:W-:Y:S02]  /*6560*/  IMAD.MOV.U32 R13, RZ, RZ, R8 ;  /* 0x000000ffff0d7224 */ /* 0x004fe400078e0008 */
[C---:B------:R-:W-:Y:S02]  /*6570*/  IMAD R20, R10.reuse, R11, R20 ;  /* 0x0000000b0a147224 */ /* 0x040fe400078e0214 */
[----:B------:R-:W-:Y:S02]  /*6580*/  IMAD.MOV R9, RZ, RZ, -R9 ;  /* 0x000000ffff097224 */ /* 0x000fe400078e0a09 */
[----:B------:R-:W-:Y:S01]  /*6590*/  @!P1 IMAD.MOV R13, RZ, RZ, -R13 ;  /* 0x000000ffff0d9224 */ /* 0x000fe200078e0a0d */
[----:B------:R-:W-:Y:S01]  /*65a0*/  ISETP.GT.U32.AND P1, PT, R10, R20, PT ;  /* 0x000000140a00720c */ /* 0x000fe20003f24070 */
[----:B------:R-:W-:-:S02]  /*65b0*/  VIADD R7, R28, 0x18c ;  /* 0x0000018c1c077836 */ /* 0x000fc40000000000 */
[----:B------:R-:W-:Y:S01]  /*65c0*/  IMAD R21, R10, R9, R21 ;  /* 0x000000090a157224 */ /* 0x000fe200078e0215 */
[----:B------:R2:W-:Y:S01]  /*65d0*/  STL [R1+0x798], R13 ;  /* 0x0007980d01007387 */ /* 0x0005e20000100800 */
[--C-:B------:R-:W-:Y:S01]  /*65e0*/  @!P5 IMAD.IADD R6, R6, 0x1, -R10.reuse ;  /* 0x000000010606d824 */ /* 0x100fe200078e0a0a */
[----:B------:R-:W-:Y:S01]  /*65f0*/  IABS R5, R7 ;  /* 0x0000000700057213 */ /* 0x000fe20000000000 */
[----:B------:R-:W-:Y:S01]  /*6600*/  @!P4 IMAD.IADD R15, R15, 0x1, -R10 ;  /* 0x000000010f0fc824 */ /* 0x000fe200078e0a0a */
[----:B------:R-:W-:Y:S01]  /*6610*/  ISETP.GT.U32.AND P4, PT, R10, R21, PT ;  /* 0x000000150a00720c */ /* 0x000fe20003f84070 */
[----:B-1----:R-:W-:Y:S01]  /*6620*/  IMAD.MOV.U32 R3, RZ, RZ, R6 ;  /* 0x000000ffff037224 */ /* 0x002fe200078e0006 */
[----:B------:R-:W-:Y:S01]  /*6630*/  ISETP.GE.AND P5, PT, R7, RZ, PT ;  /* 0x000000ff0700720c */ /* 0x000fe20003fa6270 */
[----:B------:R-:W-:-:S04]  /*6640*/  IMAD.HI.U32 R0, R4, R5, RZ ;  /* 0x0000000504007227 */ /* 0x000fc800078e00ff */
[----:B------:R-:W-:Y:S02]  /*6650*/  @!P3 IMAD.MOV R3, RZ, RZ, -R3 ;  /* 0x000000ffff03b224 */ /* 0x000fe400078e0a03 */
[----:B------:R-:W-:Y:S02]  /*6660*/  @!P1 IMAD.IADD R20, R20, 0x1, -R10 ;  /* 0x0000000114149824 */ /* 0x000fe400078e0a0a */
[----:B------:R-:W-:Y:S01]  /*6670*/  VIADD R12, R28, 0x18b ;  /* 0x0000018b1c0c7836 */ /* 0x000fe20000000000 */
[----:B------:R1:W-:Y:S01]  /*6680*/  STL [R1+0x794], R3 ;  /* 0x0007940301007387 */ /* 0x0003e20000100800 */
[----:B------:R-:W-:Y:S01]  /*6690*/  IMAD.MOV R0, RZ, RZ, -R0 ;  /* 0x000000ffff007224 */ /* 0x000fe200078e0a00 */
[----:B------:R-:W-:Y:S01]  /*66a0*/  ISETP.GT.U32.AND P1, PT, R10, R20, PT ;  /* 0x000000140a00720c */ /* 0x000fe20003f24070 */
[----:B------:R-:W-:Y:S01]  /*66b0*/  VIADD R11, R28, 0x18a ;  /* 0x0000018a1c0b7836 */ /* 0x000fe20000000000 */
[----:B------:R-:W-:Y:S01]  /*66c0*/  ISETP.GE.AND P3, PT, R12, RZ, PT ;  /* 0x000000ff0c00720c */ /* 0x000fe20003f66270 */
[----:B------:R-:W-:Y:S01]  /*66d0*/  IMAD R0, R10, R0, R5 ;  /* 0x000000000a007224 */ /* 0x000fe200078e0205 */
[----:B------:R-:W-:Y:S01]  /*66e0*/  IABS R12, R12 ;  /* 0x0000000c000c7213 */ /* 0x000fe20000000000 */
[----:B------:R-:W-:Y:S01]  /*66f0*/  @!P4 IMAD.IADD R21, R21, 0x1, -R10 ;  /* 0x000000011515c824 */ /* 0x000fe200078e0a0a */
[----:B------:R-:W-:Y:S01]  /*6700*/  IABS R8, R11 ;  /* 0x0000000b00087213 */ /* 0x000fe20000000000 */
[----:B--2---:R-:W-:Y:S01]  /*6710*/  VIADD R13, R28, 0x188 ;  /* 0x000001881c0d7836 */ /* 0x004fe20000000000 */
[----:B------:R-:W-:Y:S01]  /*6720*/  IABS R5, R17 ;  /* 0x0000001100057213 */ /* 0x000fe20000000000 */
[----:B-1----:R-:W-:Y:S01]  /*6730*/  IMAD.MOV.U32 R3, RZ, RZ, R15 ;  /* 0x000000ffff037224 */ /* 0x002fe200078e000f */
[----:B------:R-:W-:Y:S01]  /*6740*/  ISETP.GT.U32.AND P4, PT, R10, R21, PT ;  /* 0x000000150a00720c */ /* 0x000fe20003f84070 */
[----:B------:R-:W-:Y:S01]  /*6750*/  IMAD.HI.U32 R14, R4, R12, RZ ;  /* 0x0000000c040e7227 */ /* 0x000fe200078e00ff */
[----:B------:R-:W-:-:S03]  /*6760*/  IABS R16, R13 ;  /* 0x0000000d00107213 */ /* 0x000fc60000000000 */
[----:B------:R-:W-:Y:S01]  /*6770*/  @!P6 IMAD.MOV R3, RZ, RZ, -R3 ;  /* 0x000000ffff03e224 */ /* 0x000fe200078e0a03 */
[----:B------:R-:W-:Y:S01]  /*6780*/  ISETP.GT.U32.AND P6, PT, R10, R0, PT ;  /* 0x000000000a00720c */ /* 0x000fe20003fc4070 */
[----:B------:R-:W-:-:S03]  /*6790*/  IMAD.HI.U32 R9, R4, R8, RZ ;  /* 0x0000000804097227 */ /* 0x000fc600078e00ff */
[----:B------:R1:W-:Y:S01]  /*67a0*/  STL [R1+0x78c], R3 ;  /* 0x00078c0301007387 */ /* 0x0003e20000100800 */
[----:B------:R-:W-:Y:S02]  /*67b0*/  IMAD.MOV R14, RZ, RZ, -R14 ;  /* 0x000000ffff0e7224 */ /* 0x000fe400078e0a0e */
[----:B------:R-:W-:Y:S02]  /*67c0*/  IMAD.MOV R9, RZ, RZ, -R9 ;  /* 0x000000ffff097224 */ /* 0x000fe400078e0a09 */
[----:B------:R-:W-:Y:S01]  /*67d0*/  @!P1 IMAD.IADD R20, R20, 0x1, -R10 ;  /* 0x0000000114149824 */ /* 0x000fe200078e0a0a */
[----:B------:R-:W-:Y:S01]  /*67e0*/  ISETP.GE.AND P1, PT, R11, RZ, PT ;  /* 0x000000ff0b00720c */ /* 0x000fe20003f26270 */
[C---:B------:R-:W-:Y:S02]  /*67f0*/  IMAD R11, R10.reuse, R14, R12 ;  /* 0x0000000e0a0b7224 */ /* 0x040fe400078e020c */
[C---:B------:R-:W-:Y:S02]  /*6800*/  IMAD R8, R10.reuse, R9, R8 ;  /* 0x000000090a087224 */ /* 0x040fe400078e0208 */
[--C-:B------:R-:W-:Y:S01]  /*6810*/  @!P4 IMAD.IADD R21, R21, 0x1, -R10.reuse ;  /* 0x000000011515c824 */ /* 0x100fe200078e0a0a */
[----:B------:R-:W-:Y:S01]  /*6820*/  ISETP.GT.U32.AND P4, PT, R10, R11, PT ;  /* 0x0000000b0a00720c */ /* 0x000fe20003f84070 */
[----:B------:R-:W-:Y:S01]  /*6830*/  @!P6 IMAD.IADD R0, R0, 0x1, -R10 ;  /* 0x000000010000e824 */ /* 0x000fe200078e0a0a */
[----:B------:R-:W-:Y:S01]  /*6840*/  ISETP.GT.U32.AND P6, PT, R10, R8, PT ;  /* 0x000000080a00720c */ /* 0x000fe20003fc4070 */
[----:B------:R-:W-:-:S02]  /*6850*/  VIADD R12, R28, 0x187 ;  /* 0x000001871c0c7836 */ /* 0x000fc40000000000 */
[----:B------:R-:W-:Y:S02]  /*6860*/  VIADD R14, R28, 0x186 ;  /* 0x000001861c0e7836 */ /* 0x000fe40000000000 */
[----:B-1----:R-:W-:Y:S01]  /*6870*/  IMAD.MOV.U32 R3, RZ, RZ, R20 ;  /* 0x000000ffff037224 */ /* 0x002fe200078e0014 */
[----:B------:R-:W-:Y:S01]  /*6880*/  IABS R9, R12 ;  /* 0x0000000c00097213 */ /* 0x000fe20000000000 */
[----:B------:R-:W-:Y:S01]  /*6890*/  IMAD.HI.U32 R7, R4, R5, RZ ;  /* 0x0000000504077227 */ /* 0x000fe200078e00ff */
[----:B------:R-:W-:-:S03]  /*68a0*/  IABS R18, R14 ;  /* 0x0000000e00127213 */ /* 0x000fc60000000000 */
[--C-:B------:R-:W-:Y:S01]  /*68b0*/  @!P4 IMAD.IADD R11, R11, 0x1, -R10.reuse ;  /* 0x000000010b0bc824 */ /* 0x100fe200078e0a0a */
[----:B------:R-:W-:Y:S01]  /*68c0*/  ISETP.GT.U32.AND P4, PT, R10, R0, PT ;  /* 0x000000000a00720c */ /* 0x000fe20003f84070 */
[----:B------:R-:W-:Y:S02]  /*68d0*/  @!P6 IMAD.IADD R8, R8, 0x1, -R10 ;  /* 0x000000010808e824 */ /* 0x000fe400078e0a0a */
[----:B------:R-:W-:-:S03]  /*68e0*/  IMAD.HI.U32 R6, R4, R16, RZ ;  /* 0x0000001004067227 */ /* 0x000fc600078e00ff */
[C---:B------:R-:W-:Y:S01]  /*68f0*/  ISETP.GT.U32.AND P6, PT, R10.reuse, R8, PT ;  /* 0x000000080a00720c */ /* 0x040fe20003fc4070 */
[----:B------:R-:W-:Y:S01]  /*6900*/  @!P2 IMAD.MOV R3, RZ, RZ, -R3 ;  /* 0x000000ffff03a224 */ /* 0x000fe200078e0a03 */
[----:B------:R-:W-:Y:S01]  /*6910*/  ISETP.GT.U32.AND P2, PT, R10, R11, PT ;  /* 0x0000000b0a00720c */ /* 0x000fe20003f44070 */
[----:B------:R-:W-:Y:S02]  /*6920*/  IMAD.MOV R7, RZ, RZ, -R7 ;  /* 0x000000ffff077224 */ /* 0x000fe400078e0a07 */
[----:B------:R-:W-:Y:S01]  /*6930*/  IMAD.MOV R6, RZ, RZ, -R6 ;  /* 0x000000ffff067224 */ /* 0x000fe200078e0a06 */
[----:B------:R1:W-:Y:S01]  /*6940*/  STL [R1+0x788], R3 ;  /* 0x0007880301007387 */ /* 0x0003e20000100800 */
[----:B------:R-:W-:-:S04]  /*6950*/  IMAD.HI.U32 R22, R4, R9, RZ ;  /* 0x0000000904167227 */ /* 0x000fc800078e00ff */
[----:B------:R-:W-:-:S04]  /*6960*/  IMAD.HI.U32 R20, R4, R18, RZ ;  /* 0x0000001204147227 */ /* 0x000fc800078e00ff */
[C---:B------:R-:W-:Y:S02]  /*6970*/  IMAD R5, R10.reuse, R7, R5 ;  /* 0x000000070a057224 */ /* 0x040fe400078e0205 */
[C---:B------:R-:W-:Y:S02]  /*6980*/  IMAD R16, R10.reuse, R6, R16 ;  /* 0x000000060a107224 */ /* 0x040fe400078e0210 */
[----:B-1----:R-:W-:Y:S02]  /*6990*/  IMAD.MOV.U32 R3, RZ, RZ, R21 ;  /* 0x000000ffff037224 */ /* 0x002fe400078e0015 */
[----:B------:R-:W-:Y:S02]  /*69a0*/  IMAD.MOV R22, RZ, RZ, -R22 ;  /* 0x000000ffff167224 */ /* 0x000fe400078e0a16 */
[----:B------:R-:W-:Y:S02]  /*69b0*/  IMAD.MOV R20, RZ, RZ, -R20 ;  /* 0x000000ffff147224 */ /* 0x000fe400078e0a14 */
[----:B------:R-:W-:Y:S01]  /*69c0*/  @!P0 IMAD.MOV R3, RZ, RZ, -R3 ;  /* 0x000000ffff038224 */ /* 0x000fe200078e0a03 */
[----:B------:R-:W-:Y:S01]  /*69d0*/  ISETP.GT.U32.AND P0, PT, R10, R5, PT ;  /* 0x000000050a00720c */ /* 0x000fe20003f04070 */
[----:B------:R-:W-:Y:S01]  /*69e0*/  @!P4 IMAD.IADD R0, R0, 0x1, -R10 ;  /* 0x000000010000c824 */ /* 0x000fe200078e0a0a */
[C---:B------:R-:W-:Y:S01]  /*69f0*/  ISETP.GT.U32.AND P4, PT, R10.reuse, R16, PT ;  /* 0x000000100a00720c */ /* 0x040fe20003f84070 */
[C---:B------:R-:W-:Y:S01]  /*6a00*/  IMAD R9, R10.reuse, R22, R9 ;  /* 0x000000160a097224 */ /* 0x040fe200078e0209 */
[----:B------:R1:W-:Y:S01]  /*6a10*/  STL [R1+0x784], R3 ;  /* 0x0007840301007387 */ /* 0x0003e20000100800 */
[----:B------:R-:W-:-:S02]  /*6a20*/  IMAD R18, R10, R20, R18 ;  /* 0x000000140a127224 */ /* 0x000fc400078e0212 */
[--C-:B------:R-:W-:Y:S01]  /*6a30*/  @!P2 IMAD.IADD R11, R11, 0x1, -R10.reuse ;  /* 0x000000010b0ba824 */ /* 0x100fe200078e0a0a */
[----:B------:R-:W-:Y:S01]  /*6a40*/  ISETP.GT.U32.AND P2, PT, R10, R9, PT ;  /* 0x000000090a00720c */ /* 0x000fe20003f44070 */
[----:B------:R-:W-:Y:S01]  /*6a50*/  @!P6 IMAD.IADD R8, R8, 0x1, -R10 ;  /* 0x000000010808e824 */ /* 0x000fe200078e0a0a */
[----:B------:R-:W-:Y:S01]  /*6a60*/  ISETP.GT.U32.AND P6, PT, R10, R18, PT ;  /* 0x000000120a00720c */ /* 0x000fe20003fc4070 */
[C---:B------:R-:W-:Y:S02]  /*6a70*/  VIADD R7, R28.reuse, 0x185 ;  /* 0x000001851c077836 */ /* 0x040fe40000000000 */
[----:B------:R-:W-:Y:S02]  /*6a80*/  VIADD R6, R28, 0x184 ;  /* 0x000001841c067836 */ /* 0x000fe40000000000 */
[----:B------:R-:W-:Y:S01]  /*6a90*/  IMAD.MOV.U32 R23, RZ, RZ, R0 ;  /* 0x000000ffff177224 */ /* 0x000fe200078e0000 */
[----:B------:R-:W-:Y:S01]  /*6aa0*/  IABS R19, R7 ;  /* 0x0000000700137213 */ /* 0x000fe20000000000 */
[----:B-1----:R-:W-:Y:S01]  /*6ab0*/  IMAD.MOV.U32 R3, RZ, RZ, R11 ;  /* 0x000000ffff037224 */ /* 0x002fe200078e000b */
[----:B------:R-:W-:Y:S01]  /*6ac0*/  IABS R15, R6 ;  /* 0x00000006000f7213 */ /* 0x000fe20000000000 */
[--C-:B------:R-:W-:Y:S01]  /*6ad0*/  @!P0 IMAD.IADD R5, R5, 0x1, -R10.reuse ;  /* 0x0000000105058824 */ /* 0x100fe200078e0a0a */
[----:B------:R-:W-:Y:S01]  /*6ae0*/  ISETP.GE.AND P0, PT, R17, RZ, PT ;  /* 0x000000ff1100720c */ /* 0x000fe20003f06270 */
[----:B------:R-:W-:Y:S01]  /*6af0*/  @!P4 IMAD.IADD R16, R16, 0x1, -R10 ;  /* 0x000000011010c824 */ /* 0x000fe200078e0a0a */
[----:B------:R-:W-:Y:S01]  /*6b00*/  ISETP.GE.AND P4, PT, R13, RZ, PT ;  /* 0x000000ff0d00720c */ /* 0x000fe20003f86270 */
[----:B------:R-:W-:-:S04]  /*6b10*/  IMAD.HI.U32 R21, R4, R19, RZ ;  /* 0x0000001304157227 */ /* 0x000fc800078e00ff */
[----:B------:R-:W-:Y:S02]  /*6b20*/  @!P5 IMAD.MOV R23, RZ, RZ, -R23 ;  /* 0x000000ffff17d224 */ /* 0x000fe400078e0a17 */
[----:B------:R-:W-:Y:S02]  /*6b30*/  @!P3 IMAD.MOV R3, RZ, RZ, -R3 ;  /* 0x000000ffff03b224 */ /* 0x000fe400078e0a03 */
[--C-:B------:R-:W-:Y:S01]  /*6b40*/  @!P2 IMAD.IADD R9, R9, 0x1, -R10.reuse ;  /* 0x000000010909a824 */ /* 0x100fe200078e0a0a */
[----:B------:R-:W-:Y:S01]  /*6b50*/  ISETP.GT.U32.AND P2, PT, R10, R5, PT ;  /* 0x000000050a00720c */ /* 0x000fe20003f44070 */
[----:B------:R-:W-:Y:S01]  /*6b60*/  @!P6 IMAD.IADD R18, R18, 0x1, -R10 ;  /* 0x000000011212e824 */ /* 0x000fe200078e0a0a */
[----:B------:R-:W-:Y:S01]  /*6b70*/  ISETP.GT.U32.AND P6, PT, R10, R16, PT ;  /* 0x000000100a00720c */ /* 0x000fe20003fc4070 */
[----:B------:R-:W-:Y:S01]  /*6b80*/  IMAD.MOV R21, RZ, RZ, -R21 ;  /* 0x000000ffff157224 */ /* 0x000fe200078e0a15 */
[----:B------:R-:W-:Y:S01]  /*6b90*/  STL [R1+0x77c], R23 ;  /* 0x00077c1701007387 */ /* 0x000fe20000100800 */
[----:B------:R-:W-:Y:S01]  /*6ba0*/  IMAD.HI.U32 R22, R4, R15, RZ ;  /* 0x0000000f04167227 */ /* 0x000fe200078e00ff */
[----:B------:R-:W-:-:S02]  /*6bb0*/  ISETP.GT.U32.AND P5, PT, R10, R9, PT ;  /* 0x000000090a00720c */ /* 0x000fc40003fa4070 */
[----:B------:R1:W-:Y:S01]  /*6bc0*/  STL [R1+0x774], R3 ;  /* 0x0007740301007387 */ /* 0x0003e20000100800 */
[C---:B------:R-:W-:Y:S01]  /*6bd0*/  IMAD R19, R10.reuse, R21, R19 ;  /* 0x000000150a137224 */ /* 0x040fe200078e0213 */
[----:B------:R-:W-:Y:S01]  /*6be0*/  ISETP.GT.U32.AND P3, PT, R10, R18, PT ;  /* 0x000000120a00720c */ /* 0x000fe20003f64070 */
[----:B------:R-:W-:Y:S02]  /*6bf0*/  IMAD.MOV R22, RZ, RZ, -R22 ;  /* 0x000000ffff167224 */ /* 0x000fe400078e0a16 */
[----:B------:R-:W-:Y:S02]  /*6c00*/  VIADD R17, R28, 0x183 ;  /* 0x000001831c117836 */ /* 0x000fe40000000000 */
[----:B------:R-:W-:Y:S02]  /*6c10*/  IMAD R15, R10, R22, R15 ;  /* 0x000000160a0f7224 */ /* 0x000fe400078e020f */
[----:B------:R-:W-:Y:S02]  /*6c20*/  VIADD R13, R28, 0x182 ;  /* 0x000001821c0d7836 */ /* 0x000fe40000000000 */
[----:B-1----:R-:W-:Y:S01]  /*6c30*/  IMAD.MOV.U32 R3, RZ, RZ, R8 ;  /* 0x000000ffff037224 */ /* 0x002fe200078e0008 */
[----:B------:R-:W-:Y:S01]  /*6c40*/  IABS R8, R17 ;  /* 0x0000001100087213 */ /* 0x000fe20000000000 */
[--C-:B------:R-:W-:Y:S01]  /*6c50*/  @!P2 IMAD.IADD R5, R5, 0x1, -R10.reuse ;  /* 0x000000010505a824 */ /* 0x100fe200078e0a0a */
[----:B------:R-:W-:Y:S01]  /*6c60*/  IABS R0, R13 ;  /* 0x0000000d00007213 */ /* 0x000fe20000000000 */
[----:B------:R-:W-:Y:S01]  /*6c70*/  @!P1 IMAD.MOV R3, RZ, RZ, -R3 ;  /* 0x000000ffff039224 */ /* 0x000fe200078e0a03 */
[----:B------:R-:W-:Y:S01]  /*6c80*/  ISETP.GT.U32.AND P1, PT, R10, R19, PT ;  /* 0x000000130a00720c */ /* 0x000fe20003f24070 */
[--C-:B------:R-:W-:Y:S01]  /*6c90*/  @!P6 IMAD.IADD R16, R16, 0x1, -R10.reuse ;  /* 0x000000011010e824 */ /* 0x100fe200078e0a0a */
[----:B------:R-:W-:Y:S01]  /*6ca0*/  ISETP.GT.U32.AND P6, PT, R10, R15, PT ;  /* 0x0000000f0a00720c */ /* 0x000fe20003fc4070 */
[----:B------:R-:W-:Y:S01]  /*6cb0*/  IMAD.MOV.U32 R20, RZ, RZ, R5 ;  /* 0x000000ffff147224 */ /* 0x000fe200078e0005 */
[----:B------:R-:W-:Y:S01]  /*6cc0*/  ISETP.GE.AND P2, PT, R12, RZ, PT ;  /* 0x000000ff0c00720c */ /* 0x000fe20003f46270 */
[----:B------:R-:W-:Y:S01]  /*6cd0*/  IMAD.HI.U32 R12, R4, R8, RZ ;  /* 0x00000008040c7227 */ /* 0x000fe200078e00ff */
[----:B------:R1:W-:Y:S03]  /*6ce0*/  STL [R1+0x770], R3 ;  /* 0x0007700301007387 */ /* 0x0003e60000100800 */
[--C-:B------:R-:W-:Y:S01]  /*6cf0*/  @!P5 IMAD.IADD R9, R9, 0x1, -R10.reuse ;  /* 0x000000010909d824 */ /* 0x100fe200078e0a0a */
[----:B------:R-:W-:Y:S01]  /*6d00*/  ISETP.GE.AND P5, PT, R14, RZ, PT ;  /* 0x000000ff0e00720c */ /* 0x000fe20003fa6270 */
[----:B------:R-:W-:Y:S01]  /*6d10*/  @!P3 IMAD.IADD R18, R18, 0x1, -R10 ;  /* 0x000000011212b824 */ /* 0x000fe200078e0a0a */
[----:B------:R-:W-:Y:S01]  /*6d20*/  ISETP.GE.AND P3, PT, R7, RZ, PT ;  /* 0x000000ff0700720c */ /* 0x000fe20003f66270 */
[----:B------:R-:W-:-:S04]  /*6d30*/  IMAD.HI.U32 R11, R4, R0, RZ ;  /* 0x00000000040b7227 */ /* 0x000fc800078e00ff */
[----:B-1----:R-:W-:Y:S02]  /*6d40*/  IMAD.MOV.U32 R3, RZ, RZ, R16 ;  /* 0x000000ffff037224 */ /* 0x002fe400078e0010 */
        /* <DEDUP_REMOVED lines=11> */
[----:B------:R-:W-:Y:S01]  /*6e00*/  @!P6 IMAD.IADD R15, R15, 0x1, -R10 ;  /* 0x000000010f0fe824 */ /* 0x000fe200078e0a0a */
[----:B------:R-:W-:Y:S01]  /*6e10*/  ISETP.GE.AND P6, PT, R17, RZ, PT ;  /* 0x000000ff1100720c */ /* 0x000fe20003fc6270 */
[C---:B------:R-:W-:Y:S02]  /*6e20*/  IMAD R0, R10.reuse, R5, R0 ;  /* 0x000000050a007224 */ /* 0x040fe400078e0200 */
[----:B------:R-:W-:Y:S01]  /*6e30*/  @!P2 IMAD.MOV R6, RZ, RZ, -R6 ;  /* 0x000000ffff06a224 */ /* 0x000fe200078e0a06 */
[----:B------:R-:W-:Y:S01]  /*6e40*/  ISETP.GT.U32.AND P2, PT, R10, R7, PT ;  /* 0x000000070a00720c */ /* 0x000fe20003f44070 */
[----:B------:R-:W-:Y:S01]  /*6e50*/  VIADD R5, R28, 0x180 ;  /* 0x000001801c057836 */ /* 0x000fe20000000000 */
[C---:B------:R-:W-:Y:S01]  /*6e60*/  ISETP.GT.U32.AND P4, PT, R10.reuse, R15, PT ;  /* 0x0000000f0a00720c */ /* 0x040fe20003f84070 */
[----:B-1----:R-:W-:Y:S01]  /*6e70*/  IMAD.MOV.U32 R3, RZ, RZ, R18 ;  /* 0x000000ffff037224 */ /* 0x002fe200078e0012 */
[----:B------:R1:W-:Y:S01]  /*6e80*/  STL [R1+0x760], R6 ;  /* 0x0007600601007387 */ /* 0x0003e20000100800 */
[--C-:B------:R-:W-:Y:S01]  /*6e90*/  @!P0 IMAD.IADD R19, R19, 0x1, -R10.reuse ;  /* 0x0000000113138824 */ /* 0x100fe200078e0a0a */
[----:B------:R-:W-:Y:S01]  /*6ea0*/  IABS R8, R5 ;  /* 0x0000000500087213 */ /* 0x000fe20000000000 */
[----:B------:R-:W-:Y:S01]  /*6eb0*/  @!P5 IMAD.MOV R3, RZ, RZ, -R3 ;  /* 0x000000ffff03d224 */ /* 0x000fe200078e0a03 */
[----:B------:R-:W-:Y:S01]  /*6ec0*/  ISETP.GT.U32.AND P5, PT, R10, R0, PT ;  /* 0x000000000a00720c */ /* 0x000fe20003fa4070 */
[C---:B------:R-:W-:Y:S01]  /*6ed0*/  VIADD R12, R28.reuse, 0x17d ;  /* 0x0000017d1c0c7836 */ /* 0x040fe20000000000 */
[----:B------:R-:W-:Y:S01]  /*6ee0*/  ISETP.GE.AND P0, PT, R13, RZ, PT ;  /* 0x000000ff0d00720c */ /* 0x000fe20003f06270 */
[C---:B------:R-:W-:Y:S01]  /*6ef0*/  VIADD R13, R28.reuse, 0x17f ;  /* 0x0000017f1c0d7836 */ /* 0x040fe20000000000 */
[----:B------:R2:W-:Y:S01]  /*6f00*/  STL [R1+0x75c], R3 ;  /* 0x00075c0301007387 */ /* 0x0005e20000100800 */
[----:B------:R-:W-:Y:S01]  /*6f10*/  @!P2 IMAD.IADD R7, R7, 0x1, -R10 ;  /* 0x000000010707a824 */ /* 0x000fe200078e0a0a */
[----:B------:R-:W-:Y:S01]  /*6f20*/  ISETP.GE.AND P2, PT, R5, RZ, PT ;  /* 0x000000ff0500720c */ /* 0x000fe20003f46270 */
[----:B-1----:R-:W-:-:S02]  /*6f30*/  VIADD R6, R28, 0x181 ;  /* 0x000001811c067836 */ /* 0x002fc40000000000 */
[--C-:B------:R-:W-:Y:S02]  /*6f40*/  @!P4 IMAD.IADD R15, R15, 0x1, -R10.reuse ;  /* 0x000000010f0fc824 */ /* 0x100fe400078e0a0a */
[----:B------:R-:W-:Y:S01]  /*6f50*/  VIADD R9, R28, 0x17e ;  /* 0x0000017e1c097836 */ /* 0x000fe20000000000 */
[----:B------:R-:W-:Y:S01]  /*6f60*/  IABS R14, R6 ;  /* 0x00000006000e7213 */ /* 0x000fe20000000000 */
[----:B------:R-:W-:Y:S01]  /*6f70*/  @!P5 IMAD.IADD R0, R0, 0x1, -R10 ;  /* 0x000000010000d824 */ /* 0x000fe200078e0a0a */
[----:B------:R-:W-:Y:S01]  /*6f80*/  ISETP.GE.AND P4, PT, R6, RZ, PT ;  /* 0x000000ff0600720c */ /* 0x000fe20003f86270 */
[----:B------:R-:W-:Y:S01]  /*6f90*/  IMAD.MOV.U32 R6, RZ, RZ, R8 ;  /* 0x000000ffff067224 */ /* 0x000fe200078e0008 */
[----:B------:R-:W-:Y:S01]  /*6fa0*/  ISETP.GT.U32.AND P5, PT, R10, R7, PT ;  /* 0x000000070a00720c */ /* 0x000fe20003fa4070 */
[----:B------:R-:W-:-:S04]  /*6fb0*/  IMAD.HI.U32 R8, R4, R14, RZ ;  /* 0x0000000e04087227 */ /* 0x000fc800078e00ff */
[----:B------:R-:W-:Y:S02]  /*6fc0*/  IMAD.MOV R8, RZ, RZ, -R8 ;  /* 0x000000ffff087224 */ /* 0x000fe400078e0a08 */
[----:B--2---:R-:W-:Y:S02]  /*6fd0*/  IMAD.MOV.U32 R3, RZ, RZ, R19 ;  /* 0x000000ffff037224 */ /* 0x004fe400078e0013 */
[----:B------:R-:W-:Y:S02]  /*6fe0*/  IMAD R14, R10, R8, R14 ;  /* 0x000000080a0e7224 */ /* 0x000fe400078e020e */
[----:B------:R-:W-:-:S04]  /*6ff0*/  IMAD.HI.U32 R5, R4, R6, RZ ;  /* 0x0000000604057227 */ /* 0x000fc800078e00ff */
[----:B------:R-:W-:Y:S01]  /*7000*/  @!P5 IMAD.IADD R7, R7, 0x1, -R10 ;  /* 0x000000010707d824 */ /* 0x000fe200078e0a0a */
[C---:B------:R-:W-:Y:S01]  /*7010*/  ISETP.GT.U32.AND P5, PT, R10.reuse, R14, PT ;  /* 0x0000000e0a00720c */ /* 0x040fe20003fa4070 */
[----:B------:R-:W-:Y:S01]  /*7020*/  @!P3 IMAD.MOV R3, RZ, RZ, -R3 ;  /* 0x000000ffff03b224 */ /* 0x000fe200078e0a03 */
[C---:B------:R-:W-:Y:S01]  /*7030*/  ISETP.GT.U32.AND P3, PT, R10.reuse, R0, PT ;  /* 0x000000000a00720c */ /* 0x040fe20003f64070 */
[----:B------:R-:W-:Y:S02]  /*7040*/  IMAD.MOV R5, RZ, RZ, -R5 ;  /* 0x000000ffff057224 */ /* 0x000fe400078e0a05 */
[----:B------:R-:W-:Y:S01]  /*7050*/  IMAD.MOV.U32 R11, RZ, RZ, R7 ;  /* 0x000000ffff0b7224 */ /* 0x000fe200078e0007 */
[----:B------:R1:W-:Y:S01]  /*7060*/  STL [R1+0x758], R3 ;  /* 0x0007580301007387 */ /* 0x0003e20000100800 */
[----:B------:R-:W-:Y:S02]  /*7070*/  IMAD R6, R10, R5, R6 ;  /* 0x000000050a067224 */ /* 0x000fe400078e0206 */
[----:B------:R-:W-:-:S02]  /*7080*/  @!P6 IMAD.MOV R11, RZ, RZ, -R11 ;  /* 0x000000ffff0be224 */ /* 0x000fc400078e0a0b */
[----:B------:R-:W-:Y:S01]  /*7090*/  VIADD R5, R28, 0x17c ;  /* 0x0000017c1c057836 */ /* 0x000fe20000000000 */
[----:B------:R-:W-:Y:S01]  /*70a0*/  ISETP.GT.U32.AND P6, PT, R10, R6, PT ;  /* 0x000000060a00720c */ /* 0x000fe20003fc4070 */
[--C-:B------:R-:W-:Y:S02]  /*70b0*/  @!P5 IMAD.IADD R14, R14, 0x1, -R10.reuse ;  /* 0x000000010e0ed824 */ /* 0x100fe400078e0a0a */
[--C-:B------:R-:W-:Y:S01]  /*70c0*/  @!P3 IMAD.IADD R0, R0, 0x1, -R10.reuse ;  /* 0x000000010000b824 */ /* 0x100fe200078e0a0a */
[----:B------:R-:W-:Y:S01]  /*70d0*/  ISETP.GE.AND P3, PT, R9, RZ, PT ;  /* 0x000000ff0900720c */ /* 0x000fe20003f66270 */
[----:B-1----:R-:W-:Y:S01]  /*70e0*/  IMAD.MOV.U32 R3, RZ, RZ, R15 ;  /* 0x000000ffff037224 */ /* 0x002fe200078e000f */
[----:B------:R-:W-:Y:S01]  /*70f0*/  ISETP.GT.U32.AND P5, PT, R10, R14, PT ;  /* 0x0000000e0a00720c */ /* 0x000fe20003fa4070 */
[C---:B------:R-:W-:Y:S01]  /*7100*/  VIADD R19, R28.reuse, 0x17b ;  /* 0x0000017b1c137836 */ /* 0x040fe20000000000 */
[----:B------:R-:W-:Y:S01]  /*7110*/  IABS R9, R9 ;  /* 0x0000000900097213 */ /* 0x000fe20000000000 */
[----:B------:R-:W-:Y:S01]  /*7120*/  @!P1 IMAD.MOV R3, RZ, RZ, -R3 ;  /* 0x000000ffff039224 */ /* 0x000fe200078e0a03 */
[----:B------:R-:W-:Y:S01]  /*7130*/  ISETP.GE.AND P1, PT, R13, RZ, PT ;  /* 0x000000ff0d00720c */ /* 0x000fe20003f26270 */
[----:B------:R-:W-:Y:S01]  /*7140*/  VIADD R15, R28, 0x17a ;  /* 0x0000017a1c0f7836 */ /* 0x000fe20000000000 */
[----:B------:R-:W-:Y:S01]  /*7150*/  IABS R13, R13 ;  /* 0x0000000d000d7213 */ /* 0x000fe20000000000 */
[----:B------:R-:W-:Y:S01]  /*7160*/  @!P6 IMAD.IADD R6, R6, 0x1, -R10 ;  /* 0x000000010606e824 */ /* 0x000fe200078e0a0a */
[----:B------:R1:W-:Y:S03]  /*7170*/  STL [R1+0x754], R3 ;  /* 0x0007540301007387 */ /* 0x0003e60000100800 */
[----:B------:R-:W-:Y:S01]  /*7180*/  IMAD.HI.U32 R8, R4, R13, RZ ;  /* 0x0000000d04087227 */ /* 0x000fe200078e00ff */
[----:B------:R2:W-:Y:S01]  /*7190*/  STL [R1+0x750], R11 ;  /* 0x0007500b01007387 */ /* 0x0005e20000100800 */
[----:B------:R-:W-:-:S02]  /*71a0*/  ISETP.GT.U32.AND P6, PT, R10, R6, PT ;  /* 0x000000060a00720c */ /* 0x000fc40003fc4070 */
[----:B------:R-:W-:Y:S02]  /*71b0*/  IMAD.MOV R7, RZ, RZ, -R8 ;  /* 0x000000ffff077224 */ /* 0x000fe400078e0a08 */
[----:B------:R-:W-:Y:S02]  /*71c0*/  @!P5 IMAD.IADD R14, R14, 0x1, -R10 ;  /* 0x000000010e0ed824 */ /* 0x000fe400078e0a0a */
[----:B-1----:R-:W-:Y:S02]  /*71d0*/  IMAD.MOV.U32 R3, RZ, RZ, R0 ;  /* 0x000000ffff037224 */ /* 0x002fe400078e0000 */
[----:B------:R-:W-:Y:S01]  /*71e0*/  IMAD R13, R10, R7, R13 ;  /* 0x000000070a0d7224 */ /* 0x000fe200078e020d */
[----:B--2---:R-:W-:Y:S01]  /*71f0*/  IABS R11, R5 ;  /* 0x00000005000b7213 */ /* 0x004fe20000000000 */
[----:B------:R-:W-:Y:S01]  /*7200*/  @!P0 IMAD.MOV R3, RZ, RZ, -R3 ;  /* 0x000000ffff038224 */ /* 0x000fe200078e0a03 */
[----:B------:R-:W-:Y:S01]  /*7210*/  ISETP.GE.AND P0, PT, R12, RZ, PT ;  /* 0x000000ff0c00720c */ /* 0x000fe20003f06270 */
[----:B------:R-:W-:Y:S01]  /*7220*/  IMAD.HI.U32 R0, R4, R9, RZ ;  /* 0x0000000904007227 */ /* 0x000fe200078e00ff */
[----:B------:R-:W-:-:S02]  /*7230*/  IABS R12, R12 ;  /* 0x0000000c000c7213 */ /* 0x000fc40000000000 */
[----:B------:R-:W-:Y:S01]  /*7240*/  ISETP.GT.U32.AND P5, PT, R10, R13, PT ;  /* 0x0000000d0a00720c */ /* 0x000fe20003fa4070 */
[C---:B------:R-:W-:Y:S01]  /*7250*/  IMAD.HI.U32 R8, R4.reuse, R11, RZ ;  /* 0x0000000b04087227 */ /* 0x040fe200078e00ff */
[----:B------:R1:W-:Y:S03]  /*7260*/  STL [R1+0x74c], R3 ;  /* 0x00074c0301007387 */ /* 0x0003e60000100800 */
[----:B------:R-:W-:-:S04]  /*7270*/  IMAD.HI.U32 R7, R4, R12, RZ ;  /* 0x0000000c04077227 */ /* 0x000fc800078e00ff */
[----:B------:R-:W-:Y:S02]  /*7280*/  IMAD.MOV R7, RZ, RZ, -R7 ;  /* 0x000000ffff077224 */ /* 0x000fe400078e0a07 */
[----:B------:R-:W-:Y:S02]  /*7290*/  IMAD.MOV R0, RZ, RZ, -R0 ;  /* 0x000000ffff007224 */ /* 0x000fe400078e0a00 */
[----:B------:R-:W-:Y:S02]  /*72a0*/  IMAD.MOV R8, RZ, RZ, -R8 ;  /* 0x000000ffff087224 */ /* 0x000fe400078e0a08 */
[C---:B------:R-:W-:Y:S02]  /*72b0*/  IMAD R12, R10.reuse, R7, R12 ;  /* 0x000000070a0c7224 */ /* 0x040fe400078e020c */
[C---:B------:R-:W-:Y:S01]  /*72c0*/  IMAD R9, R10.reuse, R0, R9 ;  /* 0x000000000a097224 */ /* 0x040fe200078e0209 */
[----:B------:R-:W-:Y:S01]  /*72d0*/  IABS R0, R19 ;  /* 0x0000001300007213 */ /* 0x000fe20000000000 */
[----:B-1----:R-:W-:Y:S01]  /*72e0*/  IMAD.MOV.U32 R3, RZ, RZ, R14 ;  /* 0x000000ffff037224 */ /* 0x002fe200078e000e */
[----:B------:R-:W-:Y:S01]  /*72f0*/  IABS R14, R15 ;  /* 0x0000000f000e7213 */ /* 0x000fe20000000000 */
[----:B------:R-:W-:-:S02]  /*7300*/  IMAD R11, R10, R8, R11 ;  /* 0x000000080a0b7224 */ /* 0x000fc400078e020b */
[--C-:B------:R-:W-:Y:S01]  /*7310*/  @!P6 IMAD.IADD R6, R6, 0x1, -R10.reuse ;  /* 0x000000010606e824 */ /* 0x100fe200078e0a0a */
[C---:B------:R-:W-:Y:S01]  /*7320*/  ISETP.GT.U32.AND P6, PT, R10.reuse, R12, PT ;  /* 0x0000000c0a00720c */ /* 0x040fe20003fc4070 */
[----:B------:R-:W-:Y:S01]  /*7330*/  @!P4 IMAD.MOV R3, RZ, RZ, -R3 ;  /* 0x000000ffff03c224 */ /* 0x000fe200078e0a03 */
[C---:B------:R-:W-:Y:S01]  /*7340*/  ISETP.GT.U32.AND P4, PT, R10.reuse, R9, PT ;  /* 0x000000090a00720c */ /* 0x040fe20003f84070 */
[----:B------:R-:W-:Y:S01]  /*7350*/  @!P5 IMAD.IADD R13, R13, 0x1, -R10 ;  /* 0x000000010d0dd824 */ /* 0x000fe200078e0a0a */
[----:B------:R-:W-:Y:S01]  /*7360*/  ISETP.GT.U32.AND P5, PT, R10, R11, PT ;  /* 0x0000000b0a00720c */ /* 0x000fe20003fa4070 */
[----:B------:R-:W-:Y:S01]  /*7370*/  IMAD.HI.U32 R7, R4, R0, RZ ;  /* 0x0000000004077227 */ /* 0x000fe200078e00ff */
[----:B------:R1:W-:Y:S03]  /*7380*/  STL [R1+0x744], R3 ;  /* 0x0007440301007387 */ /* 0x0003e60000100800 */
[----:B------:R-:W-:-:S02]  /*7390*/  IMAD.MOV R7, RZ, RZ, -R7 ;  /* 0x000000ffff077224 */ /* 0x000fc400078e0a07 */
[----:B------:R-:W-:Y:S02]  /*73a0*/  VIADD R8, R28, 0x179 ;  /* 0x000001791c087836 */ /* 0x000fe40000000000 */
[--C-:B------:R-:W-:Y:S02]  /*73b0*/  @!P6 IMAD.IADD R12, R12, 0x1, -R10.reuse ;  /* 0x000000010c0ce824 */ /* 0x100fe400078e0a0a */
[--C-:B------:R-:W-:Y:S01]  /*73c0*/  @!P4 IMAD.IADD R9, R9, 0x1, -R10.reuse ;  /* 0x000000010909c824 */ /* 0x100fe200078e0a0a */
[C---:B------:R-:W-:Y:S01]  /*73d0*/  ISETP.GT.U32.AND P4, PT, R10.reuse, R13, PT ;  /* 0x0000000d0a00720c */ /* 0x040fe20003f84070 */
[----:B------:R-:W-:Y:S01]  /*73e0*/  @!P5 IMAD.IADD R11, R11, 0x1, -R10 ;  /* 0x000000010b0bd824 */ /* 0x000fe200078e0a0a */
[C---:B------:R-:W-:Y:S01]  /*73f0*/  ISETP.GT.U32.AND P5, PT, R10.reuse, R12, PT ;  /* 0x0000000c0a00720c */ /* 0x040fe20003fa4070 */
[----:B-1----:R-:W-:Y:S01]  /*7400*/  IMAD.MOV.U32 R3, RZ, RZ, R6 ;  /* 0x000000ffff037224 */ /* 0x002fe200078e0006 */
[----:B------:R-:W-:Y:S01]  /*7410*/  ISETP.GT.U32.AND P6, PT, R10, R9, PT ;  /* 0x000000090a00720c */ /* 0x000fe20003fc4070 */
[----:B------:R-:W-:Y:S01]  /*7420*/  IMAD.HI.U32 R6, R4, R14, RZ ;  /* 0x0000000e04067227 */ /* 0x000fe200078e00ff */
[----:B------:R-:W-:-:S03]  /*7430*/  IABS R18, R8 ;  /* 0x0000000800127213 */ /* 0x000fc60000000000 */
        /* <DEDUP_REMOVED lines=11> */
[--C-:B------:R-:W-:Y:S01]  /*74f0*/  @!P6 IMAD.IADD R9, R9, 0x1, -R10.reuse ;  /* 0x000000010909e824 */ /* 0x100fe200078e0a0a */
[----:B------:R-:W-:Y:S01]  /*7500*/  ISETP.GE.AND P6, PT, R5, RZ, PT ;  /* 0x000000ff0500720c */ /* 0x000fe20003fc6270 */
[----:B------:R-:W-:Y:S01]  /*7510*/  VIADD R5, R28, 0x177 ;  /* 0x000001771c057836 */ /* 0x000fe20000000000 */
[----:B------:R-:W-:Y:S01]  /*7520*/  IABS R17, R7 ;  /* 0x0000000700117213 */ /* 0x000fe20000000000 */
[----:B------:R-:W-:Y:S01]  /*7530*/  @!P2 IMAD.IADD R11, R11, 0x1, -R10 ;  /* 0x000000010b0ba824 */ /* 0x000fe200078e0a0a */
[----:B------:R-:W-:Y:S01]  /*7540*/  ISETP.GE.AND P2, PT, R19, RZ, PT ;  /* 0x000000ff1300720c */ /* 0x000fe20003f46270 */
[----:B------:R-:W-:Y:S01]  /*7550*/  IMAD.MOV.U32 R20, RZ, RZ, R13 ;  /* 0x000000ffff147224 */ /* 0x000fe200078e000d */
[----:B------:R-:W-:Y:S01]  /*7560*/  IABS R19, R5 ;  /* 0x0000000500137213 */ /* 0x000fe20000000000 */
[----:B-1----:R-:W-:Y:S02]  /*7570*/  IMAD.MOV.U32 R3, RZ, RZ, R9 ;  /* 0x000000ffff037224 */ /* 0x002fe400078e0009 */
[----:B------:R-:W-:-:S04]  /*7580*/  IMAD.HI.U32 R6, R4, R17, RZ ;  /* 0x0000001104067227 */ /* 0x000fc800078e00ff */
[--C-:B------:R-:W-:Y:S01]  /*7590*/  @!P4 IMAD.IADD R0, R0, 0x1, -R10.reuse ;  /* 0x000000010000c824 */ /* 0x100fe200078e0a0a */
[----:B------:R-:W-:Y:S01]  /*75a0*/  ISETP.GE.AND P4, PT, R15, RZ, PT ;  /* 0x000000ff0f00720c */ /* 0x000fe20003f86270 */
[----:B------:R-:W-:Y:S02]  /*75b0*/  @!P5 IMAD.IADD R14, R14, 0x1, -R10 ;  /* 0x000000010e0ed824 */ /* 0x000fe400078e0a0a */
[----:B------:R-:W-:Y:S01]  /*75c0*/  @!P1 IMAD.MOV R20, RZ, RZ, -R20 ;  /* 0x000000ffff149224 */ /* 0x000fe200078e0a14 */
[C---:B------:R-:W-:Y:S01]  /*75d0*/  ISETP.GT.U32.AND P1, PT, R10.reuse, R0, PT ;  /* 0x000000000a00720c */ /* 0x040fe20003f24070 */
[----:B------:R-:W-:Y:S01]  /*75e0*/  IMAD.MOV.U32 R15, RZ, RZ, R19 ;  /* 0x000000ffff0f7224 */ /* 0x000fe200078e0013 */
[----:B------:R-:W-:Y:S01]  /*75f0*/  ISETP.GT.U32.AND P5, PT, R10, R14, PT ;  /* 0x0000000e0a00720c */ /* 0x000fe20003fa4070 */
[----:B------:R-:W-:Y:S01]  /*7600*/  @!P3 IMAD.MOV R3, RZ, RZ, -R3 ;  /* 0x000000ffff03b224 */ /* 0x000fe200078e0a03 */
[----:B------:R-:W-:Y:S01]  /*7610*/  STL [R1+0x738], R20 ;  /* 0x0007381401007387 */ /* 0x000fe20000100800 */
[----:B------:R-:W-:-:S02]  /*7620*/  IMAD.MOV R6, RZ, RZ, -R6 ;  /* 0x000000ffff067224 */ /* 0x000fc400078e0a06 */
[----:B------:R-:W-:Y:S01]  /*7630*/  IMAD.HI.U32 R13, R4, R15, RZ ;  /* 0x0000000f040d7227 */ /* 0x000fe200078e00ff */
[----:B------:R1:W-:Y:S03]  /*7640*/  STL [R1+0x734], R3 ;  /* 0x0007340301007387 */ /* 0x0003e60000100800 */
[----:B------:R-:W-:Y:S02]  /*7650*/  IMAD R17, R10, R6, R17 ;  /* 0x000000060a117224 */ /* 0x000fe400078e0211 */
[----:B------:R-:W-:Y:S02]  /*7660*/  IMAD.MOV R9, RZ, RZ, -R13 ;  /* 0x000000ffff097224 */ /* 0x000fe400078e0a0d */
[----:B------:R-:W-:-:S04]  /*7670*/  IMAD.HI.U32 R16, R4, R18, RZ ;  /* 0x0000001204107227 */ /* 0x000fc800078e00ff */
[----:B-1----:R-:W-:Y:S02]  /*7680*/  IMAD.MOV.U32 R3, RZ, RZ, R11 ;  /* 0x000000ffff037224 */ /* 0x002fe400078e000b */
[C---:B------:R-:W-:Y:S02]  /*7690*/  IMAD R15, R10.reuse, R9, R15 ;  /* 0x000000090a0f7224 */ /* 0x040fe400078e020f */
[----:B------:R-:W-:Y:S01]  /*76a0*/  @!P6 IMAD.MOV R3, RZ, RZ, -R3 ;  /* 0x000000ffff03e224 */ /* 0x000fe200078e0a03 */
[----:B------:R-:W-:Y:S01]  /*76b0*/  ISETP.GT.U32.AND P6, PT, R10, R17, PT ;  /* 0x000000110a00720c */ /* 0x000fe20003fc4070 */
[----:B------:R-:W-:Y:S02]  /*76c0*/  IMAD.MOV R16, RZ, RZ, -R16 ;  /* 0x000000ffff107224 */ /* 0x000fe400078e0a10 */
[----:B------:R-:W-:Y:S01]  /*76d0*/  @!P5 IMAD.IADD R14, R14, 0x1, -R10 ;  /* 0x000000010e0ed824 */ /* 0x000fe200078e0a0a */
[C---:B------:R-:W-:Y:S01]  /*76e0*/  ISETP.GT.U32.AND P5, PT, R10.reuse, R15, PT ;  /* 0x0000000f0a00720c */ /* 0x040fe20003fa4070 */
[----:B------:R-:W-:-:S02]  /*76f0*/  IMAD R18, R10, R16, R18 ;  /* 0x000000100a127224 */ /* 0x000fc400078e0212 */
[----:B------:R-:W-:Y:S01]  /*7700*/  @!P0 IMAD.MOV R12, RZ, RZ, -R12 ;  /* 0x000000ffff0c8224 */ /* 0x000fe200078e0a0c */
[----:B------:R-:W-:Y:S01]  /*7710*/  ISETP.GE.AND P0, PT, R8, RZ, PT ;  /* 0x000000ff0800720c */ /* 0x000fe20003f06270 */
[--C-:B------:R-:W-:Y:S01]  /*7720*/  @!P1 IMAD.IADD R0, R0, 0x1, -R10.reuse ;  /* 0x0000000100009824 */ /* 0x100fe200078e0a0a */
[----:B------:R-:W-:Y:S01]  /*7730*/  ISETP.GT.U32.AND P3, PT, R10, R18, PT ;  /* 0x000000120a00720c */ /* 0x000fe20003f64070 */
[C---:B------:R-:W-:Y:S01]  /*7740*/  VIADD R6, R28.reuse, 0x176 ;  /* 0x000001761c067836 */ /* 0x040fe20000000000 */
[----:B------:R1:W-:Y:S01]  /*7750*/  STL [R1+0x730], R12 ;  /* 0x0007300c01007387 */ /* 0x0003e20000100800 */
[--C-:B------:R-:W-:Y:S01]  /*7760*/  @!P6 IMAD.IADD R17, R17, 0x1, -R10.reuse ;  /* 0x000000011111e824 */ /* 0x100fe200078e0a0a */
[----:B------:R-:W-:Y:S01]  /*7770*/  ISETP.GE.AND P1, PT, R7, RZ, PT ;  /* 0x000000ff0700720c */ /* 0x000fe20003f26270 */
[C---:B------:R-:W-:Y:S01]  /*7780*/  VIADD R7, R28.reuse, 0x175 ;  /* 0x000001751c077836 */ /* 0x040fe20000000000 */
[----:B------:R2:W-:Y:S01]  /*7790*/  STL [R1+0x72c], R3 ;  /* 0x00072c0301007387 */ /* 0x0005e20000100800 */
[----:B------:R-:W-:Y:S01]  /*77a0*/  @!P5 IMAD.IADD R15, R15, 0x1, -R10 ;  /* 0x000000010f0fd824 */ /* 0x000fe200078e0a0a */
[----:B------:R-:W-:Y:S01]  /*77b0*/  IABS R11, R6 ;  /* 0x00000006000b7213 */ /* 0x000fe20000000000 */
[----:B------:R-:W-:Y:S01]  /*77c0*/  VIADD R8, R28, 0x174 ;  /* 0x000001741c087836 */ /* 0x000fe20000000000 */
[----:B------:R-:W-:Y:S01]  /*77d0*/  IABS R9, R7 ;  /* 0x0000000700097213 */ /* 0x000fe20000000000 */
[----:B------:R-:W-:Y:S01]  /*77e0*/  IMAD.MOV.U32 R20, RZ, RZ, R14 ;  /* 0x000000ffff147224 */ /* 0x000fe200078e000e */
[----:B------:R-:W-:Y:S01]  /*77f0*/  ISETP.GT.U32.AND P5, PT, R10, R15, PT ;  /* 0x0000000f0a00720c */ /* 0x000fe20003fa4070 */
[----:B------:R-:W-:Y:S01]  /*7800*/  @!P3 IMAD.IADD R18, R18, 0x1, -R10 ;  /* 0x000000011212b824 */ /* 0x000fe200078e0a0a */
[----:B------:R-:W-:Y:S01]  /*7810*/  ISETP.GE.AND P3, PT, R5, RZ, PT ;  /* 0x000000ff0500720c */ /* 0x000fe20003f66270 */
[----:B-1----:R-:W-:Y:S01]  /*7820*/  IMAD.HI.U32 R12, R4, R9, RZ ;  /* 0x00000009040c7227 */ /* 0x002fe200078e00ff */
[----:B------:R-:W-:-:S02]  /*7830*/  IABS R16, R8 ;  /* 0x0000000800107213 */ /* 0x000fc40000000000 */
[C---:B------:R-:W-:Y:S01]  /*7840*/  ISETP.GT.U32.AND P6, PT, R10.reuse, R18, PT ;  /* 0x000000120a00720c */ /* 0x040fe20003fc4070 */
[----:B--2---:R-:W-:Y:S02]  /*7850*/  IMAD.MOV.U32 R3, RZ, RZ, R0 ;  /* 0x000000ffff037224 */ /* 0x004fe400078e0000 */
[----:B------:R-:W-:Y:S02]  /*7860*/  IMAD.MOV R12, RZ, RZ, -R12 ;  /* 0x000000ffff0c7224 */ /* 0x000fe400078e0a0c */
[----:B------:R-:W-:Y:S01]  /*7870*/  @!P2 IMAD.MOV R3, RZ, RZ, -R3 ;  /* 0x000000ffff03a224 */ /* 0x000fe200078e0a03 */
[----:B------:R-:W-:Y:S01]  /*7880*/  ISETP.GT.U32.AND P2, PT, R10, R17, PT ;  /* 0x000000110a00720c */ /* 0x000fe20003f44070 */
[----:B------:R-:W-:-:S03]  /*7890*/  IMAD.HI.U32 R5, R4, R11, RZ ;  /* 0x0000000b04057227 */ /* 0x000fc600078e00ff */
[----:B------:R1:W-:Y:S01]  /*78a0*/  STL [R1+0x724], R3 ;  /* 0x0007240301007387 */ /* 0x0003e20000100800 */
[----:B------:R-:W-:Y:S02]  /*78b0*/  IMAD.MOV R5, RZ, RZ, -R5 ;  /* 0x000000ffff057224 */ /* 0x000fe400078e0a05 */
[--C-:B------:R-:W-:Y:S02]  /*78c0*/  @!P5 IMAD.IADD R15, R15, 0x1, -R10.reuse ;  /* 0x000000010f0fd824 */ /* 0x100fe400078e0a0a */
[----:B------:R-:W-:Y:S02]  /*78d0*/  IMAD R11, R10, R5, R11 ;  /* 0x000000050a0b7224 */ /* 0x000fe400078e020b */
[--C-:B------:R-:W-:Y:S02]  /*78e0*/  @!P6 IMAD.IADD R18, R18, 0x1, -R10.reuse ;  /* 0x000000011212e824 */ /* 0x100fe400078e0a0a */
[----:B------:R-:W-:Y:S01]  /*78f0*/  @!P2 IMAD.IADD R17, R17, 0x1, -R10 ;  /* 0x000000011111a824 */ /* 0x000fe200078e0a0a */
[----:B------:R-:W-:Y:S01]  /*7900*/  ISETP.GE.AND P2, PT, R6, RZ, PT ;  /* 0x000000ff0600720c */ /* 0x000fe20003f46270 */
[C---:B------:R-:W-:Y:S01]  /*7910*/  IMAD R6, R10.reuse, R12, R9 ;  /* 0x0000000c0a067224 */ /* 0x040fe200078e0209 */
[----:B------:R-:W-:Y:S01]  /*7920*/  ISETP.GT.U32.AND P6, PT, R10, R11, PT ;  /* 0x0000000b0a00720c */ /* 0x000fe20003fc4070 */
[----:B------:R-:W-:-:S02]  /*7930*/  VIADD R9, R28, 0x172 ;  /* 0x000001721c097836 */ /* 0x000fc40000000000 */
[----:B-1----:R-:W-:Y:S01]  /*7940*/  IMAD.MOV.U32 R3, RZ, RZ, R18 ;  /* 0x000000ffff037224 */ /* 0x002fe200078e0012 */
[----:B------:R-:W-:Y:S01]  /*7950*/  ISETP.GT.U32.AND P5, PT, R10, R6, PT ;  /* 0x000000060a00720c */ /* 0x000fe20003fa4070 */
[----:B------:R-:W-:Y:S01]  /*7960*/  IMAD.HI.U32 R19, R4, R16, RZ ;  /* 0x0000001004137227 */ /* 0x000fe200078e00ff */
[----:B------:R-:W-:-:S03]  /*7970*/  IABS R13, R9 ;  /* 0x00000009000d7213 */ /* 0x000fc60000000000 */
[----:B------:R-:W-:Y:S02]  /*7980*/  VIADD R0, R28, 0x173 ;  /* 0x000001731c007836 */ /* 0x000fe40000000000 */
[----:B------:R-:W-:-:S03]  /*7990*/  IMAD.HI.U32 R14, R4, R13, RZ ;  /* 0x0000000d040e7227 */ /* 0x000fc600078e00ff */
[----:B------:R-:W-:Y:S01]  /*79a0*/  IABS R5, R0 ;  /* 0x0000000000057213 */ /* 0x000fe20000000000 */
[--C-:B------:R-:W-:Y:S01]  /*79b0*/  @!P6 IMAD.IADD R11, R11, 0x1, -R10.reuse ;  /* 0x000000010b0be824 */ /* 0x100fe200078e0a0a */
[----:B------:R-:W-:Y:S01]  /*79c0*/  ISETP.GE.AND P6, PT, R7, RZ, PT ;  /* 0x000000ff0700720c */ /* 0x000fe20003fc6270 */
[----:B------:R-:W-:Y:S02]  /*79d0*/  @!P5 IMAD.IADD R6, R6, 0x1, -R10 ;  /* 0x000000010606d824 */ /* 0x000fe400078e0a0a */
[----:B------:R-:W-:Y:S01]  /*79e0*/  @!P4 IMAD.MOV R20, RZ, RZ, -R20 ;  /* 0x000000ffff14c224 */ /* 0x000fe200078e0a14 */
[C---:B------:R-:W-:Y:S01]  /*79f0*/  ISETP.GT.U32.AND P4, PT, R10.reuse, R11, PT ;  /* 0x0000000b0a00720c */ /* 0x040fe20003f84070 */
[----:B------:R-:W-:Y:S01]  /*7a00*/  IMAD.MOV R14, RZ, RZ, -R14 ;  /* 0x000000ffff0e7224 */ /* 0x000fe200078e0a0e */
[----:B------:R-:W-:Y:S01]  /*7a10*/  ISETP.GT.U32.AND P5, PT, R10, R6, PT ;  /* 0x000000060a00720c */ /* 0x000fe20003fa4070 */
[----:B------:R-:W-:Y:S01]  /*7a20*/  @!P0 IMAD.MOV R3, RZ, RZ, -R3 ;  /* 0x000000ffff038224 */ /* 0x000fe200078e0a03 */
[----:B------:R-:W-:Y:S01]  /*7a30*/  STL [R1+0x71c], R20 ;  /* 0x00071c1401007387 */ /* 0x000fe20000100800 */
[----:B------:R-:W-:-:S02]  /*7a40*/  IMAD.MOV R19, RZ, RZ, -R19 ;  /* 0x000000ffff137224 */ /* 0x000fc400078e0a13 */
[C---:B------:R-:W-:Y:S01]  /*7a50*/  IMAD R13, R10.reuse, R14, R13 ;  /* 0x0000000e0a0d7224 */ /* 0x040fe200078e020d */
[----:B------:R1:W-:Y:S01]  /*7a60*/  STL [R1+0x718], R3 ;  /* 0x0007180301007387 */ /* 0x0003e20000100800 */
[----:B------:R-:W-:Y:S02]  /*7a70*/  IMAD R16, R10, R19, R16 ;  /* 0x000000130a107224 */ /* 0x000fe400078e0210 */
[----:B------:R-:W-:-:S03]  /*7a80*/  IMAD.HI.U32 R12, R4, R5, RZ ;  /* 0x00000005040c7227 */ /* 0x000fc600078e00ff */
[----:B------:R-:W-:Y:S01]  /*7a90*/  ISETP.GT.U32.AND P0, PT, R10, R16, PT ;  /* 0x000000100a00720c */ /* 0x000fe20003f04070 */
[----:B------:R-:W-:Y:S01]  /*7aa0*/  @!P5 IMAD.IADD R6, R6, 0x1, -R10 ;  /* 0x000000010606d824 */ /* 0x000fe200078e0a0a */
[----:B------:R-:W-:Y:S01]  /*7ab0*/  ISETP.GT.U32.AND P5, PT, R10, R13, PT ;  /* 0x0000000d0a00720c */ /* 0x000fe20003fa4070 */
[----:B------:R-:W-:Y:S01]  /*7ac0*/  @!P1 IMAD.MOV R17, RZ, RZ, -R17 ;  /* 0x000000ffff119224 */ /* 0x000fe200078e0a11 */
[----:B------:R-:W-:Y:S01]  /*7ad0*/  ISETP.GE.AND P1, PT, R8, RZ, PT ;  /* 0x000000ff0800720c */ /* 0x000fe20003f26270 */
[----:B-1----:R-:W-:Y:S02]  /*7ae0*/  IMAD.MOV.U32 R3, RZ, RZ, R15 ;  /* 0x000000ffff037224 */ /* 0x002fe400078e000f */
[----:B------:R-:W-:Y:S01]  /*7af0*/  IMAD.MOV R12, RZ, RZ, -R12 ;  /* 0x000000ffff0c7224 */ /* 0x000fe200078e0a0c */
[----:B------:R-:W-:Y:S01]  /*7b00*/  STL [R1+0x714], R17 ;  /* 0x0007141101007387 */ /* 0x000fe20000100800 */
[----:B------:R-:W-:Y:S02]  /*7b10*/  @!P3 IMAD.MOV R3, RZ, RZ, -R3 ;  /* 0x000000ffff03b224 */ /* 0x000fe400078e0a03 */
[----:B------:R-:W-:Y:S01]  /*7b20*/  @!P4 IMAD.IADD R11, R11, 0x1, -R10 ;  /* 0x000000010b0bc824 */ /* 0x000fe200078e0a0a */
[----:B------:R-:W-:Y:S01]  /*7b30*/  ISETP.GE.AND P4, PT, R0, RZ, PT ;  /* 0x000000ff0000720c */ /* 0x000fe20003f86270 */
[----:B------:R-:W-:Y:S01]  /*7b40*/  IMAD R5, R10, R12, R5 ;  /* 0x0000000c0a057224 */ /* 0x000fe200078e0205 */
[----:B------:R1:W-:Y:S01]  /*7b50*/  STL [R1+0x710], R3 ;  /* 0x0007100301007387 */ /* 0x0003e20000100800 */
[----:B------:R-:W-:-:S02]  /*7b60*/  VIADD R0, R28, 0x170 ;  /* 0x000001701c007836 */ /* 0x000fc40000000000 */
[----:B------:R-:W-:Y:S01]  /*7b70*/  VIADD R7, R28, 0x171 ;  /* 0x000001711c077836 */ /* 0x000fe20000000000 */
[----:B------:R-:W-:Y:S01]  /*7b80*/  ISETP.GT.U32.AND P3, PT, R10, R5, PT ;  /* 0x000000050a00720c */ /* 0x000fe20003f64070 */
[--C-:B------:R-:W-:Y:S01]  /*7b90*/  @!P5 IMAD.IADD R13, R13, 0x1, -R10.reuse ;  /* 0x000000010d0dd824 */ /* 0x100fe200078e0a0a */
[----:B------:R-:W-:Y:S01]  /*7ba0*/  IABS R14, R0 ;  /* 0x00000000000e7213 */ /* 0x000fe20000000000 */
[----:B------:R-:W-:Y:S01]  /*7bb0*/  @!P0 IMAD.IADD R16, R16, 0x1, -R10 ;  /* 0x0000000110108824 */ /* 0x000fe200078e0a0a */
[----:B------:R-:W-:Y:S01]  /*7bc0*/  IABS R12, R7 ;  /* 0x00000007000c7213 */ /* 0x000fe20000000000 */
[----:B------:R-:W-:Y:S01]  /*7bd0*/  VIADD R19, R28, 0x15c ;  /* 0x0000015c1c137836 */ /* 0x000fe20000000000 */
[----:B------:R-:W-:Y:S01]  /*7be0*/  ISETP.GT.U32.AND P5, PT, R10, R13, PT ;  /* 0x0000000d0a00720c */ /* 0x000fe20003fa4070 */
[----:B-1----:R-:W-:Y:S01]  /*7bf0*/  IMAD.MOV.U32 R3, RZ, RZ, R11 ;  /* 0x000000ffff037224 */ /* 0x002fe200078e000b */
[----:B------:R-:W-:Y:S01]  /*7c00*/  ISETP.GE.AND P0, PT, R9, RZ, PT ;  /* 0x000000ff0900720c */ /* 0x000fe20003f06270 */
[----:B------:R-:W-:Y:S01]  /*7c10*/  IMAD.HI.U32 R8, R4, R12, RZ ;  /* 0x0000000c04087227 */ /* 0x000fe200078e00ff */
[----:B------:R-:W-:-:S03]  /*7c20*/  IABS R20, R19 ;  /* 0x0000001300147213 */ /* 0x000fc60000000000 */
[----:B------:R-:W-:Y:S01]  /*7c30*/  @!P2 IMAD.MOV R3, RZ, RZ, -R3 ;  /* 0x000000ffff03a224 */ /* 0x000fe200078e0a03 */
[C---:B------:R-:W-:Y:S01]  /*7c40*/  ISETP.GT.U32.AND P2, PT, R10.reuse, R16, PT ;  /* 0x000000100a00720c */ /* 0x040fe20003f44070 */
[----:B------:R-:W-:Y:S02]  /*7c50*/  IMAD.MOV R8, RZ, RZ, -R8 ;  /* 0x000000ffff087224 */ /* 0x000fe400078e0a08 */
[----:B------:R-:W-:Y:S01]  /*7c60*/  @!P3 IMAD.IADD R5, R5, 0x1, -R10 ;  /* 0x000000010505b824 */ /* 0x000fe200078e0a0a */
[----:B------:R1:W-:Y:S01]  /*7c70*/  STL [R1+0x70c], R3 ;  /* 0x00070c0301007387 */ /* 0x0003e20000100800 */
[----:B------:R-:W-:Y:S02]  /*7c80*/  IMAD R12, R10, R8, R12 ;  /* 0x000000080a0c7224 */ /* 0x000fe400078e020c */
[----:B------:R-:W-:Y:S01]  /*7c90*/  VIADD R9, R28, 0x16f ;  /* 0x0000016f1c097836 */ /* 0x000fe20000000000 */
[----:B------:R-:W-:Y:S01]  /*7ca0*/  ISETP.GT.U32.AND P3, PT, R10, R5, PT ;  /* 0x000000050a00720c */ /* 0x000fe20003f64070 */
[----:B------:R-:W-:-:S02]  /*7cb0*/  @!P5 IMAD.IADD R13, R13, 0x1, -R10 ;  /* 0x000000010d0dd824 */ /* 0x000fc400078e0a0a */
[----:B------:R-:W-:Y:S01]  /*7cc0*/  IMAD.HI.U32 R23, R4, R20, RZ ;  /* 0x0000001404177227 */ /* 0x000fe200078e00ff */
[----:B------:R-:W-:-:S03]  /*7cd0*/  IABS R11, R9 ;  /* 0x00000009000b7213 */ /* 0x000fc60000000000 */
[----:B-1----:R-:W-:Y:S02]  /*7ce0*/  IMAD.MOV.U32 R3, RZ, RZ, R6 ;  /* 0x000000ffff037224 */ /* 0x002fe400078e0006 */
[----:B------:R-:W-:-:S04]  /*7cf0*/  IMAD.HI.U32 R6, R4, R14, RZ ;  /* 0x0000000e04067227 */ /* 0x000fc800078e00ff */
[----:B------:R-:W-:Y:S02]  /*7d00*/  IMAD.MOV R6, RZ, RZ, -R6 ;  /* 0x000000ffff067224 */ /* 0x000fe400078e0a06 */
[----:B------:R-:W-:Y:S01]  /*7d10*/  @!P6 IMAD.MOV R3, RZ, RZ, -R3 ;  /* 0x000000ffff03e224 */ /* 0x000fe200078e0a03 */
[----:B------:R-:W-:Y:S01]  /*7d20*/  ISETP.GE.AND P6, PT, R7, RZ, PT ;  /* 0x000000ff0700720c */ /* 0x000fe20003fc6270 */
[----:B------:R-:W-:Y:S02]  /*7d30*/  IMAD R14, R10, R6, R14 ;  /* 0x000000060a0e7224 */ /* 0x000fe400078e020e */
[----:B------:R-:W-:Y:S01]  /*7d40*/  @!P2 IMAD.IADD R16, R16, 0x1, -R10 ;  /* 0x000000011010a824 */ /* 0x000fe200078e0a0a */
[C---:B------:R-:W-:Y:S01]  /*7d50*/  ISETP.GT.U32.AND P2, PT, R10.reuse, R12, PT ;  /* 0x0000000c0a00720c */ /* 0x040fe20003f44070 */
[----:B------:R1:W-:Y:S01]  /*7d60*/  STL [R1+0x704], R3 ;  /* 0x0007040301007387 */ /* 0x0003e20000100800 */
[----:B------:R-:W-:Y:S01]  /*7d70*/  ISETP.GT.U32.AND P5, PT, R10, R14, PT ;  /* 0x0000000e0a00720c */ /* 0x000fe20003fa4070 */
[----:B------:R-:W-:-:S02]  /*7d80*/  VIADD R6, R28, 0x16e ;  /* 0x0000016e1c067836 */ /* 0x000fc40000000000 */
[----:B------:R-:W-:-:S04]  /*7d90*/  IMAD.HI.U32 R15, R4, R11, RZ ;  /* 0x0000000b040f7227 */ /* 0x000fc800078e00ff */
[----:B------:R-:W-:Y:S01]  /*7da0*/  @!P3 IMAD.IADD R5, R5, 0x1, -R10 ;  /* 0x000000010505b824 */ /* 0x000fe200078e0a0a */
[----:B------:R-:W-:Y:S01]  /*7db0*/  ISETP.GE.AND P3, PT, R0, RZ, PT ;  /* 0x000000ff0000720c */ /* 0x000fe20003f66270 */
[----:B-1----:R-:W-:Y:S01]  /*7dc0*/  IMAD.MOV.U32 R3, RZ, RZ, R16 ;  /* 0x000000ffff037224 */ /* 0x002fe200078e0010 */
[----:B------:R-:W-:Y:S01]  /*7dd0*/  IABS R0, R6 ;  /* 0x0000000600007213 */ /* 0x000fe20000000000 */
[----:B------:R-:W-:Y:S02]  /*7de0*/  IMAD.MOV R15, RZ, RZ, -R15 ;  /* 0x000000ffff0f7224 */ /* 0x000fe400078e0a0f */
[----:B------:R-:W-:Y:S02]  /*7df0*/  @!P1 IMAD.MOV R3, RZ, RZ, -R3 ;  /* 0x000000ffff039224 */ /* 0x000fe400078e0a03 */
[--C-:B------:R-:W-:Y:S02]  /*7e00*/  @!P5 IMAD.IADD R14, R14, 0x1, -R10.reuse ;  /* 0x000000010e0ed824 */ /* 0x100fe400078e0a0a */
[----:B------:R-:W-:Y:S01]  /*7e10*/  @!P2 IMAD.IADD R12, R12, 0x1, -R10 ;  /* 0x000000010c0ca824 */ /* 0x000fe200078e0a0a */
[----:B------:R1:W-:Y:S01]  /*7e20*/  STL [R1+0x700], R3 ;  /* 0x0007000301007387 */ /* 0x0003e20000100800 */
[C---:B------:R-:W-:Y:S01]  /*7e30*/  IMAD R11, R10.reuse, R15, R11 ;  /* 0x0000000f0a0b7224 */ /* 0x040fe200078e020b */
[----:B------:R-:W-:Y:S01]  /*7e40*/  ISETP.GE.AND P2, PT, R9, RZ, PT ;  /* 0x000000ff0900720c */ /* 0x000fe20003f46270 */
[----:B------:R-:W-:Y:S01]  /*7e50*/  IMAD.MOV.U32 R16, RZ, RZ, R5 ;  /* 0x000000ffff107224 */ /* 0x000fe200078e0005 */
[----:B------:R-:W-:Y:S01]  /*7e60*/  ISETP.GT.U32.AND P5, PT, R10, R14, PT ;  /* 0x0000000e0a00720c */ /* 0x000fe20003fa4070 */
[----:B------:R-:W-:Y:S01]  /*7e70*/  VIADD R7, R28, 0x16d ;  /* 0x0000016d1c077836 */ /* 0x000fe20000000000 */
[----:B------:R-:W-:Y:S01]  /*7e80*/  ISETP.GT.U32.AND P1, PT, R10, R12, PT ;  /* 0x0000000c0a00720c */ /* 0x000fe20003f24070 */
[----:B------:R-:W-:-:S03]  /*7e90*/  IMAD.HI.U32 R9, R4, R0, RZ ;  /* 0x0000000004097227 */ /* 0x000fc600078e00ff */
[----:B------:R-:W-:Y:S01]  /*7ea0*/  IABS R8, R7 ;  /* 0x0000000700087213 */ /* 0x000fe20000000000 */
[----:B-1----:R-:W-:Y:S02]  /*7eb0*/  IMAD.MOV.U32 R3, RZ, RZ, R13 ;  /* 0x000000ffff037224 */ /* 0x002fe400078e000d */
[----:B------:R-:W-:Y:S01]  /*7ec0*/  @!P4 IMAD.MOV R16, RZ, RZ, -R16 ;  /* 0x000000ffff10c224 */ /* 0x000fe200078e0a10 */
[----:B------:R-:W-:Y:S01]  /*7ed0*/  ISETP.GT.U32.AND P4, PT, R10, R11, PT ;  /* 0x0000000b0a00720c */ /* 0x000fe20003f84070 */
[----:B------:R-:W-:Y:S01]  /*7ee0*/  @!P0 IMAD.MOV R3, RZ, RZ, -R3 ;  /* 0x000000ffff038224 */ /* 0x000fe200078e0a03 */
[----:B------:R-:W-:Y:S01]  /*7ef0*/  ISETP.GE.AND P0, PT, R6, RZ, PT ;  /* 0x000000ff0600720c */ /* 0x000fe20003f06270 */
[----:B------:R-:W-:Y:S01]  /*7f00*/  IMAD.MOV R6, RZ, RZ, -R9 ;  /* 0x000000ffff067224 */ /* 0x000fe200078e0a09 */
[----:B------:R-:W-:Y:S01]  /*7f10*/  STL [R1+0x6fc], R16 ;  /* 0x0006fc1001007387 */ /* 0x000fe20000100800 */
[----:B------:R-:W-:-:S03]  /*7f20*/  IMAD.HI.U32 R5, R4, R8, RZ ;  /* 0x0000000804057227 */ /* 0x000fc600078e00ff */
[----:B------:R1:W-:Y:S01]  /*7f30*/  STL [R1+0x6f8], R3 ;  /* 0x0006f80301007387 */ /* 0x0003e20000100800 */
[----:B------:R-:W-:Y:S02]  /*7f40*/  IMAD R0, R10, R6, R0 ;  /* 0x000000060a007224 */ /* 0x000fe400078e0200 */
[--C-:B------:R-:W-:Y:S02]  /*7f50*/  @!P5 IMAD.IADD R14, R14, 0x1, -R10.reuse ;  /* 0x000000010e0ed824 */ /* 0x100fe400078e0a0a */
[----:B------:R-:W-:Y:S01]  /*7f60*/  IMAD.MOV R5, RZ, RZ, -R5 ;  /* 0x000000ffff057224 */ /* 0x000fe200078e0a05 */
[----:B------:R-:W-:Y:S01]  /*7f70*/  ISETP.GT.U32.AND P5, PT, R10, R0, PT ;  /* 0x000000000a00720c */ /* 0x000fe20003fa4070 */
[--C-:B------:R-:W-:Y:S01]  /*7f80*/  @!P1 IMAD.IADD R12, R12, 0x1, -R10.reuse ;  /* 0x000000010c0c9824 */ /* 0x100fe200078e0a0a */
[----:B------:R-:W-:Y:S01]  /*7f90*/  ISETP.GE.AND P1, PT, R7, RZ, PT ;  /* 0x000000ff0700720c */ /* 0x000fe20003f26270 */
[----:B------:R-:W-:Y:S02]  /*7fa0*/  @!P4 IMAD.IADD R11, R11, 0x1, -R10 ;  /* 0x000000010b0bc824 */ /* 0x000fe400078e0a0a */
[----:B------:R-:W-:-:S02]  /*7fb0*/  IMAD R8, R10, R5, R8 ;  /* 0x000000050a087224 */ /* 0x000fc400078e0208 */
        /* <DEDUP_REMOVED lines=8> */
[----:B------:R-:W-:Y:S01]  /*8040*/  STL [R1+0x6f4], R15 ;  /* 0x0006f40f01007387 */ /* 0x000fe20000100800 */
[----:B------:R-:W-:Y:S01]  /*8050*/  VIADD R6, R28, 0x16b ;  /* 0x0000016b1c067836 */ /* 0x000fe20000000000 */
[----:B------:R-:W-:Y:S01]  /*8060*/  ISETP.GT.U32.AND P5, PT, R10, R0, PT ;  /* 0x000000000a00720c */ /* 0x000fe20003fa4070 */
[----:B------:R-:W-:Y:S01]  /*8070*/  @!P3 IMAD.MOV R3, RZ, RZ, -R3 ;  /* 0x000000ffff03b224 */ /* 0x000fe200078e0a03 */
[----:B------:R-:W-:Y:S01]  /*8080*/  ISETP.GE.AND P3, PT, R9, RZ, PT ;  /* 0x000000ff0900720c */ /* 0x000fe20003f66270 */
[----:B------:R-:W-:Y:S01]  /*8090*/  @!P4 IMAD.IADD R11, R11, 0x1, -R10 ;  /* 0x000000010b0bc824 */ /* 0x000fe200078e0a0a */
[----:B------:R-:W-:Y:S01]  /*80a0*/  IABS R13, R6 ;  /* 0x00000006000d7213 */ /* 0x000fe20000000000 */
[----:B------:R-:W-:Y:S01]  /*80b0*/  IMAD.HI.U32 R14, R4, R7, RZ ;  /* 0x00000007040e7227 */ /* 0x000fe200078e00ff */
[----:B------:R1:W-:Y:S01]  /*80c0*/  STL [R1+0x6f0], R3 ;  /* 0x0006f00301007387 */ /* 0x0003e20000100800 */
[----:B------:R-:W-:-:S02]  /*80d0*/  ISETP.GE.AND P4, PT, R6, RZ, PT ;  /* 0x000000ff0600720c */ /* 0x000fc40003f86270 */
[----:B------:R-:W-:Y:S02]  /*80e0*/  @!P6 IMAD.IADD R8, R8, 0x1, -R10 ;  /* 0x000000010808e824 */ /* 0x000fe400078e0a0a */
[----:B------:R-:W-:Y:S02]  /*80f0*/  VIADD R5, R28, 0x16a ;  /* 0x0000016a1c057836 */ /* 0x000fe40000000000 */
[----:B------:R-:W-:Y:S01]  /*8100*/  IMAD.HI.U32 R6, R4, R13, RZ ;  /* 0x0000000d04067227 */ /* 0x000fe200078e00ff */
[----:B------:R-:W-:Y:S02]  /*8110*/  ISETP.GT.U32.AND P6, PT, R10, R8, PT ;  /* 0x000000080a00720c */ /* 0x000fe40003fc4070 */
[----:B------:R-:W-:Y:S01]  /*8120*/  IABS R12, R5 ;  /* 0x00000005000c7213 */ /* 0x000fe20000000000 */
[----:B-1----:R-:W-:Y:S02]  /*8130*/  IMAD.MOV.U32 R3, RZ, RZ, R11 ;  /* 0x000000ffff037224 */ /* 0x002fe400078e000b */
[----:B------:R-:W-:-:S02]  /*8140*/  IMAD.MOV R14, RZ, RZ, -R14 ;  /* 0x000000ffff0e7224 */ /* 0x000fc400078e0a0e */
[----:B------:R-:W-:Y:S01]  /*8150*/  @!P2 IMAD.MOV R3, RZ, RZ, -R3 ;  /* 0x000000ffff03a224 */ /* 0x000fe200078e0a03 */
[----:B------:R-:W-:Y:S01]  /*8160*/  ISETP.GE.AND P2, PT, R5, RZ, PT ;  /* 0x000000ff0500720c */ /* 0x000fe20003f46270 */
[----:B------:R-:W-:Y:S02]  /*8170*/  IMAD.MOV R6, RZ, RZ, -R6 ;  /* 0x000000ffff067224 */ /* 0x000fe400078e0a06 */
[----:B------:R-:W-:Y:S01]  /*8180*/  @!P5 IMAD.IADD R0, R0, 0x1, -R10 ;  /* 0x000000010000d824 */ /* 0x000fe200078e0a0a */
[----:B------:R1:W-:Y:S01]  /*8190*/  STL [R1+0x6e8], R3 ;  /* 0x0006e80301007387 */ /* 0x0003e20000100800 */
[C---:B------:R-:W-:Y:S02]  /*81a0*/  IMAD R7, R10.reuse, R14, R7 ;  /* 0x0000000e0a077224 */ /* 0x040fe400078e0207 */
[----:B------:R-:W-:Y:S02]  /*81b0*/  IMAD R13, R10, R6, R13 ;  /* 0x000000060a0d7224 */ /* 0x000fe400078e020d */
[----:B------:R-:W-:Y:S01]  /*81c0*/  IMAD.HI.U32 R9, R4, R12, RZ ;  /* 0x0000000c04097227 */ /* 0x000fe200078e00ff */
[----:B------:R-:W-:-:S03]  /*81d0*/  ISETP.GT.U32.AND P5, PT, R10, R7, PT ;  /* 0x000000070a00720c */ /* 0x000fc60003fa4070 */
[----:B------:R-:W-:Y:S02]  /*81e0*/  IMAD.MOV R9, RZ, RZ, -R9 ;  /* 0x000000ffff097224 */ /* 0x000fe400078e0a09 */
[----:B-1----:R-:W-:Y:S02]  /*81f0*/  IMAD.MOV.U32 R3, RZ, RZ, R0 ;  /* 0x000000ffff037224 */ /* 0x002fe400078e0000 */
[----:B------:R-:W-:Y:S02]  /*8200*/  @!P6 IMAD.IADD R8, R8, 0x1, -R10 ;  /* 0x000000010808e824 */ /* 0x000fe400078e0a0a */
[----:B------:R-:W-:Y:S01]  /*8210*/  @!P0 IMAD.MOV R3, RZ, RZ, -R3 ;  /* 0x000000ffff038224 */ /* 0x000fe200078e0a03 */
[C---:B------:R-:W-:Y:S01]  /*8220*/  ISETP.GT.U32.AND P0, PT, R10.reuse, R13, PT ;  /* 0x0000000d0a00720c */ /* 0x040fe20003f04070 */
[----:B------:R-:W-:Y:S02]  /*8230*/  IMAD R12, R10, R9, R12 ;  /* 0x000000090a0c7224 */ /* 0x000fe400078e020c */
[----:B------:R-:W-:Y:S01]  /*8240*/  @!P5 IMAD.IADD R7, R7, 0x1, -R10 ;  /* 0x000000010707d824 */ /* 0x000fe200078e0a0a */
[----:B------:R1:W-:Y:S01]  /*8250*/  STL [R1+0x6e4], R3 ;  /* 0x0006e40301007387 */ /* 0x0003e20000100800 */
[----:B------:R-:W-:-:S02]  /*8260*/  VIADD R16, R28, 0x169 ;  /* 0x000001691c107836 */ /* 0x000fc40000000000 */
[----:B------:R-:W-:Y:S01]  /*8270*/  VIADD R11, R28, 0x168 ;  /* 0x000001681c0b7836 */ /* 0x000fe20000000000 */
[----:B------:R-:W-:Y:S01]  /*8280*/  ISETP.GT.U32.AND P5, PT, R10, R7, PT ;  /* 0x000000070a00720c */ /* 0x000fe20003fa4070 */
[----:B------:R-:W-:Y:S01]  /*8290*/  VIADD R9, R28, 0x166 ;  /* 0x000001661c097836 */ /* 0x000fe20000000000 */
[----:B------:R-:W-:Y:S01]  /*82a0*/  ISETP.GE.AND P6, PT, R16, RZ, PT ;  /* 0x000000ff1000720c */ /* 0x000fe20003fc6270 */
[----:B------:R-:W-:Y:S01]  /*82b0*/  VIADD R6, R28, 0x167 ;  /* 0x000001671c067836 */ /* 0x000fe20000000000 */
[----:B------:R-:W-:Y:S01]  /*82c0*/  IABS R16, R16 ;  /* 0x0000001000107213 */ /* 0x000fe20000000000 */
[----:B------:R-:W-:Y:S01]  /*82d0*/  @!P0 IMAD.IADD R13, R13, 0x1, -R10 ;  /* 0x000000010d0d8824 */ /* 0x000fe200078e0a0a */
[----:B------:R-:W-:Y:S01]  /*82e0*/  IABS R15, R11 ;  /* 0x0000000b000f7213 */ /* 0x000fe20000000000 */
[----:B-1----:R-:W-:Y:S01]  /*82f0*/  IMAD.MOV.U32 R3, RZ, RZ, R8 ;  /* 0x000000ffff037224 */ /* 0x002fe200078e0008 */
[----:B------:R-:W-:Y:S01]  /*8300*/  IABS R0, R9 ;  /* 0x0000000900007213 */ /* 0x000fe20000000000 */
[----:B------:R-:W-:Y:S01]  /*8310*/  IMAD.HI.U32 R17, R4, R16, RZ ;  /* 0x0000001004117227 */ /* 0x000fe200078e00ff */
[----:B------:R-:W-:-:S02]  /*8320*/  ISETP.GT.U32.AND P0, PT, R10, R13, PT ;  /* 0x0000000d0a00720c */ /* 0x000fc40003f04070 */
[----:B------:R-:W-:Y:S01]  /*8330*/  IABS R5, R6 ;  /* 0x0000000600057213 */ /* 0x000fe20000000000 */
[----:B------:R-:W-:Y:S01]  /*8340*/  @!P1 IMAD.MOV R3, RZ, RZ, -R3 ;  /* 0x000000ffff039224 */ /* 0x000fe200078e0a03 */
[----:B------:R-:W-:Y:S01]  /*8350*/  ISETP.GT.U32.AND P1, PT, R10, R12, PT ;  /* 0x0000000c0a00720c */ /* 0x000fe20003f24070 */
[----:B------:R-:W-:Y:S02]  /*8360*/  IMAD.MOV R17, RZ, RZ, -R17 ;  /* 0x000000ffff117224 */ /* 0x000fe400078e0a11 */
[----:B------:R-:W-:Y:S01]  /*8370*/  IMAD.HI.U32 R14, R4, R15, RZ ;  /* 0x0000000f040e7227 */ /* 0x000fe200078e00ff */
[----:B------:R1:W-:Y:S03]  /*8380*/  STL [R1+0x6dc], R3 ;  /* 0x0006dc0301007387 */ /* 0x0003e60000100800 */
[----:B------:R-:W-:Y:S01]  /*8390*/  @!P5 IMAD.IADD R7, R7, 0x1, -R10 ;  /* 0x000000010707d824 */ /* 0x000fe200078e0a0a */
[----:B------:R-:W-:Y:S01]  /*83a0*/  ISETP.GE.AND P5, PT, R11, RZ, PT ;  /* 0x000000ff0b00720c */ /* 0x000fe20003fa6270 */
[----:B------:R-:W-:-:S02]  /*83b0*/  IMAD R11, R10, R17, R16 ;  /* 0x000000110a0b7224 */ /* 0x000fc400078e0210 */
[--C-:B------:R-:W-:Y:S02]  /*83c0*/  @!P0 IMAD.IADD R13, R13, 0x1, -R10.reuse ;  /* 0x000000010d0d8824 */ /* 0x100fe400078e0a0a */
[----:B------:R-:W-:Y:S01]  /*83d0*/  @!P1 IMAD.IADD R12, R12, 0x1, -R10 ;  /* 0x000000010c0c9824 */ /* 0x000fe200078e0a0a */
[C---:B------:R-:W-:Y:S01]  /*83e0*/  ISETP.GT.U32.AND P0, PT, R10.reuse, R11, PT ;  /* 0x0000000b0a00720c */ /* 0x040fe20003f04070 */
[----:B------:R-:W-:Y:S02]  /*83f0*/  IMAD.MOV R14, RZ, RZ, -R14 ;  /* 0x000000ffff0e7224 */ /* 0x000fe400078e0a0e */
[----:B------:R-:W-:Y:S01]  /*8400*/  IMAD.MOV.U32 R18, RZ, RZ, R7 ;  /* 0x000000ffff127224 */ /* 0x000fe200078e0007 */
[C---:B------:R-:W-:Y:S01]  /*8410*/  ISETP.GT.U32.AND P1, PT, R10.reuse, R12, PT ;  /* 0x0000000c0a00720c */ /* 0x040fe20003f24070 */
[----:B-1----:R-:W-:Y:S02]  /*8420*/  IMAD.MOV.U32 R3, RZ, RZ, R13 ;  /* 0x000000ffff037224 */ /* 0x002fe400078e000d */
[----:B------:R-:W-:-:S02]  /*8430*/  IMAD R15, R10, R14, R15 ;  /* 0x0000000e0a0f7224 */ /* 0x000fc400078e020f */
[----:B------:R-:W-:-:S04]  /*8440*/  IMAD.HI.U32 R14, R4, R0, RZ ;  /* 0x00000000040e7227 */ /* 0x000fc800078e00ff */
[----:B------:R-:W-:Y:S01]  /*8450*/  @!P3 IMAD.MOV R18, RZ, RZ, -R18 ;  /* 0x000000ffff12b224 */ /* 0x000fe200078e0a12 */
[----:B------:R-:W-:Y:S01]  /*8460*/  ISETP.GT.U32.AND P3, PT, R10, R15, PT ;  /* 0x0000000f0a00720c */ /* 0x000fe20003f64070 */
[----:B------:R-:W-:Y:S01]  /*8470*/  @!P4 IMAD.MOV R3, RZ, RZ, -R3 ;  /* 0x000000ffff03c224 */ /* 0x000fe200078e0a03 */
[----:B------:R-:W-:Y:S01]  /*8480*/  ISETP.GE.AND P4, PT, R6, RZ, PT ;  /* 0x000000ff0600720c */ /* 0x000fe20003f86270 */
[----:B------:R-:W-:Y:S01]  /*8490*/  IMAD.MOV R7, RZ, RZ, -R14 ;  /* 0x000000ffff077224 */ /* 0x000fe200078e0a0e */
[----:B------:R-:W-:Y:S01]  /*84a0*/  STL [R1+0x6d8], R18 ;  /* 0x0006d81201007387 */ /* 0x000fe20000100800 */
[----:B------:R-:W-:Y:S02]  /*84b0*/  @!P1 IMAD.IADD R12, R12, 0x1, -R10 ;  /* 0x000000010c0c9824 */ /* 0x000fe400078e0a0a */
[----:B------:R-:W-:Y:S01]  /*84c0*/  IMAD R0, R10, R7, R0 ;  /* 0x000000070a007224 */ /* 0x000fe200078e0200 */
[----:B------:R1:W-:Y:S01]  /*84d0*/  STL [R1+0x6d4], R3 ;  /* 0x0006d40301007387 */ /* 0x0003e20000100800 */
[----:B------:R-:W-:-:S02]  /*84e0*/  @!P0 IMAD.IADD R11, R11, 0x1, -R10 ;  /* 0x000000010b0b8824 */ /* 0x000fc400078e0a0a */
[----:B------:R-:W-:-:S03]  /*84f0*/  IMAD.HI.U32 R8, R4, R5, RZ ;  /* 0x0000000504087227 */ /* 0x000fc600078e00ff */
[----:B------:R-:W-:Y:S01]  /*8500*/  ISETP.GT.U32.AND P0, PT, R10, R11, PT ;  /* 0x0000000b0a00720c */ /* 0x000fe20003f04070 */
[----:B------:R-:W-:Y:S02]  /*8510*/  IMAD.MOV R8, RZ, RZ, -R8 ;  /* 0x000000ffff087224 */ /* 0x000fe400078e0a08 */
[----:B------:R-:W-:Y:S02]  /*8520*/  VIADD R6, R28, 0x165 ;  /* 0x000001651c067836 */ /* 0x000fe40000000000 */
[----:B-1----:R-:W-:Y:S02]  /*8530*/  IMAD.MOV.U32 R3, RZ, RZ, R12 ;  /* 0x000000ffff037224 */ /* 0x002fe400078e000c */
[C---:B------:R-:W-:Y:S01]  /*8540*/  IMAD R5, R10.reuse, R8, R5 ;  /* 0x000000080a057224 */ /* 0x040fe200078e0205 */
[----:B------:R-:W-:Y:S01]  /*8550*/  IABS R14, R6 ;  /* 0x00000006000e7213 */ /* 0x000fe20000000000 */
[----:B------:R-:W-:Y:S01]  /*8560*/  @!P2 IMAD.MOV R3, RZ, RZ, -R3 ;  /* 0x000000ffff03a224 */ /* 0x000fe200078e0a03 */
[C---:B------:R-:W-:Y:S01]  /*8570*/  ISETP.GT.U32.AND P2, PT, R10.reuse, R0, PT ;  /* 0x000000000a00720c */ /* 0x040fe20003f44070 */
[----:B------:R-:W-:Y:S01]  /*8580*/  @!P3 IMAD.IADD R15, R15, 0x1, -R10 ;  /* 0x000000010f0fb824 */ /* 0x000fe200078e0a0a */
[----:B------:R-:W-:Y:S01]  /*8590*/  ISETP.GT.U32.AND P1, PT, R10, R5, PT ;  /* 0x000000050a00720c */ /* 0x000fe20003f24070 */
[----:B------:R-:W-:Y:S01]  /*85a0*/  VIADD R7, R28, 0x164 ;  /* 0x000001641c077836 */ /* 0x000fe20000000000 */
[----:B------:R1:W-:Y:S01]  /*85b0*/  STL [R1+0x6cc], R3 ;  /* 0x0006cc0301007387 */ /* 0x0003e20000100800 */
[----:B------:R-:W-:Y:S01]  /*85c0*/  IMAD.HI.U32 R16, R4, R14, RZ ;  /* 0x0000000e04107227 */ /* 0x000fe200078e00ff */
[----:B------:R-:W-:-:S02]  /*85d0*/  ISETP.GT.U32.AND P3, PT, R10, R15, PT ;  /* 0x0000000f0a00720c */ /* 0x000fc40003f64070 */
[----:B------:R-:W-:Y:S01]  /*85e0*/  IABS R13, R7 ;  /* 0x00000007000d7213 */ /* 0x000fe20000000000 */
[----:B------:R-:W-:Y:S01]  /*85f0*/  @!P0 IMAD.IADD R11, R11, 0x1, -R10 ;  /* 0x000000010b0b8824 */ /* 0x000fe200078e0a0a */
[----:B------:R-:W-:Y:S01]  /*8600*/  ISETP.GE.AND P0, PT, R9, RZ, PT ;  /* 0x000000ff0900720c */ /* 0x000fe20003f06270 */
[----:B------:R-:W-:Y:S02]  /*8610*/  IMAD.MOV R16, RZ, RZ, -R16 ;  /* 0x000000ffff107224 */ /* 0x000fe400078e0a10 */
[----:B------:R-:W-:Y:S02]  /*8620*/  @!P2 IMAD.IADD R0, R0, 0x1, -R10 ;  /* 0x000000010000a824 */ /* 0x000fe400078e0a0a */
[----:B------:R-:W-:-:S03]  /*8630*/  IMAD.HI.U32 R9, R4, R13, RZ ;  /* 0x0000000d04097227 */ /* 0x000fc600078e00ff */
[C---:B------:R-:W-:Y:S01]  /*8640*/  ISETP.GT.U32.AND P2, PT, R10.reuse, R0, PT ;  /* 0x000000000a00720c */ /* 0x040fe20003f44070 */
[C---:B------:R-:W-:Y:S02]  /*8650*/  IMAD R14, R10.reuse, R16, R14 ;  /* 0x000000100a0e7224 */ /* 0x040fe400078e020e */
[----:B------:R-:W-:Y:S02]  /*8660*/  IMAD.MOV R9, RZ, RZ, -R9 ;  /* 0x000000ffff097224 */ /* 0x000fe400078e0a09 */
[--C-:B------:R-:W-:Y:S02]  /*8670*/  @!P1 IMAD.IADD R5, R5, 0x1, -R10.reuse ;  /* 0x0000000105059824 */ /* 0x100fe400078e0a0a */
[----:B------:R-:W-:Y:S01]  /*8680*/  @!P3 IMAD.IADD R15, R15, 0x1, -R10 ;  /* 0x000000010f0fb824 */ /* 0x000fe200078e0a0a */
[C---:B------:R-:W-:Y:S01]  /*8690*/  ISETP.GT.U32.AND P3, PT, R10.reuse, R14, PT ;  /* 0x0000000e0a00720c */ /* 0x040fe20003f64070 */
[C---:B------:R-:W-:Y:S01]  /*86a0*/  IMAD R13, R10.reuse, R9, R13 ;  /* 0x000000090a0d7224 */ /* 0x040fe200078e020d */
[----:B------:R-:W-:Y:S01]  /*86b0*/  ISETP.GT.U32.AND P1, PT, R10, R5, PT ;  /* 0x000000050a00720c */ /* 0x000fe20003f24070 */
[----:B------:R-:W-:-:S02]  /*86c0*/  VIADD R8, R28, 0x163 ;  /* 0x000001631c087836 */ /* 0x000fc40000000000 */
[--C-:B------:R-:W-:Y:S01]  /*86d0*/  @!P2 IMAD.IADD R0, R0, 0x1, -R10.reuse ;  /* 0x000000010000a824 */ /* 0x100fe200078e0a0a */
[----:B------:R-:W-:Y:S01]  /*86e0*/  ISETP.GT.U32.AND P2, PT, R10, R13, PT ;  /* 0x0000000d0a00720c */ /* 0x000fe20003f44070 */
[----:B------:R-:W-:Y:S01]  /*86f0*/  IMAD.MOV.U32 R17, RZ, RZ, R11 ;  /* 0x000000ffff117224 */ /* 0x000fe200078e000b */
[----:B------:R-:W-:Y:S01]  /*8700*/  IABS R12, R8 ;  /* 0x00000008000c7213 */ /* 0x000fe20000000000 */
[----:B-1----:R-:W-:Y:S02]  /*8710*/  IMAD.MOV.U32 R3, RZ, RZ, R15 ;  /* 0x000000ffff037224 */ /* 0x002fe400078e000f */
[----:B------:R-:W-:Y:S01]  /*8720*/  @!P6 IMAD.MOV R17, RZ, RZ, -R17 ;  /* 0x000000ffff11e224 */ /* 0x000fe200078e0a11 */
[----:B------:R-:W-:Y:S01]  /*8730*/  ISETP.GE.AND P6, PT, R6, RZ, PT ;  /* 0x000000ff0600720c */ /* 0x000fe20003fc6270 */
[----:B------:R-:W-:Y:S02]  /*8740*/  @!P3 IMAD.IADD R14, R14, 0x1, -R10 ;  /* 0x000000010e0eb824 */ /* 0x000fe400078e0a0a */
[----:B------:R-:W-:Y:S01]  /*8750*/  VIADD R6, R28, 0x162 ;  /* 0x000001621c067836 */ /* 0x000fe20000000000 */
[----:B------:R-:W-:Y:S01]  /*8760*/  STL [R1+0x6c8], R17 ;  /* 0x0006c81101007387 */ /* 0x000fe20000100800 */
[----:B------:R-:W-:Y:S01]  /*8770*/  IMAD.HI.U32 R11, R4, R12, RZ ;  /* 0x0000000c040b7227 */ /* 0x000fe200078e00ff */
[----:B------:R-:W-:-:S03]  /*8780*/  ISETP.GT.U32.AND P3, PT, R10, R14, PT ;  /* 0x0000000e0a00720c */ /* 0x000fc60003f64070 */
[--C-:B------:R-:W-:Y:S01]  /*8790*/  @!P1 IMAD.IADD R5, R5, 0x1, -R10.reuse ;  /* 0x0000000105059824 */ /* 0x100fe200078e0a0a */
[----:B------:R-:W-:Y:S01]  /*87a0*/  ISETP.GE.AND P1, PT, R8, RZ, PT ;  /* 0x000000ff0800720c */ /* 0x000fe20003f26270 */
[----:B------:R-:W-:Y:S01]  /*87b0*/  @!P2 IMAD.IADD R13, R13, 0x1, -R10 ;  /* 0x000000010d0da824 */ /* 0x000fe200078e0a0a */
[----:B------:R-:W-:Y:S01]  /*87c0*/  IABS R8, R6 ;  /* 0x0000000600087213 */ /* 0x000fe20000000000 */
[----:B------:R-:W-:Y:S02]  /*87d0*/  IMAD.MOV R11, RZ, RZ, -R11 ;  /* 0x000000ffff0b7224 */ /* 0x000fe400078e0a0b */
[----:B------:R-:W-:Y:S01]  /*87e0*/  @!P5 IMAD.MOV R3, RZ, RZ, -R3 ;  /* 0x000000ffff03d224 */ /* 0x000fe200078e0a03 */
[C---:B------:R-:W-:Y:S01]  /*87f0*/  ISETP.GT.U32.AND P2, PT, R10.reuse, R13, PT ;  /* 0x0000000d0a00720c */ /* 0x040fe20003f44070 */
[----:B------:R-:W-:Y:S01]  /*8800*/  IMAD R12, R10, R11, R12 ;  /* 0x0000000b0a0c7224 */ /* 0x000fe200078e020c */
[----:B------:R-:W-:Y:S01]  /*8810*/  ISETP.GE.AND P5, PT, R7, RZ, PT ;  /* 0x000000ff0700720c */ /* 0x000fe20003fa6270 */
[----:B------:R-:W-:Y:S01]  /*8820*/  IMAD.MOV.U32 R15, RZ, RZ, R5 ;  /* 0x000000ffff0f7224 */ /* 0x000fe200078e0005 */
[----:B------:R1:W-:Y:S01]  /*8830*/  STL [R1+0x6c4], R3 ;  /* 0x0006c40301007387 */ /* 0x0003e20000100800 */
[----:B------:R-:W-:-:S02]  /*8840*/  VIADD R5, R28, 0x161 ;  /* 0x000001611c057836 */ /* 0x000fc40000000000 */
[----:B------:R-:W-:-:S03]  /*8850*/  IMAD.HI.U32 R11, R4, R8, RZ ;  /* 0x00000008040b7227 */ /* 0x000fc600078e00ff */
[----:B------:R-:W-:Y:S01]  /*8860*/  IABS R16, R5 ;  /* 0x0000000500107213 */ /* 0x000fe20000000000 */
[----:B------:R-:W-:Y:S02]  /*8870*/  IMAD.MOV R11, RZ, RZ, -R11 ;  /* 0x000000ffff0b7224 */ /* 0x000fe400078e0a0b */
[----:B------:R-:W-:Y:S01]  /*8880*/  @!P3 IMAD.IADD R14, R14, 0x1, -R10 ;  /* 0x000000010e0eb824 */ /* 0x000fe200078e0a0a */
[C---:B------:R-:W-:Y:S01]  /*8890*/  ISETP.GT.U32.AND P3, PT, R10.reuse, R12, PT ;  /* 0x0000000c0a00720c */ /* 0x040fe20003f64070 */
[----:B-1----:R-:W-:Y:S02]  /*88a0*/  IMAD.MOV.U32 R3, RZ, RZ, R0 ;  /* 0x000000ffff037224 */ /* 0x002fe400078e0000 */
[----:B------:R-:W-:Y:S02]  /*88b0*/  IMAD R8, R10, R11, R8 ;  /* 0x0000000b0a087224 */ /* 0x000fe400078e0208 */
[----:B------:R-:W-:Y:S01]  /*88c0*/  @!P0 IMAD.MOV R3, RZ, RZ, -R3 ;  /* 0x000000ffff038224 */ /* 0x000fe200078e0a03 */
[----:B------:R-:W-:Y:S01]  /*88d0*/  ISETP.GE.AND P0, PT, R5, RZ, PT ;  /* 0x000000ff0500720c */ /* 0x000fe20003f06270 */
[----:B------:R-:W-:-:S04]  /*88e0*/  IMAD.HI.U32 R5, R4, R16, RZ ;  /* 0x0000001004057227 */ /* 0x000fc800078e00ff */
[----:B------:R-:W-:Y:S01]  /*88f0*/  @!P4 IMAD.MOV R15, RZ, RZ, -R15 ;  /* 0x000000ffff0fc224 */ /* 0x000fe200078e0a0f */
[----:B------:R-:W-:Y:S01]  /*8900*/  ISETP.GE.AND P4, PT, R6, RZ, PT ;  /* 0x000000ff0600720c */ /* 0x000fe20003f86270 */
[--C-:B------:R-:W-:Y:S01]  /*8910*/  @!P2 IMAD.IADD R13, R13, 0x1, -R10.reuse ;  /* 0x000000010d0da824 */ /* 0x100fe200078e0a0a */
[----:B------:R-:W-:Y:S01]  /*8920*/  ISETP.GT.U32.AND P2, PT, R10, R8, PT ;  /* 0x000000080a00720c */ /* 0x000fe20003f44070 */
[----:B------:R-:W-:Y:S01]  /*8930*/  IMAD.MOV R5, RZ, RZ, -R5 ;  /* 0x000000ffff057224 */ /* 0x000fe200078e0a05 */
[----:B------:R1:W-:Y:S01]  /*8940*/  STL [R1+0x6c0], R15 ;  /* 0x0006c00f01007387 */ /* 0x0003e20000100800 */
[----:B------:R-:W-:Y:S02]  /*8950*/  @!P3 IMAD.IADD R12, R12, 0x1, -R10 ;  /* 0x000000010c0cb824 */ /* 0x000fe400078e0a0a */
[----:B------:R-:W-:Y:S01]  /*8960*/  IMAD R16, R10, R5, R16 ;  /* 0x000000050a107224 */ /* 0x000fe200078e0210 */
[----:B------:R2:W-:Y:S01]  /*8970*/  STL [R1+0x6bc], R3 ;  /* 0x0006bc0301007387 */ /* 0x0005e20000100800 */
[----:B------:R-:W-:Y:S01]  /*8980*/  VIADD R0, R28, 0x160 ;  /* 0x000001601c007836 */ /* 0x000fe20000000000 */
[----:B------:R-:W-:Y:S01]  /*8990*/  ISETP.GT.U32.AND P3, PT, R10, R12, PT ;  /* 0x0000000c0a00720c */ /* 0x000fe20003f64070 */
[----:B------:R-:W-:-:S02]  /*89a0*/  VIADD R9, R28, 0x15f ;  /* 0x0000015f1c097836 */ /* 0x000fc40000000000 */
[----:B------:R-:W-:Y:S01]  /*89b0*/  VIADD R17, R28, 0x15e ;  /* 0x0000015e1c117836 */ /* 0x000fe20000000000 */
[----:B------:R-:W-:Y:S01]  /*89c0*/  IABS R7, R0 ;  /* 0x0000000000077213 */ /* 0x000fe20000000000 */
[----:B-1----:R-:W-:Y:S01]  /*89d0*/  IMAD.MOV.U32 R15, RZ, RZ, R14 ;  /* 0x000000ffff0f7224 */ /* 0x002fe200078e000e */
[----:B------:R-:W-:Y:S01]  /*89e0*/  IABS R6, R9 ;  /* 0x0000000900067213 */ /* 0x000fe20000000000 */
[----:B------:R-:W-:Y:S02]  /*89f0*/  @!P2 IMAD.IADD R8, R8, 0x1, -R10 ;  /* 0x000000010808a824 */ /* 0x000fe400078e0a0a */
[----:B------:R-:W-:Y:S01]  /*8a00*/  @!P6 IMAD.MOV R15, RZ, RZ, -R15 ;  /* 0x000000ffff0fe224 */ /* 0x000fe200078e0a0f */
[----:B------:R-:W-:Y:S01]  /*8a10*/  ISETP.GT.U32.AND P6, PT, R10, R16, PT ;  /* 0x000000100a00720c */ /* 0x000fe20003fc4070 */
[----:B------:R-:W-:Y:S01]  /*8a20*/  IMAD.HI.U32 R11, R4, R7, RZ ;  /* 0x00000007040b7227 */ /* 0x000fe200078e00ff */
[----:B------:R-:W-:Y:S02]  /*8a30*/  ISETP.GT.U32.AND P2, PT, R10, R8, PT ;  /* 0x000000080a00720c */ /* 0x000fe40003f44070 */
[----:B------:R-:W-:Y:S01]  /*8a40*/  STL [R1+0x6b8], R15 ;  /* 0x0006b80f01007387 */ /* 0x000fe20000100800 */
[----:B--2---:R-:W-:-:S02]  /*8a50*/  IMAD.MOV.U32 R3, RZ, RZ, R13 ;  /* 0x000000ffff037224 */ /* 0x004fc400078e000d */
[----:B------:R-:W-:Y:S02]  /*8a60*/  IMAD.MOV R11, RZ, RZ, -R11 ;  /* 0x000000ffff0b7224 */ /* 0x000fe400078e0a0b */
[----:B------:R-:W-:Y:S01]  /*8a70*/  @!P5 IMAD.MOV R3, RZ, RZ, -R3 ;  /* 0x000000ffff03d224 */ /* 0x000fe200078e0a03 */
[----:B------:R-:W-:Y:S01]  /*8a80*/  ISETP.GE.AND P5, PT, R0, RZ, PT ;  /* 0x000000ff0000720c */ /* 0x000fe20003fa6270 */
[--C-:B------:R-:W-:Y:S01]  /*8a90*/  @!P3 IMAD.IADD R12, R12, 0x1, -R10.reuse ;  /* 0x000000010c0cb824 */ /* 0x100fe200078e0a0a */
[----:B------:R-:W-:Y:S01]  /*8aa0*/  ISETP.GE.AND P3, PT, R9, RZ, PT ;  /* 0x000000ff0900720c */ /* 0x000fe20003f66270 */
[----:B------:R-:W-:Y:S01]  /*8ab0*/  @!P6 IMAD.IADD R16, R16, 0x1, -R10 ;  /* 0x000000011010e824 */ /* 0x000fe200078e0a0a */
[----:B------:R-:W-:Y:S01]  /*8ac0*/  IABS R9, R17 ;  /* 0x0000001100097213 */ /* 0x000fe20000000000 */
[----:B------:R-:W-:Y:S01]  /*8ad0*/  IMAD R0, R10, R11, R7 ;  /* 0x0000000b0a007224 */ /* 0x000fe200078e0207 */
[----:B------:R1:W-:Y:S01]  /*8ae0*/  STL [R1+0x6b4], R3 ;  /* 0x0006b40301007387 */ /* 0x0003e20000100800 */
[----:B------:R-:W-:Y:S01]  /*8af0*/  IMAD.HI.U32 R5, R4, R6, RZ ;  /* 0x0000000604057227 */ /* 0x000fe200078e00ff */
[----:B------:R-:W-:-:S03]  /*8b00*/  ISETP.GT.U32.AND P6, PT, R10, R16, PT ;  /* 0x000000100a00720c */ /* 0x000fc60003fc4070 */
[----:B------:R-:W-:Y:S01]  /*8b10*/  @!P2 IMAD.IADD R8, R8, 0x1, -R10 ;  /* 0x000000010808a824 */ /* 0x000fe200078e0a0a */
[----:B------:R-:W-:Y:S01]  /*8b20*/  ISETP.GT.U32.AND P2, PT, R10, R0, PT ;  /* 0x000000000a00720c */ /* 0x000fe20003f44070 */
[----:B------:R-:W-:Y:S02]  /*8b30*/  IMAD.MOV R5, RZ, RZ, -R5 ;  /* 0x000000ffff057224 */ /* 0x000fe400078e0a05 */
[----:B------:R-:W-:Y:S02]  /*8b40*/  VIADD R13, R28, 0x15d ;  /* 0x0000015d1c0d7836 */ /* 0x000fe40000000000 */
[----:B------:R-:W-:-:S03]  /*8b50*/  IMAD.HI.U32 R11, R4, R9, RZ ;  /* 0x00000009040b7227 */ /* 0x000fc600078e00ff */
[----:B------:R-:W-:Y:S01]  /*8b60*/  IABS R22, R13 ;  /* 0x0000000d00167213 */ /* 0x000fe20000000000 */
[----:B------:R-:W-:Y:S02]  /*8b70*/  IMAD R6, R10, R5, R6 ;  /* 0x000000050a067224 */ /* 0x000fe400078e0206 */
        /* <DEDUP_REMOVED lines=10> */
[----:B------:R-:W-:Y:S02]  /*8c20*/  IMAD R21, R10, R21, R22 ;  /* 0x000000150a157224 */ /* 0x000fe400078e0216 */
[----:B------:R-:W-:Y:S01]  /*8c30*/  @!P1 IMAD.MOV R3, RZ, RZ, -R3 ;  /* 0x000000ffff039224 */ /* 0x000fe200078e0a03 */
[----:B------:R-:W-:Y:S01]  /*8c40*/  IABS R14, R7 ;  /* 0x00000007000e7213 */ /* 0x000fe20000000000 */
[--C-:B------:R-:W-:Y:S01]  /*8c50*/  @!P6 IMAD.IADD R6, R6, 0x1, -R10.reuse ;  /* 0x000000010606e824 */ /* 0x100fe200078e0a0a */
[----:B------:R-:W-:Y:S01]  /*8c60*/  ISETP.GT.U32.AND P6, PT, R10, R21, PT ;  /* 0x000000150a00720c */ /* 0x000fe20003fc4070 */
[----:B------:R-:W-:Y:S01]  /*8c70*/  @!P2 IMAD.IADD R9, R9, 0x1, -R10 ;  /* 0x000000010909a824 */ /* 0x000fe200078e0a0a */
[----:B------:R1:W-:Y:S01]  /*8c80*/  STL [R1+0x6ac], R3 ;  /* 0x0006ac0301007387 */ /* 0x0003e20000100800 */
[----:B------:R-:W-:Y:S01]  /*8c90*/  VIADD R15, R28, 0x15a ;  /* 0x0000015a1c0f7836 */ /* 0x000fe20000000000 */
[----:B------:R-:W-:Y:S01]  /*8ca0*/  ISETP.GT.U32.AND P2, PT, R10, R0, PT ;  /* 0x000000000a00720c */ /* 0x000fe20003f44070 */
[----:B------:R-:W-:Y:S01]  /*8cb0*/  IMAD.HI.U32 R18, R4, R14, RZ ;  /* 0x0000000e04127227 */ /* 0x000fe200078e00ff */
[----:B------:R-:W-:-:S02]  /*8cc0*/  ISETP.GT.U32.AND P1, PT, R10, R6, PT ;  /* 0x000000060a00720c */ /* 0x000fc40003f24070 */
[----:B------:R-:W-:Y:S01]  /*8cd0*/  IABS R5, R15 ;  /* 0x0000000f00057213 */ /* 0x000fe20000000000 */
[----:B------:R-:W-:Y:S02]  /*8ce0*/  IMAD.MOV R23, RZ, RZ, -R23 ;  /* 0x000000ffff177224 */ /* 0x000fe400078e0a17 */
[----:B------:R-:W-:Y:S02]  /*8cf0*/  IMAD.MOV R18, RZ, RZ, -R18 ;  /* 0x000000ffff127224 */ /* 0x000fe400078e0a12 */
[----:B-1----:R-:W-:Y:S02]  /*8d00*/  IMAD.MOV.U32 R3, RZ, RZ, R8 ;  /* 0x000000ffff037224 */ /* 0x002fe400078e0008 */
[C---:B------:R-:W-:Y:S02]  /*8d10*/  IMAD R20, R10.reuse, R23, R20 ;  /* 0x000000170a147224 */ /* 0x040fe400078e0214 */
[----:B------:R-:W-:Y:S02]  /*8d20*/  @!P4 IMAD.MOV R3, RZ, RZ, -R3 ;  /* 0x000000ffff03c224 */ /* 0x000fe400078e0a03 */
[----:B------:R-:W-:-:S02]  /*8d30*/  IMAD R14, R10, R18, R14 ;  /* 0x000000120a0e7224 */ /* 0x000fc400078e020e */
[--C-:B------:R-:W-:Y:S01]  /*8d40*/  @!P6 IMAD.IADD R21, R21, 0x1, -R10.reuse ;  /* 0x000000011515e824 */ /* 0x100fe200078e0a0a */
[----:B------:R1:W-:Y:S01]  /*8d50*/  STL [R1+0x6a8], R3 ;  /* 0x0006a80301007387 */ /* 0x0003e20000100800 */
[----:B------:R-:W-:Y:S01]  /*8d60*/  IMAD.HI.U32 R11, R4, R5, RZ ;  /* 0x00000005040b7227 */ /* 0x000fe200078e00ff */
[C---:B------:R-:W-:Y:S02]  /*8d70*/  ISETP.GT.U32.AND P6, PT, R10.reuse, R9, PT ;  /* 0x000000090a00720c */ /* 0x040fe40003fc4070 */
[----:B------:R-:W-:Y:S01]  /*8d80*/  ISETP.GT.U32.AND P4, PT, R10, R21, PT ;  /* 0x000000150a00720c */ /* 0x000fe20003f84070 */
[----:B------:R-:W-:Y:S01]  /*8d90*/  @!P2 IMAD.IADD R0, R0, 0x1, -R10 ;  /* 0x000000010000a824 */ /* 0x000fe200078e0a0a */
[----:B------:R-:W-:Y:S01]  /*8da0*/  ISETP.GT.U32.AND P2, PT, R10, R14, PT ;  /* 0x0000000e0a00720c */ /* 0x000fe20003f44070 */
[----:B------:R-:W-:Y:S02]  /*8db0*/  IMAD.MOV R11, RZ, RZ, -R11 ;  /* 0x000000ffff0b7224 */ /* 0x000fe400078e0a0b */
[----:B------:R-:W-:-:S02]  /*8dc0*/  VIADD R18, R28, 0x159 ;  /* 0x000001591c127836 */ /* 0x000fc40000000000 */
[----:B-1----:R-:W-:Y:S02]  /*8dd0*/  IMAD.MOV.U32 R3, RZ, RZ, R16 ;  /* 0x000000ffff037224 */ /* 0x002fe400078e0010 */
[C---:B------:R-:W-:Y:S01]  /*8de0*/  IMAD R5, R10.reuse, R11, R5 ;  /* 0x0000000b0a057224 */ /* 0x040fe200078e0205 */
[----:B------:R-:W-:Y:S01]  /*8df0*/  IABS R12, R18 ;  /* 0x00000012000c7213 */ /* 0x000fe20000000000 */
[----:B------:R-:W-:Y:S01]  /*8e00*/  @!P0 IMAD.MOV R3, RZ, RZ, -R3 ;  /* 0x000000ffff038224 */ /* 0x000fe200078e0a03 */
[----:B------:R-:W-:Y:S01]  /*8e10*/  ISETP.GT.U32.AND P0, PT, R10, R20, PT ;  /* 0x000000140a00720c */ /* 0x000fe20003f04070 */
[----:B------:R-:W-:Y:S02]  /*8e20*/  VIADD R11, R28, 0x158 ;  /* 0x000001581c0b7836 */ /* 0x000fe40000000000 */
[--C-:B------:R-:W-:Y:S01]  /*8e30*/  @!P1 IMAD.IADD R6, R6, 0x1, -R10.reuse ;  /* 0x0000000106069824 */ /* 0x100fe200078e0a0a */
[----:B------:R1:W-:Y:S01]  /*8e40*/  STL [R1+0x6a4], R3 ;  /* 0x0006a40301007387 */ /* 0x0003e20000100800 */
[----:B------:R-:W-:Y:S01]  /*8e50*/  @!P6 IMAD.IADD R9, R9, 0x1, -R10 ;  /* 0x000000010909e824 */ /* 0x000fe200078e0a0a */
[----:B------:R-:W-:Y:S01]  /*8e60*/  IABS R8, R11 ;  /* 0x0000000b00087213 */ /* 0x000fe20000000000 */
[----:B------:R-:W-:Y:S01]  /*8e70*/  IMAD.MOV.U32 R22, RZ, RZ, R0 ;  /* 0x000000ffff167224 */ /* 0x000fe200078e0000 */
[----:B------:R-:W-:Y:S01]  /*8e80*/  ISETP.GT.U32.AND P6, PT, R10, R5, PT ;  /* 0x000000050a00720c */ /* 0x000fe20003fc4070 */
[----:B------:R-:W-:Y:S01]  /*8e90*/  @!P2 IMAD.IADD R14, R14, 0x1, -R10 ;  /* 0x000000010e0ea824 */ /* 0x000fe200078e0a0a */
[----:B------:R-:W-:Y:S01]  /*8ea0*/  ISETP.GE.AND P1, PT, R17, RZ, PT ;  /* 0x000000ff1100720c */ /* 0x000fe20003f26270 */
[----:B------:R-:W-:Y:S01]  /*8eb0*/  IMAD.MOV.U32 R16, RZ, RZ, R12 ;  /* 0x000000ffff107224 */ /* 0x000fe200078e000c */
[----:B------:R-:W-:Y:S01]  /*8ec0*/  ISETP.GE.AND P2, PT, R7, RZ, PT ;  /* 0x000000ff0700720c */ /* 0x000fe20003f46270 */
[----:B------:R-:W-:Y:S01]  /*8ed0*/  @!P0 IMAD.IADD R20, R20, 0x1, -R10 ;  /* 0x0000000114148824 */ /* 0x000fe200078e0a0a */
[----:B------:R-:W-:Y:S01]  /*8ee0*/  ISETP.GE.AND P0, PT, R19, RZ, PT ;  /* 0x000000ff1300720c */ /* 0x000fe20003f06270 */
[----:B-1----:R-:W-:-:S02]  /*8ef0*/  IMAD.MOV.U32 R3, RZ, RZ, R6 ;  /* 0x000000ffff037224 */ /* 0x002fc400078e0006 */
[----:B------:R-:W-:Y:S02]  /*8f00*/  IMAD.MOV.U32 R12, RZ, RZ, R8 ;  /* 0x000000ffff0c7224 */ /* 0x000fe400078e0008 */
[----:B------:R-:W-:Y:S01]  /*8f10*/  @!P4 IMAD.IADD R21, R21, 0x1, -R10 ;  /* 0x000000011515c824 */ /* 0x000fe200078e0a0a */
[----:B------:R-:W-:Y:S01]  /*8f20*/  ISETP.GE.AND P4, PT, R13, RZ, PT ;  /* 0x000000ff0d00720c */ /* 0x000fe20003f86270 */
[----:B------:R-:W-:Y:S01]  /*8f30*/  @!P5 IMAD.MOV R22, RZ, RZ, -R22 ;  /* 0x000000ffff16d224 */ /* 0x000fe200078e0a16 */
[C---:B------:R-:W-:Y:S01]  /*8f40*/  ISETP.GT.U32.AND P5, PT, R10.reuse, R20, PT ;  /* 0x000000140a00720c */ /* 0x040fe20003fa4070 */
[----:B------:R-:W-:Y:S01]  /*8f50*/  @!P3 IMAD.MOV R3, RZ, RZ, -R3 ;  /* 0x000000ffff03b224 */ /* 0x000fe200078e0a03 */
[----:B------:R-:W-:Y:S01]  /*8f60*/  ISETP.GT.U32.AND P3, PT, R10, R14, PT ;  /* 0x0000000e0a00720c */ /* 0x000fe20003f64070 */
[C---:B------:R-:W-:Y:S01]  /*8f70*/  IMAD.HI.U32 R17, R4.reuse, R16, RZ ;  /* 0x0000001004117227 */ /* 0x040fe200078e00ff */
[----:B------:R-:W-:Y:S03]  /*8f80*/  STL [R1+0x69c], R22 ;  /* 0x00069c1601007387 */ /* 0x000fe60000100800 */
[----:B------:R-:W-:Y:S01]  /*8f90*/  IMAD.HI.U32 R8, R4, R12, RZ ;  /* 0x0000000c04087227 */ /* 0x000fe200078e00ff */
[----:B------:R1:W-:Y:S03]  /*8fa0*/  STL [R1+0x698], R3 ;  /* 0x0006980301007387 */ /* 0x0003e60000100800 */
[----:B------:R-:W-:-:S02]  /*8fb0*/  IMAD.MOV R17, RZ, RZ, -R17 ;  /* 0x000000ffff117224 */ /* 0x000fc400078e0a11 */
[----:B------:R-:W-:Y:S02]  /*8fc0*/  IMAD.MOV R13, RZ, RZ, -R8 ;  /* 0x000000ffff0d7224 */ /* 0x000fe400078e0a08 */
[----:B------:R-:W-:Y:S02]  /*8fd0*/  @!P6 IMAD.IADD R5, R5, 0x1, -R10 ;  /* 0x000000010505e824 */ /* 0x000fe400078e0a0a */
[C---:B------:R-:W-:Y:S02]  /*8fe0*/  IMAD R8, R10.reuse, R17, R16 ;  /* 0x000000110a087224 */ /* 0x040fe400078e0210 */
[----:B-1----:R-:W-:Y:S01]  /*8ff0*/  IMAD.MOV.U32 R3, RZ, RZ, R21 ;  /* 0x000000ffff037224 */ /* 0x002fe200078e0015 */
[C---:B------:R-:W-:Y:S01]  /*9000*/  ISETP.GT.U32.AND P6, PT, R10.reuse, R5, PT ;  /* 0x000000050a00720c */ /* 0x040fe20003fc4070 */
[----:B------:R-:W-:Y:S02]  /*9010*/  IMAD R7, R10, R13, R12 ;  /* 0x0000000d0a077224 */ /* 0x000fe400078e020c */
[----:B------:R-:W-:-:S02]  /*9020*/  VIADD R0, R28, 0x157 ;  /* 0x000001571c007836 */ /* 0x000fc40000000000 */
        /* <DEDUP_REMOVED lines=38> */
[----:B------:R-:W-:Y:S01]  /*9290*/  ISETP.GT.U32.AND P4, PT, R10, R13, PT ;  /* 0x0000000d0a00720c */ /* 0x000fe20003f84070 */
[----:B------:R-:W-:Y:S01]  /*92a0*/  @!P5 IMAD.IADD R7, R7, 0x1, -R10 ;  /* 0x000000010707d824 */ /* 0x000fe200078e0a0a */
[----:B------:R-:W-:Y:S01]  /*92b0*/  IABS R14, R14 ;  /* 0x0000000e000e7213 */ /* 0x000fe20000000000 */
[----:B------:R-:W-:Y:S01]  /*92c0*/  VIADD R0, R28, 0x153 ;  /* 0x000001531c007836 */ /* 0x000fe20000000000 */
[----:B------:R-:W-:Y:S01]  /*92d0*/  ISETP.GT.U32.AND P5, PT, R10, R16, PT ;  /* 0x000000100a00720c */ /* 0x000fe20003fa4070 */
[----:B------:R1:W-:Y:S01]  /*92e0*/  STL [R1+0x678], R3 ;  /* 0x0006780301007387 */ /* 0x0003e20000100800 */
[----:B------:R-:W-:-:S02]  /*92f0*/  VIADD R5, R28, 0x154 ;  /* 0x000001541c057836 */ /* 0x000fc40000000000 */
[----:B------:R-:W-:Y:S01]  /*9300*/  IMAD.HI.U32 R9, R4, R14, RZ ;  /* 0x0000000e04097227 */ /* 0x000fe200078e00ff */
[----:B------:R-:W-:Y:S02]  /*9310*/  IABS R12, R0 ;  /* 0x00000000000c7213 */ /* 0x000fe40000000000 */
[----:B------:R-:W-:Y:S01]  /*9320*/  IABS R6, R5 ;  /* 0x0000000500067213 */ /* 0x000fe20000000000 */
[----:B------:R-:W-:Y:S02]  /*9330*/  IMAD.MOV R9, RZ, RZ, -R9 ;  /* 0x000000ffff097224 */ /* 0x000fe400078e0a09 */
[----:B------:R-:W-:Y:S02]  /*9340*/  @!P4 IMAD.IADD R13, R13, 0x1, -R10 ;  /* 0x000000010d0dc824 */ /* 0x000fe400078e0a0a */
[----:B-1----:R-:W-:Y:S02]  /*9350*/  IMAD.MOV.U32 R3, RZ, RZ, R8 ;  /* 0x000000ffff037224 */ /* 0x002fe400078e0008 */
[----:B------:R-:W-:Y:S01]  /*9360*/  @!P5 IMAD.IADD R16, R16, 0x1, -R10 ;  /* 0x000000011010d824 */ /* 0x000fe200078e0a0a */
[C---:B------:R-:W-:Y:S01]  /*9370*/  ISETP.GT.U32.AND P4, PT, R10.reuse, R13, PT ;  /* 0x0000000d0a00720c */ /* 0x040fe20003f84070 */
[----:B------:R-:W-:Y:S01]  /*9380*/  @!P3 IMAD.MOV R3, RZ, RZ, -R3 ;  /* 0x000000ffff03b224 */ /* 0x000fe200078e0a03 */
[----:B------:R-:W-:Y:S01]  /*9390*/  ISETP.GE.AND P3, PT, R5, RZ, PT ;  /* 0x000000ff0500720c */ /* 0x000fe20003f66270 */
[C---:B------:R-:W-:Y:S01]  /*93a0*/  IMAD R14, R10.reuse, R9, R14 ;  /* 0x000000090a0e7224 */ /* 0x040fe200078e020e */
[----:B------:R-:W-:Y:S01]  /*93b0*/  ISETP.GT.U32.AND P5, PT, R10, R16, PT ;  /* 0x000000100a00720c */ /* 0x000fe20003fa4070 */
[C---:B------:R-:W-:Y:S01]  /*93c0*/  IMAD.HI.U32 R5, R4.reuse, R12, RZ ;  /* 0x0000000c04057227 */ /* 0x040fe200078e00ff */
[----:B------:R1:W-:Y:S03]  /*93d0*/  STL [R1+0x674], R3 ;  /* 0x0006740301007387 */ /* 0x0003e60000100800 */
[----:B------:R-:W-:-:S04]  /*93e0*/  IMAD.HI.U32 R8, R4, R6, RZ ;  /* 0x0000000604087227 */ /* 0x000fc800078e00ff */
[----:B------:R-:W-:Y:S01]  /*93f0*/  @!P4 IMAD.IADD R13, R13, 0x1, -R10 ;  /* 0x000000010d0dc824 */ /* 0x000fe200078e0a0a */
[----:B------:R-:W-:Y:S01]  /*9400*/  ISETP.GT.U32.AND P4, PT, R10, R14, PT ;  /* 0x0000000e0a00720c */ /* 0x000fe20003f84070 */
[----:B------:R-:W-:Y:S02]  /*9410*/  IMAD.MOV R5, RZ, RZ, -R5 ;  /* 0x000000ffff057224 */ /* 0x000fe400078e0a05 */
[----:B-1----:R-:W-:Y:S02]  /*9420*/  IMAD.MOV.U32 R3, RZ, RZ, R7 ;  /* 0x000000ffff037224 */ /* 0x002fe400078e0007 */
[----:B------:R-:W-:Y:S02]  /*9430*/  IMAD.MOV R8, RZ, RZ, -R8 ;  /* 0x000000ffff087224 */ /* 0x000fe400078e0a08 */
[----:B------:R-:W-:Y:S01]  /*9440*/  @!P6 IMAD.MOV R3, RZ, RZ, -R3 ;  /* 0x000000ffff03e224 */ /* 0x000fe200078e0a03 */
[----:B------:R-:W-:Y:S01]  /*9450*/  ISETP.GE.AND P6, PT, R0, RZ, PT ;  /* 0x000000ff0000720c */ /* 0x000fe20003fc6270 */
[----:B------:R-:W-:-:S02]  /*9460*/  IMAD R12, R10, R5, R12 ;  /* 0x000000050a0c7224 */ /* 0x000fc400078e020c */
[----:B------:R-:W-:Y:S01]  /*9470*/  IMAD R6, R10, R8, R6 ;  /* 0x000000080a067224 */ /* 0x000fe200078e0206 */
[----:B------:R1:W-:Y:S01]  /*9480*/  STL [R1+0x670], R3 ;  /* 0x0006700301007387 */ /* 0x0003e20000100800 */
[--C-:B------:R-:W-:Y:S02]  /*9490*/  @!P5 IMAD.IADD R16, R16, 0x1, -R10.reuse ;  /* 0x000000011010d824 */ /* 0x100fe400078e0a0a */
[----:B------:R-:W-:Y:S01]  /*94a0*/  @!P4 IMAD.IADD R14, R14, 0x1, -R10 ;  /* 0x000000010e0ec824 */ /* 0x000fe200078e0a0a */
[----:B------:R-:W-:Y:S01]  /*94b0*/  ISETP.GT.U32.AND P5, PT, R10, R6, PT ;  /* 0x000000060a00720c */ /* 0x000fe20003fa4070 */
[C---:B------:R-:W-:Y:S02]  /*94c0*/  VIADD R0, R28.reuse, 0x152 ;  /* 0x000001521c007836 */ /* 0x040fe40000000000 */
[----:B------:R-:W-:Y:S01]  /*94d0*/  VIADD R9, R28, 0x150 ;  /* 0x000001501c097836 */ /* 0x000fe20000000000 */
[----:B------:R-:W-:Y:S01]  /*94e0*/  ISETP.GT.U32.AND P4, PT, R10, R14, PT ;  /* 0x0000000e0a00720c */ /* 0x000fe20003f84070 */
[C---:B------:R-:W-:Y:S01]  /*94f0*/  VIADD R15, R28.reuse, 0x151 ;  /* 0x000001511c0f7836 */ /* 0x040fe20000000000 */
[----:B------:R-:W-:Y:S01]  /*9500*/  IABS R7, R0 ;  /* 0x0000000000077213 */ /* 0x000fe20000000000 */
[----:B-1----:R-:W-:Y:S01]  /*9510*/  IMAD.MOV.U32 R3, RZ, RZ, R13 ;  /* 0x000000ffff037224 */ /* 0x002fe200078e000d */
[----:B------:R-:W-:Y:S01]  /*9520*/  IABS R11, R9 ;  /* 0x00000009000b7213 */ /* 0x000fe20000000000 */
[----:B------:R-:W-:Y:S01]  /*9530*/  VIADD R5, R28, 0x14f ;  /* 0x0000014f1c057836 */ /* 0x000fe20000000000 */
[----:B------:R-:W-:Y:S01]  /*9540*/  IABS R17, R15 ;  /* 0x0000000f00117213 */ /* 0x000fe20000000000 */
[----:B------:R-:W-:Y:S01]  /*9550*/  @!P1 IMAD.MOV R3, RZ, RZ, -R3 ;  /* 0x000000ffff039224 */ /* 0x000fe200078e0a03 */
[----:B------:R-:W-:Y:S01]  /*9560*/  ISETP.GT.U32.AND P1, PT, R10, R12, PT ;  /* 0x0000000c0a00720c */ /* 0x000fe20003f24070 */
[----:B------:R-:W-:Y:S01]  /*9570*/  IMAD.HI.U32 R13, R4, R7, RZ ;  /* 0x00000007040d7227 */ /* 0x000fe200078e00ff */
[----:B------:R-:W-:-:S02]  /*9580*/  IABS R8, R5 ;  /* 0x0000000500087213 */ /* 0x000fc40000000000 */
[----:B------:R1:W-:Y:S01]  /*9590*/  STL [R1+0x66c], R3 ;  /* 0x00066c0301007387 */ /* 0x0003e20000100800 */
[--C-:B------:R-:W-:Y:S02]  /*95a0*/  @!P5 IMAD.IADD R6, R6, 0x1, -R10.reuse ;  /* 0x000000010606d824 */ /* 0x100fe400078e0a0a */
[----:B------:R-:W-:Y:S02]  /*95b0*/  IMAD.MOV R13, RZ, RZ, -R13 ;  /* 0x000000ffff0d7224 */ /* 0x000fe400078e0a0d */
[----:B------:R-:W-:Y:S01]  /*95c0*/  @!P4 IMAD.IADD R14, R14, 0x1, -R10 ;  /* 0x000000010e0ec824 */ /* 0x000fe200078e0a0a */
[----:B------:R-:W-:-:S03]  /*95d0*/  ISETP.GT.U32.AND P5, PT, R10, R6, PT ;  /* 0x000000060a00720c */ /* 0x000fc60003fa4070 */
        /* <DEDUP_REMOVED lines=20> */
[----:B------:R-:W-:Y:S01]  /*9720*/  ISETP.GT.U32.AND P1, PT, R10, R11, PT ;  /* 0x0000000b0a00720c */ /* 0x000fe20003f24070 */
[----:B------:R-:W-:Y:S01]  /*9730*/  @!P5 IMAD.IADD R6, R6, 0x1, -R10 ;  /* 0x000000010606d824 */ /* 0x000fe200078e0a0a */
[----:B------:R-:W-:Y:S01]  /*9740*/  ISETP.GE.AND P5, PT, R15, RZ, PT ;  /* 0x000000ff0f00720c */ /* 0x000fe20003fa6270 */
[C---:B------:R-:W-:Y:S02]  /*9750*/  IMAD R17, R10.reuse, R16, R17 ;  /* 0x000000100a117224 */ /* 0x040fe400078e0211 */
[C---:B------:R-:W-:Y:S01]  /*9760*/  IMAD R8, R10.reuse, R13, R8 ;  /* 0x0000000d0a087224 */ /* 0x040fe200078e0208 */
[----:B------:R-:W-:Y:S01]  /*9770*/  IABS R13, R7 ;  /* 0x00000007000d7213 */ /* 0x000fe20000000000 */
[----:B------:R-:W-:Y:S01]  /*9780*/  IMAD.MOV.U32 R14, RZ, RZ, R6 ;  /* 0x000000ffff0e7224 */ /* 0x000fe200078e0006 */
[----:B------:R-:W-:Y:S01]  /*9790*/  ISETP.GT.U32.AND P0, PT, R10, R17, PT ;  /* 0x000000110a00720c */ /* 0x000fe20003f04070 */
[----:B-1----:R-:W-:-:S02]  /*97a0*/  IMAD.MOV.U32 R3, RZ, RZ, R12 ;  /* 0x000000ffff037224 */ /* 0x002fc400078e000c */
[----:B------:R-:W-:Y:S02]  /*97b0*/  @!P4 IMAD.IADD R0, R0, 0x1, -R10 ;  /* 0x000000010000c824 */ /* 0x000fe400078e0a0a */
[----:B------:R-:W-:Y:S01]  /*97c0*/  @!P6 IMAD.MOV R3, RZ, RZ, -R3 ;  /* 0x000000ffff03e224 */ /* 0x000fe200078e0a03 */
[C---:B------:R-:W-:Y:S01]  /*97d0*/  ISETP.GT.U32.AND P6, PT, R10.reuse, R8, PT ;  /* 0x000000080a00720c */ /* 0x040fe20003fc4070 */
[----:B------:R-:W-:Y:S01]  /*97e0*/  IMAD.MOV.U32 R6, RZ, RZ, R13 ;  /* 0x000000ffff067224 */ /* 0x000fe200078e000d */
[----:B------:R-:W-:Y:S01]  /*97f0*/  ISETP.GT.U32.AND P4, PT, R10, R0, PT ;  /* 0x000000000a00720c */ /* 0x000fe20003f84070 */
        /* <DEDUP_REMOVED lines=11> */
[----:B------:R-:W-:Y:S01]  /*98b0*/  @!P6 IMAD.IADD R8, R8, 0x1, -R10 ;  /* 0x000000010808e824 */ /* 0x000fe200078e0a0a */
[C---:B------:R-:W-:Y:S01]  /*98c0*/  ISETP.GT.U32.AND P6, PT, R10.reuse, R11, PT ;  /* 0x0000000b0a00720c */ /* 0x040fe20003fc4070 */
[C---:B------:R-:W-:Y:S01]  /*98d0*/  IMAD R6, R10.reuse, R12, R6 ;  /* 0x0000000c0a067224 */ /* 0x040fe200078e0206 */
[----:B------:R-:W-:Y:S01]  /*98e0*/  ISETP.GT.U32.AND P1, PT, R10, R17, PT ;  /* 0x000000110a00720c */ /* 0x000fe20003f24070 */
[----:B------:R-:W-:-:S04]  /*98f0*/  IMAD.HI.U32 R12, R4, R16, RZ ;  /* 0x00000010040c7227 */ /* 0x000fc800078e00ff */
[----:B------:R-:W-:Y:S01]  /*9900*/  @!P4 IMAD.IADD R0, R0, 0x1, -R10 ;  /* 0x000000010000c824 */ /* 0x000fe200078e0a0a */
[----:B------:R-:W-:Y:S01]  /*9910*/  ISETP.GE.AND P4, PT, R5, RZ, PT ;  /* 0x000000ff0500720c */ /* 0x000fe20003f86270 */
[----:B------:R-:W-:Y:S02]  /*9920*/  IMAD.MOV R12, RZ, RZ, -R12 ;  /* 0x000000ffff0c7224 */ /* 0x000fe400078e0a0c */
[----:B-1----:R-:W-:Y:S02]  /*9930*/  IMAD.MOV.U32 R3, RZ, RZ, R0 ;  /* 0x000000ffff037224 */ /* 0x002fe400078e0000 */
[C---:B------:R-:W-:Y:S02]  /*9940*/  IMAD R16, R10.reuse, R12, R16 ;  /* 0x0000000c0a107224 */ /* 0x040fe400078e0210 */
[----:B------:R-:W-:Y:S01]  /*9950*/  @!P2 IMAD.MOV R3, RZ, RZ, -R3 ;  /* 0x000000ffff03a224 */ /* 0x000fe200078e0a03 */
[C---:B------:R-:W-:Y:S01]  /*9960*/  ISETP.GT.U32.AND P2, PT, R10.reuse, R8, PT ;  /* 0x000000080a00720c */ /* 0x040fe20003f44070 */
[--C-:B------:R-:W-:Y:S01]  /*9970*/  @!P6 IMAD.IADD R11, R11, 0x1, -R10.reuse ;  /* 0x000000010b0be824 */ /* 0x100fe200078e0a0a */
[----:B------:R-:W-:Y:S01]  /*9980*/  ISETP.GT.U32.AND P6, PT, R10, R16, PT ;  /* 0x000000100a00720c */ /* 0x000fe20003fc4070 */
[----:B------:R-:W-:Y:S01]  /*9990*/  VIADD R7, R28, 0x14c ;  /* 0x0000014c1c077836 */ /* 0x000fe20000000000 */
[----:B------:R1:W-:Y:S01]  /*99a0*/  STL [R1+0x654], R3 ;  /* 0x0006540301007387 */ /* 0x0003e20000100800 */
[----:B------:R-:W-:Y:S01]  /*99b0*/  @!P1 IMAD.IADD R17, R17, 0x1, -R10 ;  /* 0x0000000111119824 */ /* 0x000fe200078e0a0a */
[----:B------:R-:W-:Y:S01]  /*99c0*/  ISETP.GT.U32.AND P1, PT, R10, R6, PT ;  /* 0x000000060a00720c */ /* 0x000fe20003f24070 */
[C---:B------:R-:W-:Y:S01]  /*99d0*/  VIADD R5, R28.reuse, 0x14b ;  /* 0x0000014b1c057836 */ /* 0x040fe20000000000 */
[----:B------:R-:W-:Y:S01]  /*99e0*/  IABS R15, R7 ;  /* 0x00000007000f7213 */ /* 0x000fe20000000000 */
[----:B------:R-:W-:-:S02]  /*99f0*/  VIADD R0, R28, 0x14a ;  /* 0x0000014a1c007836 */ /* 0x000fc40000000000 */
[----:B------:R-:W-:Y:S01]  /*9a00*/  @!P3 IMAD.MOV R11, RZ, RZ, -R11 ;  /* 0x000000ffff0bb224 */ /* 0x000fe200078e0a0b */
[----:B------:R-:W-:Y:S01]  /*9a10*/  IABS R14, R5 ;  /* 0x00000005000e7213 */ /* 0x000fe20000000000 */
[----:B------:R-:W-:Y:S01]  /*9a20*/  IMAD.HI.U32 R12, R4, R15, RZ ;  /* 0x0000000f040c7227 */ /* 0x000fe200078e00ff */
[----:B------:R-:W-:-:S03]  /*9a30*/  IABS R13, R0 ;  /* 0x00000000000d7213 */ /* 0x000fc60000000000 */
[--C-:B------:R-:W-:Y:S01]  /*9a40*/  @!P2 IMAD.IADD R8, R8, 0x1, -R10.reuse ;  /* 0x000000010808a824 */ /* 0x100fe200078e0a0a */
[----:B------:R-:W-:Y:S01]  /*9a50*/  ISETP.GE.AND P2, PT, R9, RZ, PT ;  /* 0x000000ff0900720c */ /* 0x000fe20003f46270 */
[----:B-1----:R-:W-:Y:S02]  /*9a60*/  IMAD.MOV.U32 R3, RZ, RZ, R17 ;  /* 0x000000ffff037224 */ /* 0x002fe400078e0011 */
        /* <DEDUP_REMOVED lines=11> */
[C---:B------:R-:W-:Y:S01]  /*9b20*/  IMAD R15, R10.reuse, R12, R15 ;  /* 0x0000000c0a0f7224 */ /* 0x040fe200078e020f */
[----:B------:R2:W-:Y:S01]  /*9b30*/  STL [R1+0x648], R11 ;  /* 0x0006480b01007387 */ /* 0x0005e20000100800 */
[----:B------:R-:W-:Y:S02]  /*9b40*/  IMAD.MOV R7, RZ, RZ, -R7 ;  /* 0x000000ffff077224 */ /* 0x000fe400078e0a07 */
[C---:B------:R-:W-:Y:S01]  /*9b50*/  IMAD R14, R10.reuse, R9, R14 ;  /* 0x000000090a0e7224 */ /* 0x040fe200078e020e */
[C---:B------:R-:W-:Y:S01]  /*9b60*/  ISETP.GT.U32.AND P3, PT, R10.reuse, R15, PT ;  /* 0x0000000f0a00720c */ /* 0x040fe20003f64070 */
[----:B------:R-:W-:Y:S02]  /*9b70*/  IMAD R13, R10, R7, R13 ;  /* 0x000000070a0d7224 */ /* 0x000fe400078e020d */
[----:B-1----:R-:W-:Y:S02]  /*9b80*/  IMAD.MOV.U32 R3, RZ, RZ, R8 ;  /* 0x000000ffff037224 */ /* 0x002fe400078e0008 */
[----:B------:R-:W-:Y:S01]  /*9b90*/  @!P6 IMAD.IADD R16, R16, 0x1, -R10 ;  /* 0x000000011010e824 */ /* 0x000fe200078e0a0a */
[C---:B------:R-:W-:Y:S01]  /*9ba0*/  ISETP.GT.U32.AND P6, PT, R10.reuse, R13, PT ;  /* 0x0000000d0a00720c */ /* 0x040fe20003fc4070 */
        /* <DEDUP_REMOVED lines=8> */
[----:B------:R-:W-:Y:S01]  /*9c30*/  ISETP.GE.AND P5, PT, R5, RZ, PT ;  /* 0x000000ff0500720c */ /* 0x000fe20003fa6270 */
[----:B------:R-:W-:Y:S01]  /*9c40*/  @!P2 IMAD.MOV R16, RZ, RZ, -R16 ;  /* 0x000000ffff10a224 */ /* 0x000fe200078e0a10 */
[----:B--2---:R-:W-:Y:S01]  /*9c50*/  IABS R11, R8 ;  /* 0x00000008000b7213 */ /* 0x004fe20000000000 */
[----:B------:R-:W-:Y:S01]  /*9c60*/  IMAD.HI.U32 R5, R4, R7, RZ ;  /* 0x0000000704057227 */ /* 0x000fe200078e00ff */
[----:B------:R-:W-:-:S03]  /*9c70*/  ISETP.GE.AND P3, PT, R0, RZ, PT ;  /* 0x000000ff0000720c */ /* 0x000fc60003f66270 */
[--C-:B------:R-:W-:Y:S01]  /*9c80*/  @!P4 IMAD.IADD R14, R14, 0x1, -R10.reuse ;  /* 0x000000010e0ec824 */ /* 0x100fe200078e0a0a */
[C---:B------:R-:W-:Y:S01]  /*9c90*/  ISETP.GT.U32.AND P4, PT, R10.reuse, R15, PT ;  /* 0x0000000f0a00720c */ /* 0x040fe20003f84070 */
[----:B------:R-:W-:Y:S02]  /*9ca0*/  @!P6 IMAD.IADD R13, R13, 0x1, -R10 ;  /* 0x000000010d0de824 */ /* 0x000fe400078e0a0a */
[----:B-1----:R-:W-:Y:S01]  /*9cb0*/  IMAD.MOV.U32 R3, RZ, RZ, R6 ;  /* 0x000000ffff037224 */ /* 0x002fe200078e0006 */
[----:B------:R-:W-:Y:S01]  /*9cc0*/  ISETP.GT.U32.AND P6, PT, R10, R14, PT ;  /* 0x0000000e0a00720c */ /* 0x000fe20003fc4070 */
[----:B------:R-:W-:Y:S02]  /*9cd0*/  IMAD.MOV R5, RZ, RZ, -R5 ;  /* 0x000000ffff057224 */ /* 0x000fe400078e0a05 */
[----:B------:R-:W-:-:S04]  /*9ce0*/  IMAD.HI.U32 R6, R4, R11, RZ ;  /* 0x0000000b04067227 */ /* 0x000fc800078e00ff */
[C---:B------:R-:W-:Y:S02]  /*9cf0*/  IMAD R7, R10.reuse, R5, R7 ;  /* 0x000000050a077224 */ /* 0x040fe400078e0207 */
[----:B------:R-:W-:Y:S02]  /*9d00*/  IMAD.MOV R6, RZ, RZ, -R6 ;  /* 0x000000ffff067224 */ /* 0x000fe400078e0a06 */
[--C-:B------:R-:W-:Y:S01]  /*9d10*/  @!P4 IMAD.IADD R15, R15, 0x1, -R10.reuse ;  /* 0x000000010f0fc824 */ /* 0x100fe200078e0a0a */
[C---:B------:R-:W-:Y:S01]  /*9d20*/  ISETP.GT.U32.AND P4, PT, R10.reuse, R7, PT ;  /* 0x000000070a00720c */ /* 0x040fe20003f84070 */
[C---:B------:R-:W-:Y:S02]  /*9d30*/  IMAD R11, R10.reuse, R6, R11 ;  /* 0x000000060a0b7224 */ /* 0x040fe400078e020b */
[----:B------:R-:W-:Y:S01]  /*9d40*/  @!P0 IMAD.MOV R3, RZ, RZ, -R3 ;  /* 0x000000ffff038224 */ /* 0x000fe200078e0a03 */
[----:B------:R-:W-:Y:S01]  /*9d50*/  ISETP.GT.U32.AND P0, PT, R10, R13, PT ;  /* 0x0000000d0a00720c */ /* 0x000fe20003f04070 */
[----:B------:R-:W-:Y:S01]  /*9d60*/  @!P6 IMAD.IADD R14, R14, 0x1, -R10 ;  /* 0x000000010e0ee824 */ /* 0x000fe200078e0a0a */
[----:B------:R-:W-:Y:S01]  /*9d70*/  ISETP.GT.U32.AND P6, PT, R10, R11, PT ;  /* 0x0000000b0a00720c */ /* 0x000fe20003fc4070 */
[C---:B------:R-:W-:Y:S01]  /*9d80*/  VIADD R0, R28.reuse, 0x147 ;  /* 0x000001471c007836 */ /* 0x040fe20000000000 */
[----:B------:R1:W-:Y:S01]  /*9d90*/  STL [R1+0x640], R3 ;  /* 0x0006400301007387 */ /* 0x0003e20000100800 */
[----:B------:R-:W-:-:S02]  /*9da0*/  VIADD R5, R28, 0x146 ;  /* 0x000001461c057836 */ /* 0x000fc40000000000 */
[----:B------:R-:W-:Y:S01]  /*9db0*/  @!P5 IMAD.MOV R14, RZ, RZ, -R14 ;  /* 0x000000ffff0ed224 */ /* 0x000fe200078e0a0e */
[----:B------:R-:W-:Y:S01]  /*9dc0*/  IABS R17, R0 ;  /* 0x0000000000117213 */ /* 0x000fe20000000000 */
[----:B------:R-:W-:Y:S01]  /*9dd0*/  @!P4 IMAD.IADD R7, R7, 0x1, -R10 ;  /* 0x000000010707c824 */ /* 0x000fe200078e0a0a */
[----:B------:R-:W-:Y:S01]  /*9de0*/  IABS R9, R5 ;  /* 0x0000000500097213 */ /* 0x000fe20000000000 */
[----:B------:R-:W-:Y:S01]  /*9df0*/  STL [R1+0x638], R16 ;  /* 0x0006381001007387 */ /* 0x000fe20000100800 */
[----:B------:R-:W-:Y:S01]  /*9e00*/  ISETP.GE.AND P4, PT, R8, RZ, PT ;  /* 0x000000ff0800720c */ /* 0x000fe20003f86270 */
[----:B------:R-:W-:Y:S01]  /*9e10*/  IMAD.HI.U32 R18, R4, R17, RZ ;  /* 0x0000001104127227 */ /* 0x000fe200078e00ff */
[----:B------:R-:W-:-:S03]  /*9e20*/  ISETP.GE.AND P5, PT, R0, RZ, PT ;  /* 0x000000ff0000720c */ /* 0x000fc60003fa6270 */
[----:B-1----:R-:W-:Y:S02]  /*9e30*/  IMAD.MOV.U32 R3, RZ, RZ, R15 ;  /* 0x000000ffff037224 */ /* 0x002fe400078e000f */
[--C-:B------:R-:W-:Y:S01]  /*9e40*/  @!P0 IMAD.IADD R13, R13, 0x1, -R10.reuse ;  /* 0x000000010d0d8824 */ /* 0x100fe200078e0a0a */
[----:B------:R-:W-:Y:S01]  /*9e50*/  ISETP.GE.AND P0, PT, R12, RZ, PT ;  /* 0x000000ff0c00720c */ /* 0x000fe20003f06270 */
[----:B------:R-:W-:Y:S01]  /*9e60*/  @!P6 IMAD.IADD R11, R11, 0x1, -R10 ;  /* 0x000000010b0be824 */ /* 0x000fe200078e0a0a */
[----:B------:R-:W-:Y:S01]  /*9e70*/  ISETP.GT.U32.AND P6, PT, R10, R7, PT ;  /* 0x000000070a00720c */ /* 0x000fe20003fc4070 */
[----:B------:R-:W-:Y:S02]  /*9e80*/  IMAD.MOV R18, RZ, RZ, -R18 ;  /* 0x000000ffff127224 */ /* 0x000fe400078e0a12 */
[----:B------:R-:W-:Y:S01]  /*9e90*/  IMAD.HI.U32 R12, R4, R9, RZ ;  /* 0x00000009040c7227 */ /* 0x000fe200078e00ff */
[----:B------:R-:W-:-:S03]  /*9ea0*/  ISETP.GT.U32.AND P2, PT, R10, R11, PT ;  /* 0x0000000b0a00720c */ /* 0x000fc60003f44070 */
[----:B------:R-:W-:Y:S02]  /*9eb0*/  @!P1 IMAD.MOV R3, RZ, RZ, -R3 ;  /* 0x000000ffff039224 */ /* 0x000fe400078e0a03 */
[----:B------:R-:W-:Y:S02]  /*9ec0*/  IMAD R8, R10, R18, R17 ;  /* 0x000000120a087224 */ /* 0x000fe400078e0211 */
[----:B------:R-:W-:Y:S01]  /*9ed0*/  IMAD.MOV R12, RZ, RZ, -R12 ;  /* 0x000000ffff0c7224 */ /* 0x000fe200078e0a0c */
[----:B------:R1:W-:Y:S01]  /*9ee0*/  STL [R1+0x634], R3 ;  /* 0x0006340301007387 */ /* 0x0003e20000100800 */
[----:B------:R-:W-:Y:S01]  /*9ef0*/  VIADD R6, R28, 0x145 ;  /* 0x000001451c067836 */ /* 0x000fe20000000000 */
[C---:B------:R-:W-:Y:S01]  /*9f00*/  ISETP.GT.U32.AND P1, PT, R10.reuse, R8, PT ;  /* 0x000000080a00720c */ /* 0x040fe20003f24070 */
[C---:B------:R-:W-:Y:S01]  /*9f10*/  IMAD R0, R10.reuse, R12, R9 ;  /* 0x0000000c0a007224 */ /* 0x040fe200078e0209 */
[----:B------:R-:W-:Y:S01]  /*9f20*/  STL [R1+0x630], R14 ;  /* 0x0006300e01007387 */ /* 0x000fe20000100800 */
[--C-:B------:R-:W-:Y:S01]  /*9f30*/  @!P6 IMAD.IADD R7, R7, 0x1, -R10.reuse ;  /* 0x000000010707e824 */ /* 0x100fe200078e0a0a */
[----:B------:R-:W-:Y:S01]  /*9f40*/  IABS R19, R6 ;  /* 0x0000000600137213 */ /* 0x000fe20000000000 */
[----:B------:R-:W-:Y:S01]  /*9f50*/  @!P2 IMAD.IADD R11, R11, 0x1, -R10 ;  /* 0x000000010b0ba824 */ /* 0x000fe200078e0a0a */
[----:B------:R-:W-:Y:S01]  /*9f60*/  ISETP.GT.U32.AND P6, PT, R10, R0, PT ;  /* 0x000000000a00720c */ /* 0x000fe20003fc4070 */
[----:B------:R-:W-:Y:S01]  /*9f70*/  VIADD R9, R28, 0x142 ;  /* 0x000001421c097836 */ /* 0x000fe20000000000 */
[----:B------:R-:W-:Y:S01]  /*9f80*/  ISETP.GE.AND P2, PT, R6, RZ, PT ;  /* 0x000000ff0600720c */ /* 0x000fe20003f46270 */
[----:B-1----:R-:W-:-:S02]  /*9f90*/  IMAD.MOV.U32 R3, RZ, RZ, R13 ;  /* 0x000000ffff037224 */ /* 0x002fc400078e000d */
[----:B------:R-:W-:Y:S01]  /*9fa0*/  IMAD.HI.U32 R13, R4, R19, RZ ;  /* 0x00000013040d7227 */ /* 0x000fe200078e00ff */
[----:B------:R-:W-:-:S03]  /*9fb0*/  IABS R17, R9 ;  /* 0x0000000900117213 */ /* 0x000fc60000000000 */
[----:B------:R-:W-:Y:S01]  /*9fc0*/  @!P3 IMAD.MOV R3, RZ, RZ, -R3 ;  /* 0x000000ffff03b224 */ /* 0x000fe200078e0a03 */
[----:B------:R-:W-:Y:S01]  /*9fd0*/  ISETP.GE.AND P3, PT, R5, RZ, PT ;  /* 0x000000ff0500720c */ /* 0x000fe20003f66270 */
[----:B------:R-:W-:Y:S02]  /*9fe0*/  VIADD R5, R28, 0x144 ;  /* 0x000001441c057836 */ /* 0x000fe40000000000 */
[----:B------:R-:W-:Y:S01]  /*9ff0*/  IMAD.MOV R13, RZ, RZ, -R13 ;  /* 0x000000ffff0d7224 */ /* 0x000fe200078e0a0d */
[----:B------:R1:W-:Y:S01]  /*a000*/  STL [R1+0x62c], R3 ;  /* 0x00062c0301007387 */ /* 0x0003e20000100800 */
[--C-:B------:R-:W-:Y:S01]  /*a010*/  @!P1 IMAD.IADD R8, R8, 0x1, -R10.reuse ;  /* 0x0000000108089824 */ /* 0x100fe200078e0a0a */
[----:B------:R-:W-:Y:S01]  /*a020*/  IABS R18, R5 ;  /* 0x0000000500127213 */ /* 0x000fe20000000000 */
[----:B------:R-:W-:Y:S01]  /*a030*/  IMAD R19, R10, R13, R19 ;  /* 0x0000000d0a137224 */ /* 0x000fe200078e0213 */
[----:B------:R-:W-:Y:S01]  /*a040*/  ISETP.GE.AND P1, PT, R5, RZ, PT ;  /* 0x000000ff0500720c */ /* 0x000fe20003f26270 */
        /* <DEDUP_REMOVED lines=8> */
[----:B------:R-:W-:Y:S01]  /*a0d0*/  @!P0 IMAD.MOV R3, RZ, RZ, -R3 ;  /* 0x000000ffff038224 */ /* 0x000fe200078e0a03 */
[----:B------:R-:W-:Y:S01]  /*a0e0*/  ISETP.GT.U32.AND P0, PT, R10, R0, PT ;  /* 0x000000000a00720c */ /* 0x000fe20003f04070 */
[----:B------:R-:W-:Y:S02]  /*a0f0*/  IMAD.MOV R7, RZ, RZ, -R7 ;  /* 0x000000ffff077224 */ /* 0x000fe400078e0a07 */
[----:B------:R-:W-:Y:S01]  /*a100*/  @!P6 IMAD.IADD R8, R8, 0x1, -R10 ;  /* 0x000000010808e824 */ /* 0x000fe200078e0a0a */
[----:B------:R1:W-:Y:S01]  /*a110*/  STL [R1+0x628], R3 ;  /* 0x0006280301007387 */ /* 0x0003e20000100800 */
[----:B------:R-:W-:Y:S02]  /*a120*/  IMAD R18, R10, R7, R18 ;  /* 0x000000070a127224 */ /* 0x000fe400078e0212 */
[----:B------:R-:W-:-:S03]  /*a130*/  IMAD.HI.U32 R7, R4, R17, RZ ;  /* 0x0000001104077227 */ /* 0x000fc600078e00ff */
[----:B------:R-:W-:Y:S01]  /*a140*/  ISETP.GT.U32.AND P6, PT, R10, R18, PT ;  /* 0x000000120a00720c */ /* 0x000fe20003fc4070 */
[----:B------:R-:W-:Y:S02]  /*a150*/  IMAD.MOV R7, RZ, RZ, -R7 ;  /* 0x000000ffff077224 */ /* 0x000fe400078e0a07 */
[----:B------:R-:W-:Y:S01]  /*a160*/  @!P0 IMAD.IADD R0, R0, 0x1, -R10 ;  /* 0x0000000100008824 */ /* 0x000fe200078e0a0a */
[----:B------:R-:W-:Y:S01]  /*a170*/  ISETP.GE.AND P0, PT, R6, RZ, PT ;  /* 0x000000ff0600720c */ /* 0x000fe20003f06270 */
[----:B-1----:R-:W-:Y:S02]  /*a180*/  IMAD.MOV.U32 R3, RZ, RZ, R11 ;  /* 0x000000ffff037224 */ /* 0x002fe400078e000b */
[----:B------:R-:W-:-:S04]  /*a190*/  IMAD.HI.U32 R11, R4, R14, RZ ;  /* 0x0000000e040b7227 */ /* 0x000fc800078e00ff */
[----:B------:R-:W-:Y:S01]  /*a1a0*/  @!P4 IMAD.MOV R3, RZ, RZ, -R3 ;  /* 0x000000ffff03c224 */ /* 0x000fe200078e0a03 */
[----:B------:R-:W-:Y:S01]  /*a1b0*/  ISETP.GT.U32.AND P4, PT, R10, R19, PT ;  /* 0x000000130a00720c */ /* 0x000fe20003f84070 */
[----:B------:R-:W-:Y:S02]  /*a1c0*/  IMAD.MOV R11, RZ, RZ, -R11 ;  /* 0x000000ffff0b7224 */ /* 0x000fe400078e0a0b */
[----:B------:R-:W-:Y:S01]  /*a1d0*/  @!P6 IMAD.IADD R18, R18, 0x1, -R10 ;  /* 0x000000011212e824 */ /* 0x000fe200078e0a0a */
[----:B------:R1:W-:Y:S01]  /*a1e0*/  STL [R1+0x620], R3 ;  /* 0x0006200301007387 */ /* 0x0003e20000100800 */
[C---:B------:R-:W-:Y:S02]  /*a1f0*/  IMAD R14, R10.reuse, R11, R14 ;  /* 0x0000000b0a0e7224 */ /* 0x040fe400078e020e */
[C---:B------:R-:W-:Y:S01]  /*a200*/  IMAD R17, R10.reuse, R7, R17 ;  /* 0x000000070a117224 */ /* 0x040fe200078e0211 */
[----:B------:R-:W-:Y:S01]  /*a210*/  ISETP.GT.U32.AND P6, PT, R10, R18, PT ;  /* 0x000000120a00720c */ /* 0x000fe20003fc4070 */
[----:B------:R-:W-:-:S04]  /*a220*/  IMAD.HI.U32 R6, R4, R16, RZ ;  /* 0x0000001004067227 */ /* 0x000fc800078e00ff */
[----:B------:R-:W-:Y:S01]  /*a230*/  @!P4 IMAD.IADD R19, R19, 0x1, -R10 ;  /* 0x000000011313c824 */ /* 0x000fe200078e0a0a */
[----:B------:R-:W-:Y:S01]  /*a240*/  ISETP.GE.AND P4, PT, R9, RZ, PT ;  /* 0x000000ff0900720c */ /* 0x000fe20003f86270 */
[----:B-1----:R-:W-:Y:S02]  /*a250*/  IMAD.MOV.U32 R3, RZ, RZ, R8 ;  /* 0x000000ffff037224 */ /* 0x002fe400078e0008 */
[----:B------:R-:W-:Y:S02]  /*a260*/  IMAD.MOV R6, RZ, RZ, -R6 ;  /* 0x000000ffff067224 */ /* 0x000fe400078e0a06 */
[----:B------:R-:W-:Y:S01]  /*a270*/  @!P5 IMAD.MOV R3, RZ, RZ, -R3 ;  /* 0x000000ffff03d224 */ /* 0x000fe200078e0a03 */
[----:B------:R-:W-:Y:S01]  /*a280*/  ISETP.GT.U32.AND P5, PT, R10, R19, PT ;  /* 0x000000130a00720c */ /* 0x000fe20003fa4070 */
[----:B------:R-:W-:Y:S02]  /*a290*/  VIADD R9, R28, 0x140 ;  /* 0x000001401c097836 */ /* 0x000fe40000000000 */
[----:B------:R-:W-:Y:S01]  /*a2a0*/  IMAD R16, R10, R6, R16 ;  /* 0x000000060a107224 */ /* 0x000fe200078e0210 */
[----:B------:R1:W-:Y:S01]  /*a2b0*/  STL [R1+0x618], R3 ;  /* 0x0006180301007387 */ /* 0x0003e20000100800 */
[----:B------:R-:W-:Y:S01]  /*a2c0*/  @!P6 IMAD.IADD R18, R18, 0x1, -R10 ;  /* 0x000000011212e824 */ /* 0x000fe200078e0a0a */
[----:B------:R-:W-:Y:S01]  /*a2d0*/  IABS R12, R9 ;  /* 0x00000009000c7213 */ /* 0x000fe20000000000 */
[----:B------:R-:W-:Y:S01]  /*a2e0*/  VIADD R13, R28, 0x13d ;  /* 0x0000013d1c0d7836 */ /* 0x000fe20000000000 */
[----:B------:R-:W-:Y:S01]  /*a2f0*/  ISETP.GT.U32.AND P6, PT, R10, R16, PT ;  /* 0x000000100a00720c */ /* 0x000fe20003fc4070 */
[----:B------:R-:W-:-:S02]  /*a300*/  VIADD R11, R28, 0x13e ;  /* 0x0000013e1c0b7836 */ /* 0x000fc40000000000 */
[----:B------:R-:W-:Y:S01]  /*a310*/  IMAD.HI.U32 R15, R4, R12, RZ ;  /* 0x0000000c040f7227 */ /* 0x000fe200078e00ff */
[----:B------:R-:W-:Y:S02]  /*a320*/  IABS R6, R13 ;  /* 0x0000000d00067213 */ /* 0x000fe40000000000 */
[----:B------:R-:W-:Y:S01]  /*a330*/  IABS R7, R11 ;  /* 0x0000000b00077213 */ /* 0x000fe20000000000 */
[----:B-1----:R-:W-:Y:S02]  /*a340*/  IMAD.MOV.U32 R3, RZ, RZ, R0 ;  /* 0x000000ffff037224 */ /* 0x002fe400078e0000 */
[----:B------:R-:W-:Y:S01]  /*a350*/  @!P5 IMAD.IADD R19, R19, 0x1, -R10 ;  /* 0x000000011313d824 */ /* 0x000fe200078e0a0a */
[C---:B------:R-:W-:Y:S01]  /*a360*/  ISETP.GT.U32.AND P5, PT, R10.reuse, R17, PT ;  /* 0x000000110a00720c */ /* 0x040fe20003fa4070 */
[----:B------:R-:W-:Y:S01]  /*a370*/  @!P3 IMAD.MOV R3, RZ, RZ, -R3 ;  /* 0x000000ffff03b224 */ /* 0x000fe200078e0a03 */
[----:B------:R-:W-:Y:S01]  /*a380*/  ISETP.GT.U32.AND P3, PT, R10, R14, PT ;  /* 0x0000000e0a00720c */ /* 0x000fe20003f64070 */
[----:B------:R-:W-:-:S02]  /*a390*/  VIADD R0, R28, 0x13f ;  /* 0x0000013f1c007836 */ /* 0x000fc40000000000 */
[----:B------:R-:W-:Y:S01]  /*a3a0*/  IMAD.MOV R15, RZ, RZ, -R15 ;  /* 0x000000ffff0f7224 */ /* 0x000fe200078e0a0f */
[----:B------:R1:W-:Y:S01]  /*a3b0*/  STL [R1+0x614], R3 ;  /* 0x0006140301007387 */ /* 0x0003e20000100800 */
[----:B------:R-:W-:Y:S01]  /*a3c0*/  @!P6 IMAD.IADD R16, R16, 0x1, -R10 ;  /* 0x000000011010e824 */ /* 0x000fe200078e0a0a */
[----:B------:R-:W-:Y:S01]  /*a3d0*/  IABS R8, R0 ;  /* 0x0000000000087213 */ /* 0x000fe20000000000 */
[----:B------:R-:W-:Y:S02]  /*a3e0*/  IMAD R12, R10, R15, R12 ;  /* 0x0000000f0a0c7224 */ /* 0x000fe400078e020c */
[----:B------:R-:W-:Y:S02]  /*a3f0*/  IMAD.MOV.U32 R20, RZ, RZ, R19 ;  /* 0x000000ffff147224 */ /* 0x000fe400078e0013 */
[--C-:B------:R-:W-:Y:S02]  /*a400*/  @!P5 IMAD.IADD R17, R17, 0x1, -R10.reuse ;  /* 0x000000011111d824 */ /* 0x100fe400078e0a0a */
[----:B------:R-:W-:Y:S01]  /*a410*/  @!P3 IMAD.IADD R14, R14, 0x1, -R10 ;  /* 0x000000010e0eb824 */ /* 0x000fe200078e0a0a */
[----:B------:R-:W-:Y:S01]  /*a420*/  ISETP.GE.AND P3, PT, R5, RZ, PT ;  /* 0x000000ff0500720c */ /* 0x000fe20003f66270 */
[----:B------:R-:W-:Y:S01]  /*a430*/  IMAD.HI.U32 R5, R4, R8, RZ ;  /* 0x0000000804057227 */ /* 0x000fe200078e00ff */
[----:B------:R-:W-:-:S02]  /*a440*/  ISETP.GT.U32.AND P6, PT, R10, R17, PT ;  /* 0x000000110a00720c */ /* 0x000fc40003fc4070 */
[C---:B------:R-:W-:Y:S01]  /*a450*/  ISETP.GT.U32.AND P5, PT, R10.reuse, R14, PT ;  /* 0x0000000e0a00720c */ /* 0x040fe20003fa4070 */
[----:B------:R-:W-:Y:S02]  /*a460*/  IMAD.MOV R5, RZ, RZ, -R5 ;  /* 0x000000ffff057224 */ /* 0x000fe400078e0a05 */
[----:B-1----:R-:W-:Y:S02]  /*a470*/  IMAD.MOV.U32 R3, RZ, RZ, R18 ;  /* 0x000000ffff037224 */ /* 0x002fe400078e0012 */
[----:B------:R-:W-:Y:S01]  /*a480*/  @!P2 IMAD.MOV R20, RZ, RZ, -R20 ;  /* 0x000000ffff14a224 */ /* 0x000fe200078e0a14 */
[C---:B------:R-:W-:Y:S01]  /*a490*/  ISETP.GT.U32.AND P2, PT, R10.reuse, R16, PT ;  /* 0x000000100a00720c */ /* 0x040fe20003f44070 */
[----:B------:R-:W-:Y:S01]  /*a4a0*/  @!P1 IMAD.MOV R3, RZ, RZ, -R3 ;  /* 0x000000ffff039224 */ /* 0x000fe200078e0a03 */
[----:B------:R-:W-:Y:S01]  /*a4b0*/  ISETP.GE.AND P1, PT, R9, RZ, PT ;  /* 0x000000ff0900720c */ /* 0x000fe20003f26270 */
[----:B------:R-:W-:Y:S01]  /*a4c0*/  IMAD R8, R10, R5, R8 ;  /* 0x000000050a087224 */ /* 0x000fe200078e0208 */
[----:B------:R-:W-:Y:S01]  /*a4d0*/  STL [R1+0x60c], R20 ;  /* 0x00060c1401007387 */ /* 0x000fe20000100800 */
[----:B------:R-:W-:-:S03]  /*a4e0*/  IMAD.HI.U32 R9, R4, R6, RZ ;  /* 0x0000000604097227 */ /* 0x000fc600078e00ff */
[----:B------:R1:W-:Y:S01]  /*a4f0*/  STL [R1+0x608], R3 ;  /* 0x0006080301007387 */ /* 0x0003e20000100800 */
[--C-:B------:R-:W-:Y:S01]  /*a500*/  @!P5 IMAD.IADD R14, R14, 0x1, -R10.reuse ;  /* 0x000000010e0ed824 */ /* 0x100fe200078e0a0a */
[C---:B------:R-:W-:Y:S01]  /*a510*/  ISETP.GT.U32.AND P5, PT, R10.reuse, R12, PT ;  /* 0x0000000c0a00720c */ /* 0x040fe20003fa4070 */
[----:B------:R-:W-:Y:S01]  /*a520*/  @!P6 IMAD.IADD R17, R17, 0x1, -R10 ;  /* 0x000000011111e824 */ /* 0x000fe200078e0a0a */
[----:B------:R-:W-:Y:S01]  /*a530*/  ISETP.GT.U32.AND P6, PT, R10, R8, PT ;  /* 0x000000080a00720c */ /* 0x000fe20003fc4070 */
[----:B------:R-:W-:Y:S02]  /*a540*/  IMAD.MOV R9, RZ, RZ, -R9 ;  /* 0x000000ffff097224 */ /* 0x000fe400078e0a09 */
[----:B------:R-:W-:Y:S02]  /*a550*/  VIADD R5, R28, 0x13c ;  /* 0x0000013c1c057836 */ /* 0x000fe40000000000 */
[----:B------:R-:W-:Y:S02]  /*a560*/  IMAD R6, R10, R9, R6 ;  /* 0x000000090a067224 */ /* 0x000fe400078e0206 */
[----:B-1----:R-:W-:-:S02]  /*a570*/  IMAD.MOV.U32 R3, RZ, RZ, R14 ;  /* 0x000000ffff037224 */ /* 0x002fc400078e000e */
[--C-:B------:R-:W-:Y:S01]  /*a580*/  @!P2 IMAD.IADD R16, R16, 0x1, -R10.reuse ;  /* 0x000000011010a824 */ /* 0x100fe200078e0a0a */
[----:B------:R-:W-:Y:S01]  /*a590*/  ISETP.GE.AND P2, PT, R0, RZ, PT ;  /* 0x000000ff0000720c */ /* 0x000fe20003f46270 */
[--C-:B------:R-:W-:Y:S01]  /*a5a0*/  @!P5 IMAD.IADD R12, R12, 0x1, -R10.reuse ;  /* 0x000000010c0cd824 */ /* 0x100fe200078e0a0a */
[----:B------:R-:W-:Y:S01]  /*a5b0*/  IABS R0, R5 ;  /* 0x0000000500007213 */ /* 0x000fe20000000000 */
[----:B------:R-:W-:Y:S02]  /*a5c0*/  @!P0 IMAD.MOV R3, RZ, RZ, -R3 ;  /* 0x000000ffff038224 */ /* 0x000fe400078e0a03 */
[----:B------:R-:W-:Y:S01]  /*a5d0*/  @!P4 IMAD.MOV R17, RZ, RZ, -R17 ;  /* 0x000000ffff11c224 */ /* 0x000fe200078e0a11 */
[----:B------:R-:W-:Y:S01]  /*a5e0*/  ISETP.GT.U32.AND P0, PT, R10, R12, PT ;  /* 0x0000000c0a00720c */ /* 0x000fe20003f04070 */
[----:B------:R-:W-:Y:S01]  /*a5f0*/  IMAD.HI.U32 R15, R4, R7, RZ ;  /* 0x00000007040f7227 */ /* 0x000fe200078e00ff */
[----:B------:R-:W-:Y:S01]  /*a600*/  ISETP.GT.U32.AND P4, PT, R10, R6, PT ;  /* 0x000000060a00720c */ /* 0x000fe20003f84070 */
[----:B------:R1:W-:Y:S02]  /*a610*/  STL [R1+0x604], R3 ;  /* 0x0006040301007387 */ /* 0x0003e40000100800 */
[----:B------:R-:W-:-:S02]  /*a620*/  @!P6 IMAD.IADD R8, R8, 0x1, -R10 ;  /* 0x000000010808e824 */ /* 0x000fc400078e0a0a */
[----:B------:R-:W-:Y:S01]  /*a630*/  IMAD.MOV R15, RZ, RZ, -R15 ;  /* 0x000000ffff0f7224 */ /* 0x000fe200078e0a0f */
[----:B------:R-:W-:Y:S01]  /*a640*/  STL [R1+0x600], R17 ;  /* 0x0006001101007387 */ /* 0x000fe20000100800 */
        /* <DEDUP_REMOVED lines=39> */
[----:B------:R-:W-:Y:S01]  /*a8c0*/  ISETP.GE.AND P5, PT, R9, RZ, PT ;  /* 0x000000ff0900720c */ /* 0x000fe20003fa6270 */
[----:B------:R-:W-:Y:S01]  /*a8d0*/  VIADD R9, R28, 0x138 ;  /* 0x000001381c097836 */ /* 0x000fe20000000000 */
[----:B------:R1:W-:Y:S01]  /*a8e0*/  STL [R1+0x5f4], R3 ;  /* 0x0005f40301007387 */ /* 0x0003e20000100800 */
[----:B------:R-:W-:Y:S01]  /*a8f0*/  IABS R19, R19 ;  /* 0x0000001300137213 */ /* 0x000fe20000000000 */
[----:B------:R-:W-:Y:S01]  /*a900*/  @!P3 IMAD.MOV R7, RZ, RZ, -R7 ;  /* 0x000000ffff07b224 */ /* 0x000fe200078e0a07 */
[----:B------:R-:W-:Y:S01]  /*a910*/  ISETP.GE.AND P3, PT, R12, RZ, PT ;  /* 0x000000ff0c00720c */ /* 0x000fe20003f66270 */
[--C-:B------:R-:W-:Y:S01]  /*a920*/  @!P1 IMAD.IADD R5, R5, 0x1, -R10.reuse ;  /* 0x0000000105059824 */ /* 0x100fe200078e0a0a */
[----:B------:R-:W-:Y:S01]  /*a930*/  IABS R12, R12 ;  /* 0x0000000c000c7213 */ /* 0x000fe20000000000 */
[----:B------:R-:W-:Y:S01]  /*a940*/  @!P6 IMAD.IADD R0, R0, 0x1, -R10 ;  /* 0x000000010000e824 */ /* 0x000fe200078e0a0a */
[----:B------:R2:W-:Y:S01]  /*a950*/  STL [R1+0x5f0], R7 ;  /* 0x0005f00701007387 */ /* 0x0005e20000100800 */
[----:B------:R-:W-:Y:S01]  /*a960*/  IMAD.HI.U32 R11, R4, R19, RZ ;  /* 0x00000013040b7227 */ /* 0x000fe200078e00ff */
[----:B------:R-:W-:-:S02]  /*a970*/  ISETP.GT.U32.AND P1, PT, R10, R5, PT ;  /* 0x000000050a00720c */ /* 0x000fc40003f24070 */
[----:B------:R-:W-:Y:S01]  /*a980*/  ISETP.GE.AND P6, PT, R8, RZ, PT ;  /* 0x000000ff0800720c */ /* 0x000fe20003fc6270 */
[----:B-1----:R-:W-:Y:S01]  /*a990*/  IMAD.MOV.U32 R3, RZ, RZ, R6 ;  /* 0x000000ffff037224 */ /* 0x002fe200078e0006 */
[----:B------:R-:W-:Y:S01]  /*a9a0*/  IABS R8, R8 ;  /* 0x0000000800087213 */ /* 0x000fe20000000000 */
[----:B------:R-:W-:Y:S02]  /*a9b0*/  IMAD.MOV R11, RZ, RZ, -R11 ;  /* 0x000000ffff0b7224 */ /* 0x000fe400078e0a0b */
[----:B------:R-:W-:Y:S01]  /*a9c0*/  @!P0 IMAD.MOV R3, RZ, RZ, -R3 ;  /* 0x000000ffff038224 */ /* 0x000fe200078e0a03 */
[----:B------:R-:W-:Y:S01]  /*a9d0*/  ISETP.GE.AND P0, PT, R9, RZ, PT ;  /* 0x000000ff0900720c */ /* 0x000fe20003f06270 */
[----:B--2---:R-:W-:Y:S01]  /*a9e0*/  IMAD.HI.U32 R7, R4, R12, RZ ;  /* 0x0000000c04077227 */ /* 0x004fe200078e00ff */
[----:B------:R-:W-:Y:S02]  /*a9f0*/  IABS R9, R9 ;  /* 0x0000000900097213 */ /* 0x000fe40000000000 */
[----:B------:R1:W-:Y:S01]  /*aa00*/  STL [R1+0x5e8], R3 ;  /* 0x0005e80301007387 */ /* 0x0003e20000100800 */
[----:B------:R-:W-:-:S02]  /*aa10*/  IMAD R19, R10, R11, R19 ;  /* 0x0000000b0a137224 */ /* 0x000fc400078e0213 */
[----:B------:R-:W-:-:S04]  /*aa20*/  IMAD.HI.U32 R6, R4, R9, RZ ;  /* 0x0000000904067227 */ /* 0x000fc800078e00ff */
[----:B------:R-:W-:Y:S02]  /*aa30*/  IMAD.MOV R7, RZ, RZ, -R7 ;  /* 0x000000ffff077224 */ /* 0x000fe400078e0a07 */
[----:B------:R-:W-:Y:S02]  /*aa40*/  IMAD.MOV R6, RZ, RZ, -R6 ;  /* 0x000000ffff067224 */ /* 0x000fe400078e0a06 */
[----:B-1----:R-:W-:Y:S02]  /*aa50*/  IMAD.MOV.U32 R3, RZ, RZ, R0 ;  /* 0x000000ffff037224 */ /* 0x002fe400078e0000 */
[----:B------:R-:W-:Y:S02]  /*aa60*/  @!P1 IMAD.IADD R5, R5, 0x1, -R10 ;  /* 0x0000000105059824 */ /* 0x000fe400078e0a0a */
[----:B------:R-:W-:Y:S01]  /*aa70*/  @!P4 IMAD.MOV R3, RZ, RZ, -R3 ;  /* 0x000000ffff03c224 */ /* 0x000fe200078e0a03 */
[C---:B------:R-:W-:Y:S01]  /*aa80*/  ISETP.GT.U32.AND P4, PT, R10.reuse, R19, PT ;  /* 0x000000130a00720c */ /* 0x040fe20003f84070 */
[----:B------:R-:W-:-:S02]  /*aa90*/  IMAD R12, R10, R7, R12 ;  /* 0x000000070a0c7224 */ /* 0x000fc400078e020c */
[----:B------:R-:W-:Y:S01]  /*aaa0*/  IMAD R9, R10, R6, R9 ;  /* 0x000000060a097224 */ /* 0x000fe200078e0209 */
[----:B------:R1:W-:Y:S01]  /*aab0*/  STL [R1+0x5e4], R3 ;  /* 0x0005e40301007387 */ /* 0x0003e20000100800 */
[----:B------:R-:W-:Y:S01]  /*aac0*/  VIADD R18, R28, 0x136 ;  /* 0x000001361c127836 */ /* 0x000fe20000000000 */
[----:B------:R-:W-:Y:S01]  /*aad0*/  ISETP.GT.U32.AND P1, PT, R10, R12, PT ;  /* 0x0000000c0a00720c */ /* 0x000fe20003f24070 */
[----:B------:R-:W-:Y:S02]  /*aae0*/  VIADD R15, R28, 0x135 ;  /* 0x000001351c0f7836 */ /* 0x000fe40000000000 */
[----:B------:R-:W-:Y:S01]  /*aaf0*/  IMAD.HI.U32 R0, R4, R8, RZ ;  /* 0x0000000804007227 */ /* 0x000fe200078e00ff */
[----:B------:R-:W-:Y:S02]  /*ab00*/  IABS R6, R18 ;  /* 0x0000001200067213 */ /* 0x000fe40000000000 */
[----:B------:R-:W-:Y:S01]  /*ab10*/  IABS R17, R15 ;  /* 0x0000000f00117213 */ /* 0x000fe20000000000 */
[----:B------:R-:W-:-:S02]  /*ab20*/  @!P4 IMAD.IADD R19, R19, 0x1, -R10 ;  /* 0x000000011313c824 */ /* 0x000fc400078e0a0a */
[----:B-1----:R-:W-:Y:S02]  /*ab30*/  IMAD.MOV.U32 R3, RZ, RZ, R5 ;  /* 0x000000ffff037224 */ /* 0x002fe400078e0005 */
[----:B------:R-:W-:Y:S01]  /*ab40*/  IMAD.MOV R0, RZ, RZ, -R0 ;  /* 0x000000ffff007224 */ /* 0x000fe200078e0a00 */
[C---:B------:R-:W-:Y:S01]  /*ab50*/  ISETP.GT.U32.AND P4, PT, R10.reuse, R19, PT ;  /* 0x000000130a00720c */ /* 0x040fe20003f84070 */
[----:B------:R-:W-:Y:S01]  /*ab60*/  @!P5 IMAD.MOV R3, RZ, RZ, -R3 ;  /* 0x000000ffff03d224 */ /* 0x000fe200078e0a03 */
[----:B------:R-:W-:Y:S01]  /*ab70*/  ISETP.GT.U32.AND P5, PT, R10, R9, PT ;  /* 0x000000090a00720c */ /* 0x000fe20003fa4070 */
[----:B------:R-:W-:Y:S02]  /*ab80*/  @!P1 IMAD.IADD R12, R12, 0x1, -R10 ;  /* 0x000000010c0c9824 */ /* 0x000fe400078e0a0a */
[----:B------:R-:W-:Y:S01]  /*ab90*/  IMAD R8, R10, R0, R8 ;  /* 0x000000000a087224 */ /* 0x000fe200078e0208 */
[----:B------:R1:W-:Y:S01]  /*aba0*/  STL [R1+0x5e0], R3 ;  /* 0x0005e00301007387 */ /* 0x0003e20000100800 */
[----:B------:R-:W-:Y:S01]  /*abb0*/  IMAD.HI.U32 R11, R4, R6, RZ ;  /* 0x00000006040b7227 */ /* 0x000fe200078e00ff */
[----:B------:R-:W-:-:S03]  /*abc0*/  ISETP.GT.U32.AND P1, PT, R10, R12, PT ;  /* 0x0000000c0a00720c */ /* 0x000fc60003f24070 */
[----:B------:R-:W-:-:S04]  /*abd0*/  IMAD.HI.U32 R0, R4, R17, RZ ;  /* 0x0000001104007227 */ /* 0x000fc800078e00ff */
[----:B------:R-:W-:Y:S02]  /*abe0*/  @!P5 IMAD.IADD R9, R9, 0x1, -R10 ;  /* 0x000000010909d824 */ /* 0x000fe400078e0a0a */
[----:B------:R-:W-:Y:S02]  /*abf0*/  IMAD.MOV R11, RZ, RZ, -R11 ;  /* 0x000000ffff0b7224 */ /* 0x000fe400078e0a0b */
[----:B------:R-:W-:Y:S01]  /*ac00*/  IMAD.MOV R0, RZ, RZ, -R0 ;  /* 0x000000ffff007224 */ /* 0x000fe200078e0a00 */
[C---:B------:R-:W-:Y:S01]  /*ac10*/  ISETP.GT.U32.AND P5, PT, R10.reuse, R9, PT ;  /* 0x000000090a00720c */ /* 0x040fe20003fa4070 */
[----:B------:R-:W-:Y:S01]  /*ac20*/  @!P4 IMAD.IADD R19, R19, 0x1, -R10 ;  /* 0x000000011313c824 */ /* 0x000fe200078e0a0a */
[C---:B------:R-:W-:Y:S01]  /*ac30*/  ISETP.GT.U32.AND P4, PT, R10.reuse, R8, PT ;  /* 0x000000080a00720c */ /* 0x040fe20003f84070 */
[C---:B------:R-:W-:Y:S02]  /*ac40*/  IMAD R6, R10.reuse, R11, R6 ;  /* 0x0000000b0a067224 */ /* 0x040fe400078e0206 */
[----:B------:R-:W-:-:S02]  /*ac50*/  IMAD R17, R10, R0, R17 ;  /* 0x000000000a117224 */ /* 0x000fc400078e0211 */
[--C-:B------:R-:W-:Y:S01]  /*ac60*/  @!P1 IMAD.IADD R12, R12, 0x1, -R10.reuse ;  /* 0x000000010c0c9824 */ /* 0x100fe200078e0a0a */
[----:B------:R-:W-:Y:S01]  /*ac70*/  ISETP.GT.U32.AND P1, PT, R10, R6, PT ;  /* 0x000000060a00720c */ /* 0x000fe20003f24070 */
[C---:B------:R-:W-:Y:S02]  /*ac80*/  VIADD R5, R28.reuse, 0x133 ;  /* 0x000001331c057836 */ /* 0x040fe40000000000 */
[----:B------:R-:W-:Y:S02]  /*ac90*/  VIADD R0, R28, 0x132 ;  /* 0x000001321c007836 */ /* 0x000fe40000000000 */
[----:B------:R-:W-:Y:S01]  /*aca0*/  @!P5 IMAD.IADD R9, R9, 0x1, -R10 ;  /* 0x000000010909d824 */ /* 0x000fe200078e0a0a */
[----:B------:R-:W-:Y:S01]  /*acb0*/  ISETP.GT.U32.AND P5, PT, R10, R17, PT ;  /* 0x000000110a00720c */ /* 0x000fe20003fa4070 */
[----:B------:R-:W-:Y:S01]  /*acc0*/  VIADD R7, R28, 0x134 ;  /* 0x000001341c077836 */ /* 0x000fe20000000000 */
[----:B------:R-:W-:Y:S01]  /*acd0*/  IABS R16, R5 ;  /* 0x0000000500107213 */ /* 0x000fe20000000000 */
[----:B-1----:R-:W-:-:S02]  /*ace0*/  IMAD.MOV.U32 R3, RZ, RZ, R19 ;  /* 0x000000ffff037224 */ /* 0x002fc400078e0013 */
[--C-:B------:R-:W-:Y:S01]  /*acf0*/  @!P4 IMAD.IADD R8, R8, 0x1, -R10.reuse ;  /* 0x000000010808c824 */ /* 0x100fe200078e0a0a */
[----:B------:R-:W-:Y:S01]  /*ad00*/  ISETP.GE.AND P4, PT, R18, RZ, PT ;  /* 0x000000ff1200720c */ /* 0x000fe20003f86270 */
[----:B------:R-:W-:Y:S01]  /*ad10*/  IMAD.HI.U32 R11, R4, R16, RZ ;  /* 0x00000010040b7227 */ /* 0x000fe200078e00ff */
[----:B------:R-:W-:Y:S02]  /*ad20*/  IABS R18, R0 ;  /* 0x0000000000127213 */ /* 0x000fe40000000000 */
[----:B------:R-:W-:Y:S01]  /*ad30*/  IABS R14, R7 ;  /* 0x00000007000e7213 */ /* 0x000fe20000000000 */
[----:B------:R-:W-:Y:S01]  /*ad40*/  @!P2 IMAD.MOV R3, RZ, RZ, -R3 ;  /* 0x000000ffff03a224 */ /* 0x000fe200078e0a03 */
[----:B------:R-:W-:Y:S01]  /*ad50*/  ISETP.GT.U32.AND P2, PT, R10, R8, PT ;  /* 0x000000080a00720c */ /* 0x000fe20003f44070 */
[--C-:B------:R-:W-:Y:S01]  /*ad60*/  @!P1 IMAD.IADD R6, R6, 0x1, -R10.reuse ;  /* 0x0000000106069824 */ /* 0x100fe200078e0a0a */
[----:B------:R-:W-:Y:S01]  /*ad70*/  ISETP.GE.AND P1, PT, R15, RZ, PT ;  /* 0x000000ff0f00720c */ /* 0x000fe20003f26270 */
[----:B------:R-:W-:Y:S01]  /*ad80*/  @!P5 IMAD.IADD R17, R17, 0x1, -R10 ;  /* 0x000000011111d824 */ /* 0x000fe200078e0a0a */
[----:B------:R1:W-:Y:S01]  /*ad90*/  STL [R1+0x5dc], R3 ;  /* 0x0005dc0301007387 */ /* 0x0003e20000100800 */
[----:B------:R-:W-:-:S02]  /*ada0*/  IMAD.MOV R11, RZ, RZ, -R11 ;  /* 0x000000ffff0b7224 */ /* 0x000fc400078e0a0b */
[----:B------:R-:W-:Y:S01]  /*adb0*/  IMAD.MOV.U32 R15, RZ, RZ, R18 ;  /* 0x000000ffff0f7224 */ /* 0x000fe200078e0012 */
[----:B------:R-:W-:Y:S01]  /*adc0*/  ISETP.GT.U32.AND P5, PT, R10, R17, PT ;  /* 0x000000110a00720c */ /* 0x000fe20003fa4070 */
[----:B------:R-:W-:-:S04]  /*add0*/  IMAD.HI.U32 R13, R4, R14, RZ ;  /* 0x0000000e040d7227 */ /* 0x000fc800078e00ff */
[----:B------:R-:W-:Y:S02]  /*ade0*/  IMAD R16, R10, R11, R16 ;  /* 0x0000000b0a107224 */ /* 0x000fe400078e0210 */
[----:B-1----:R-:W-:Y:S02]  /*adf0*/  IMAD.MOV.U32 R3, RZ, RZ, R12 ;  /* 0x000000ffff037224 */ /* 0x002fe400078e000c */
[----:B------:R-:W-:-:S04]  /*ae00*/  IMAD.HI.U32 R11, R4, R15, RZ ;  /* 0x0000000f040b7227 */ /* 0x000fc800078e00ff */
[----:B------:R-:W-:Y:S02]  /*ae10*/  IMAD.MOV R13, RZ, RZ, -R13 ;  /* 0x000000ffff0d7224 */ /* 0x000fe400078e0a0d */
[----:B------:R-:W-:Y:S01]  /*ae20*/  @!P3 IMAD.MOV R3, RZ, RZ, -R3 ;  /* 0x000000ffff03b224 */ /* 0x000fe200078e0a03 */
[C---:B------:R-:W-:Y:S01]  /*ae30*/  ISETP.GT.U32.AND P3, PT, R10.reuse, R6, PT ;  /* 0x000000060a00720c */ /* 0x040fe20003f64070 */
[----:B------:R-:W-:Y:S02]  /*ae40*/  IMAD.MOV R11, RZ, RZ, -R11 ;  /* 0x000000ffff0b7224 */ /* 0x000fe400078e0a0b */
[----:B------:R-:W-:Y:S01]  /*ae50*/  IMAD R14, R10, R13, R14 ;  /* 0x0000000d0a0e7224 */ /* 0x000fe200078e020e */
[----:B------:R1:W-:Y:S01]  /*ae60*/  STL [R1+0x5d4], R3 ;  /* 0x0005d40301007387 */ /* 0x0003e20000100800 */
[--C-:B------:R-:W-:Y:S02]  /*ae70*/  @!P2 IMAD.IADD R8, R8, 0x1, -R10.reuse ;  /* 0x000000010808a824 */ /* 0x100fe400078e0a0a */
[C---:B------:R-:W-:Y:S01]  /*ae80*/  IMAD R15, R10.reuse, R11, R15 ;  /* 0x0000000b0a0f7224 */ /* 0x040fe200078e020f */
[----:B------:R-:W-:Y:S01]  /*ae90*/  ISETP.GT.U32.AND P2, PT, R10, R14, PT ;  /* 0x0000000e0a00720c */ /* 0x000fe20003f44070 */
[----:B------:R-:W-:-:S02]  /*aea0*/  @!P5 IMAD.IADD R17, R17, 0x1, -R10 ;  /* 0x000000011111d824 */ /* 0x000fc400078e0a0a */
[----:B------:R-:W-:Y:S01]  /*aeb0*/  @!P0 IMAD.MOV R9, RZ, RZ, -R9 ;  /* 0x000000ffff098224 */ /* 0x000fe200078e0a09 */
[----:B------:R-:W-:Y:S01]  /*aec0*/  ISETP.GT.U32.AND P5, PT, R10, R15, PT ;  /* 0x0000000f0a00720c */ /* 0x000fe20003fa4070 */
[C---:B------:R-:W-:Y:S01]  /*aed0*/  VIADD R11, R28.reuse, 0x131 ;  /* 0x000001311c0b7836 */ /* 0x040fe20000000000 */
[----:B------:R-:W-:Y:S01]  /*aee0*/  ISETP.GE.AND P0, PT, R7, RZ, PT ;  /* 0x000000ff0700720c */ /* 0x000fe20003f06270 */
[----:B-1----:R-:W-:Y:S01]  /*aef0*/  IMAD.MOV.U32 R3, RZ, RZ, R8 ;  /* 0x000000ffff037224 */ /* 0x002fe200078e0008 */
[----:B------:R1:W-:Y:S01]  /*af00*/  STL [R1+0x5d0], R9 ;  /* 0x0005d00901007387 */ /* 0x0003e20000100800 */
[----:B------:R-:W-:Y:S01]  /*af10*/  VIADD R7, R28, 0x130 ;  /* 0x000001301c077836 */ /* 0x000fe20000000000 */
[----:B------:R-:W-:Y:S01]  /*af20*/  IABS R8, R11 ;  /* 0x0000000b00087213 */ /* 0x000fe20000000000 */
[----:B------:R-:W-:Y:S01]  /*af30*/  @!P6 IMAD.MOV R3, RZ, RZ, -R3 ;  /* 0x000000ffff03e224 */ /* 0x000fe200078e0a03 */
[----:B------:R-:W-:Y:S01]  /*af40*/  ISETP.GT.U32.AND P6, PT, R10, R16, PT ;  /* 0x000000100a00720c */ /* 0x000fe20003fc4070 */
[--C-:B------:R-:W-:Y:S01]  /*af50*/  @!P2 IMAD.IADD R14, R14, 0x1, -R10.reuse ;  /* 0x000000010e0ea824 */ /* 0x100fe200078e0a0a */
[----:B------:R-:W-:Y:S01]  /*af60*/  ISETP.GE.AND P2, PT, R0, RZ, PT ;  /* 0x000000ff0000720c */ /* 0x000fe20003f46270 */
[--C-:B------:R-:W-:Y:S01]  /*af70*/  @!P3 IMAD.IADD R6, R6, 0x1, -R10.reuse ;  /* 0x000000010606b824 */ /* 0x100fe200078e0a0a */
[----:B------:R-:W-:Y:S01]  /*af80*/  ISETP.GE.AND P3, PT, R5, RZ, PT ;  /* 0x000000ff0500720c */ /* 0x000fe20003f66270 */
[----:B------:R-:W-:Y:S01]  /*af90*/  @!P5 IMAD.IADD R15, R15, 0x1, -R10 ;  /* 0x000000010f0fd824 */ /* 0x000fe200078e0a0a */
[----:B------:R-:W-:Y:S01]  /*afa0*/  IABS R5, R7 ;  /* 0x0000000700057213 */ /* 0x000fe20000000000 */
[----:B-1----:R-:W-:Y:S01]  /*afb0*/  IMAD.HI.U32 R9, R4, R8, RZ ;  /* 0x0000000804097227 */ /* 0x002fe200078e00ff */
[----:B------:R1:W-:Y:S02]  /*afc0*/  STL [R1+0x5c8], R3 ;  /* 0x0005c80301007387 */ /* 0x0003e40000100800 */
[----:B------:R-:W-:Y:S01]  /*afd0*/  ISETP.GT.U32.AND P5, PT, R10, R15, PT ;  /* 0x0000000f0a00720c */ /* 0x000fe20003fa4070 */
[----:B------:R-:W-:-:S04]  /*afe0*/  IMAD.HI.U32 R12, R4, R5, RZ ;  /* 0x00000005040c7227 */ /* 0x000fc800078e00ff */
[----:B------:R-:W-:Y:S01]  /*aff0*/  @!P6 IMAD.IADD R16, R16, 0x1, -R10 ;  /* 0x000000011010e824 */ /* 0x000fe200078e0a0a */
[C---:B------:R-:W-:Y:S01]  /*b000*/  ISETP.GT.U32.AND P6, PT, R10.reuse, R14, PT ;  /* 0x0000000e0a00720c */ /* 0x040fe20003fc4070 */
[----:B------:R-:W-:Y:S02]  /*b010*/  IMAD.MOV R9, RZ, RZ, -R9 ;  /* 0x000000ffff097224 */ /* 0x000fe400078e0a09 */
[----:B------:R-:W-:Y:S02]  /*b020*/  IMAD.MOV R12, RZ, RZ, -R12 ;  /* 0x000000ffff0c7224 */ /* 0x000fe400078e0a0c */
[C---:B------:R-:W-:Y:S02]  /*b030*/  IMAD R8, R10.reuse, R9, R8 ;  /* 0x000000090a087224 */ /* 0x040fe400078e0208 */
[----:B-1----:R-:W-:Y:S02]  /*b040*/  IMAD.MOV.U32 R3, RZ, RZ, R6 ;  /* 0x000000ffff037224 */ /* 0x002fe400078e0006 */
[----:B------:R-:W-:-:S02]  /*b050*/  IMAD R5, R10, R12, R5 ;  /* 0x0000000c0a057224 */ /* 0x000fc400078e0205 */
[----:B------:R-:W-:Y:S01]  /*b060*/  @!P4 IMAD.MOV R3, RZ, RZ, -R3 ;  /* 0x000000ffff03c224 */ /* 0x000fe200078e0a03 */
[----:B------:R-:W-:Y:S01]  /*b070*/  ISETP.GT.U32.AND P4, PT, R10, R16, PT ;  /* 0x000000100a00720c */ /* 0x000fe20003f84070 */
[--C-:B------:R-:W-:Y:S01]  /*b080*/  @!P6 IMAD.IADD R14, R14, 0x1, -R10.reuse ;  /* 0x000000010e0ee824 */ /* 0x100fe200078e0a0a */
[C---:B------:R-:W-:Y:S01]  /*b090*/  ISETP.GT.U32.AND P6, PT, R10.reuse, R8, PT ;  /* 0x000000080a00720c */ /* 0x040fe20003fc4070 */
[----:B------:R-:W-:Y:S01]  /*b0a0*/  @!P5 IMAD.IADD R15, R15, 0x1, -R10 ;  /* 0x000000010f0fd824 */ /* 0x000fe200078e0a0a */
[----:B------:R-:W-:Y:S01]  /*b0b0*/  ISETP.GT.U32.AND P5, PT, R10, R5, PT ;  /* 0x000000050a00720c */ /* 0x000fe20003fa4070 */
[C---:B------:R-:W-:Y:S01]  /*b0c0*/  VIADD R0, R28.reuse, 0x12f ;  /* 0x0000012f1c007836 */ /* 0x040fe20000000000 */
[----:B------:R1:W-:Y:S01]  /*b0d0*/  STL [R1+0x5c4], R3 ;  /* 0x0005c40301007387 */ /* 0x0003e20000100800 */
[----:B------:R-:W-:Y:S02]  /*b0e0*/  VIADD R6, R28, 0x12e ;  /* 0x0000012e1c067836 */ /* 0x000fe40000000000 */
[----:B------:R-:W-:Y:S01]  /*b0f0*/  @!P1 IMAD.MOV R17, RZ, RZ, -R17 ;  /* 0x000000ffff119224 */ /* 0x000fe200078e0a11 */
[----:B------:R-:W-:-:S02]  /*b100*/  IABS R9, R0 ;  /* 0x0000000000097213 */ /* 0x000fc40000000000 */
[----:B------:R-:W-:Y:S01]  /*b110*/  IABS R20, R6 ;  /* 0x0000000600147213 */ /* 0x000fe20000000000 */
[--C-:B------:R-:W-:Y:S01]  /*b120*/  @!P4 IMAD.IADD R16, R16, 0x1, -R10.reuse ;  /* 0x000000011010c824 */ /* 0x100fe200078e0a0a */
[----:B------:R-:W-:Y:S01]  /*b130*/  ISETP.GE.AND P4, PT, R11, RZ, PT ;  /* 0x000000ff0b00720c */ /* 0x000fe20003f86270 */
[----:B------:R-:W-:Y:S01]  /*b140*/  IMAD.HI.U32 R13, R4, R9, RZ ;  /* 0x00000009040d7227 */ /* 0x000fe200078e00ff */
[----:B------:R-:W-:Y:S03]  /*b150*/  STL [R1+0x5c0], R17 ;  /* 0x0005c01101007387 */ /* 0x000fe60000100800 */
[--C-:B------:R-:W-:Y:S01]  /*b160*/  @!P6 IMAD.IADD R8, R8, 0x1, -R10.reuse ;  /* 0x000000010808e824 */ /* 0x100fe200078e0a0a */
[----:B------:R-:W-:Y:S01]  /*b170*/  ISETP.GE.AND P6, PT, R7, RZ, PT ;  /* 0x000000ff0700720c */ /* 0x000fe20003fc6270 */
[----:B------:R-:W-:Y:S02]  /*b180*/  @!P5 IMAD.IADD R5, R5, 0x1, -R10 ;  /* 0x000000010505d824 */ /* 0x000fe400078e0a0a */
[----:B-1----:R-:W-:Y:S01]  /*b190*/  IMAD.MOV.U32 R3, RZ, RZ, R14 ;  /* 0x000000ffff037224 */ /* 0x002fe200078e000e */
[----:B------:R-:W-:Y:S01]  /*b1a0*/  ISETP.GT.U32.AND P5, PT, R10, R8, PT ;  /* 0x000000080a00720c */ /* 0x000fe20003fa4070 */
[----:B------:R-:W-:-:S04]  /*b1b0*/  IMAD.HI.U32 R12, R4, R20, RZ ;  /* 0x00000014040c7227 */ /* 0x000fc800078e00ff */
[----:B------:R-:W-:Y:S02]  /*b1c0*/  VIADD R11, R28, 0x12d ;  /* 0x0000012d1c0b7836 */ /* 0x000fe40000000000 */
[----:B------:R-:W-:Y:S02]  /*b1d0*/  IMAD.MOV R13, RZ, RZ, -R13 ;  /* 0x000000ffff0d7224 */ /* 0x000fe400078e0a0d */
[----:B------:R-:W-:Y:S01]  /*b1e0*/  @!P0 IMAD.MOV R3, RZ, RZ, -R3 ;  /* 0x000000ffff038224 */ /* 0x000fe200078e0a03 */
[----:B------:R-:W-:Y:S01]  /*b1f0*/  ISETP.GT.U32.AND P0, PT, R10, R5, PT ;  /* 0x000000050a00720c */ /* 0x000fe20003f04070 */
[----:B------:R-:W-:Y:S02]  /*b200*/  IMAD.MOV R12, RZ, RZ, -R12 ;  /* 0x000000ffff0c7224 */ /* 0x000fe400078e0a0c */
[----:B------:R-:W-:Y:S01]  /*b210*/  VIADD R7, R28, 0x12c ;  /* 0x0000012c1c077836 */ /* 0x000fe20000000000 */
[----:B------:R1:W-:Y:S01]  /*b220*/  STL [R1+0x5bc], R3 ;  /* 0x0005bc0301007387 */ /* 0x0003e20000100800 */
[C---:B------:R-:W-:Y:S01]  /*b230*/  IMAD R9, R10.reuse, R13, R9 ;  /* 0x0000000d0a097224 */ /* 0x040fe200078e0209 */
[----:B------:R-:W-:Y:S01]  /*b240*/  IABS R13, R11 ;  /* 0x0000000b000d7213 */ /* 0x000fe20000000000 */
[C---:B------:R-:W-:Y:S01]  /*b250*/  IMAD R20, R10.reuse, R12, R20 ;  /* 0x0000000c0a147224 */ /* 0x040fe200078e0214 */
[----:B------:R-:W-:Y:S01]  /*b260*/  IABS R12, R7 ;  /* 0x00000007000c7213 */ /* 0x000fe20000000000 */
[----:B------:R-:W-:Y:S01]  /*b270*/  @!P3 IMAD.MOV R16, RZ, RZ, -R16 ;  /* 0x000000ffff10b224 */ /* 0x000fe200078e0a10 */
[----:B------:R-:W-:Y:S01]  /*b280*/  ISETP.GT.U32.AND P1, PT, R10, R9, PT ;  /* 0x000000090a00720c */ /* 0x000fe20003f24070 */
[----:B------:R-:W-:Y:S01]  /*b290*/  IMAD.HI.U32 R14, R4, R13, RZ ;  /* 0x0000000d040e7227 */ /* 0x000fe200078e00ff */
[----:B------:R-:W-:-:S02]  /*b2a0*/  ISETP.GT.U32.AND P3, PT, R10, R20, PT ;  /* 0x000000140a00720c */ /* 0x000fc40003f64070 */
[----:B------:R2:W-:Y:S01]  /*b2b0*/  STL [R1+0x5b8], R16 ;  /* 0x0005b81001007387 */ /* 0x0005e20000100800 */
[----:B-1----:R-:W-:Y:S02]  /*b2c0*/  IMAD.MOV.U32 R3, RZ, RZ, R15 ;  /* 0x000000ffff037224 */ /* 0x002fe400078e000f */
[----:B------:R-:W-:-:S04]  /*b2d0*/  IMAD.HI.U32 R15, R4, R12, RZ ;  /* 0x0000000c040f7227 */ /* 0x000fc800078e00ff */
[----:B------:R-:W-:Y:S01]  /*b2e0*/  @!P5 IMAD.IADD R8, R8, 0x1, -R10 ;  /* 0x000000010808d824 */ /* 0x000fe200078e0a0a */
[----:B------:R-:W-:Y:S01]  /*b2f0*/  ISETP.GE.AND P5, PT, R6, RZ, PT ;  /* 0x000000ff0600720c */ /* 0x000fe20003fa6270 */
[----:B------:R-:W-:Y:S02]  /*b300*/  IMAD.MOV R14, RZ, RZ, -R14 ;  /* 0x000000ffff0e7224 */ /* 0x000fe400078e0a0e */
[----:B------:R-:W-:Y:S01]  /*b310*/  @!P2 IMAD.MOV R3, RZ, RZ, -R3 ;  /* 0x000000ffff03a224 */ /* 0x000fe200078e0a03 */
[----:B------:R-:W-:Y:S01]  /*b320*/  ISETP.GE.AND P2, PT, R0, RZ, PT ;  /* 0x000000ff0000720c */ /* 0x000fe20003f46270 */
[----:B------:R-:W-:Y:S01]  /*b330*/  @!P0 IMAD.IADD R5, R5, 0x1, -R10 ;  /* 0x0000000105058824 */ /* 0x000fe200078e0a0a */
[----:B------:R-:W-:Y:S01]  /*b340*/  ISETP.GE.AND P0, PT, R11, RZ, PT ;  /* 0x000000ff0b00720c */ /* 0x000fe20003f06270 */
[----:B------:R-:W-:Y:S01]  /*b350*/  IMAD.MOV R15, RZ, RZ, -R15 ;  /* 0x000000ffff0f7224 */ /* 0x000fe200078e0a0f */
[----:B------:R1:W-:Y:S01]  /*b360*/  STL [R1+0x5b4], R3 ;  /* 0x0005b40301007387 */ /* 0x0003e20000100800 */
[----:B------:R-:W-:-:S02]  /*b370*/  IMAD R11, R10, R14, R13 ;  /* 0x0000000e0a0b7224 */ /* 0x000fc400078e020d */
[----:B--2---:R-:W-:Y:S02]  /*b380*/  IMAD.MOV.U32 R16, RZ, RZ, R8 ;  /* 0x000000ffff107224 */ /* 0x004fe400078e0008 */
[C---:B------:R-:W-:Y:S02]  /*b390*/  IMAD R12, R10.reuse, R15, R12 ;  /* 0x0000000f0a0c7224 */ /* 0x040fe400078e020c */
[----:B------:R-:W-:Y:S01]  /*b3a0*/  @!P4 IMAD.MOV R16, RZ, RZ, -R16 ;  /* 0x000000ffff10c224 */ /* 0x000fe200078e0a10 */
[----:B------:R-:W-:Y:S01]  /*b3b0*/  ISETP.GT.U32.AND P4, PT, R10, R11, PT ;  /* 0x0000000b0a00720c */ /* 0x000fe20003f84070 */
[--C-:B------:R-:W-:Y:S02]  /*b3c0*/  @!P3 IMAD.IADD R20, R20, 0x1, -R10.reuse ;  /* 0x000000011414b824 */ /* 0x100fe400078e0a0a */
[----:B-1----:R-:W-:Y:S01]  /*b3d0*/  IMAD.MOV.U32 R3, RZ, RZ, R5 ;  /* 0x000000ffff037224 */ /* 0x002fe200078e0005 */
[----:B------:R-:W-:Y:S01]  /*b3e0*/  STL [R1+0x5b0], R16 ;  /* 0x0005b01001007387 */ /* 0x000fe20000100800 */
[----:B------:R-:W-:Y:S01]  /*b3f0*/  VIADD R0, R28, 0x12b ;  /* 0x0000012b1c007836 */ /* 0x000fe20000000000 */
[C---:B------:R-:W-:Y:S01]  /*b400*/  ISETP.GT.U32.AND P3, PT, R10.reuse, R20, PT ;  /* 0x000000140a00720c */ /* 0x040fe20003f64070 */
[----:B------:R-:W-:Y:S01]  /*b410*/  @!P6 IMAD.MOV R3, RZ, RZ, -R3 ;  /* 0x000000ffff03e224 */ /* 0x000fe200078e0a03 */
[----:B------:R-:W-:Y:S01]  /*b420*/  ISETP.GT.U32.AND P6, PT, R10, R12, PT ;  /* 0x0000000c0a00720c */ /* 0x000fe20003fc4070 */
[----:B------:R-:W-:Y:S01]  /*b430*/  VIADD R6, R28, 0x12a ;  /* 0x0000012a1c067836 */ /* 0x000fe20000000000 */
[----:B------:R-:W-:Y:S01]  /*b440*/  IABS R13, R0 ;  /* 0x00000000000d7213 */ /* 0x000fe20000000000 */
[--C-:B------:R-:W-:Y:S01]  /*b450*/  @!P1 IMAD.IADD R9, R9, 0x1, -R10.reuse ;  /* 0x0000000109099824 */ /* 0x100fe200078e0a0a */
[----:B------:R1:W-:Y:S01]  /*b460*/  STL [R1+0x5a8], R3 ;  /* 0x0005a80301007387 */ /* 0x0003e20000100800 */
[----:B------:R-:W-:Y:S01]  /*b470*/  @!P4 IMAD.IADD R11, R11, 0x1, -R10 ;  /* 0x000000010b0bc824 */ /* 0x000fe200078e0a0a */
[----:B------:R-:W-:Y:S01]  /*b480*/  IABS R5, R6 ;  /* 0x0000000600057213 */ /* 0x000fe20000000000 */
[----:B------:R-:W-:Y:S01]  /*b490*/  IMAD.HI.U32 R8, R4, R13, RZ ;  /* 0x0000000d04087227 */ /* 0x000fe200078e00ff */
[----:B------:R-:W-:-:S02]  /*b4a0*/  ISETP.GT.U32.AND P1, PT, R10, R9, PT ;  /* 0x000000090a00720c */ /* 0x000fc40003f24070 */
[----:B------:R-:W-:Y:S01]  /*b4b0*/  ISETP.GT.U32.AND P4, PT, R10, R11, PT ;  /* 0x0000000b0a00720c */ /* 0x000fe20003f84070 */
[--C-:B------:R-:W-:Y:S01]  /*b4c0*/  @!P3 IMAD.IADD R20, R20, 0x1, -R10.reuse ;  /* 0x000000011414b824 */ /* 0x100fe200078e0a0a */
[----:B------:R-:W-:Y:S01]  /*b4d0*/  ISETP.GE.AND P3, PT, R0, RZ, PT ;  /* 0x000000ff0000720c */ /* 0x000fe20003f66270 */
[----:B------:R-:W-:Y:S02]  /*b4e0*/  @!P6 IMAD.IADD R12, R12, 0x1, -R10 ;  /* 0x000000010c0ce824 */ /* 0x000fe400078e0a0a */
[----:B------:R-:W-:-:S03]  /*b4f0*/  IMAD.HI.U32 R0, R4, R5, RZ ;  /* 0x0000000504007227 */ /* 0x000fc600078e00ff */
[C---:B------:R-:W-:Y:S01]  /*b500*/  ISETP.GT.U32.AND P6, PT, R10.reuse, R12, PT ;  /* 0x0000000c0a00720c */ /* 0x040fe20003fc4070 */
[----:B------:R-:W-:Y:S02]  /*b510*/  IMAD.MOV R8, RZ, RZ, -R8 ;  /* 0x000000ffff087224 */ /* 0x000fe400078e0a08 */
[----:B------:R-:W-:Y:S02]  /*b520*/  IMAD.MOV R0, RZ, RZ, -R0 ;  /* 0x000000ffff007224 */ /* 0x000fe400078e0a00 */
[C---:B------:R-:W-:Y:S02]  /*b530*/  IMAD R13, R10.reuse, R8, R13 ;  /* 0x000000080a0d7224 */ /* 0x040fe400078e020d */
[C---:B------:R-:W-:Y:S02]  /*b540*/  IMAD R5, R10.reuse, R0, R5 ;  /* 0x000000000a057224 */ /* 0x040fe400078e0205 */
[--C-:B------:R-:W-:Y:S01]  /*b550*/  @!P4 IMAD.IADD R11, R11, 0x1, -R10.reuse ;  /* 0x000000010b0bc824 */ /* 0x100fe200078e0a0a */
[----:B------:R-:W-:Y:S01]  /*b560*/  ISETP.GT.U32.AND P4, PT, R10, R13, PT ;  /* 0x0000000d0a00720c */ /* 0x000fe20003f84070 */
[--C-:B------:R-:W-:Y:S01]  /*b570*/  @!P1 IMAD.IADD R9, R9, 0x1, -R10.reuse ;  /* 0x0000000109099824 */ /* 0x100fe200078e0a0a */
[----:B------:R-:W-:Y:S01]  /*b580*/  ISETP.GE.AND P1, PT, R7, RZ, PT ;  /* 0x000000ff0700720c */ /* 0x000fe20003f26270 */
[----:B------:R-:W-:Y:S01]  /*b590*/  @!P6 IMAD.IADD R12, R12, 0x1, -R10 ;  /* 0x000000010c0ce824 */ /* 0x000fe200078e0a0a */
[----:B------:R-:W-:Y:S01]  /*b5a0*/  ISETP.GT.U32.AND P6, PT, R10, R5, PT ;  /* 0x000000050a00720c */ /* 0x000fe20003fc4070 */
[----:B------:R-:W-:-:S02]  /*b5b0*/  VIADD R8, R28, 0x128 ;  /* 0x000001281c087836 */ /* 0x000fc40000000000 */
[----:B-1----:R-:W-:Y:S02]  /*b5c0*/  IMAD.MOV.U32 R3, RZ, RZ, R9 ;  /* 0x000000ffff037224 */ /* 0x002fe400078e0009 */
[----:B------:R-:W-:Y:S01]  /*b5d0*/  VIADD R7, R28, 0x129 ;  /* 0x000001291c077836 */ /* 0x000fe20000000000 */
[----:B------:R-:W-:Y:S01]  /*b5e0*/  IABS R17, R8 ;  /* 0x0000000800117213 */ /* 0x000fe20000000000 */
[----:B------:R-:W-:Y:S01]  /*b5f0*/  @!P2 IMAD.MOV R3, RZ, RZ, -R3 ;  /* 0x000000ffff03a224 */ /* 0x000fe200078e0a03 */
[----:B------:R-:W-:Y:S01]  /*b600*/  ISETP.GE.AND P2, PT, R6, RZ, PT ;  /* 0x000000ff0600720c */ /* 0x000fe20003f46270 */
[--C-:B------:R-:W-:Y:S01]  /*b610*/  @!P4 IMAD.IADD R13, R13, 0x1, -R10.reuse ;  /* 0x000000010d0dc824 */ /* 0x100fe200078e0a0a */
[----:B------:R-:W-:Y:S01]  /*b620*/  IABS R14, R7 ;  /* 0x00000007000e7213 */ /* 0x000fe20000000000 */
[----:B------:R-:W-:Y:S01]  /*b630*/  IMAD.HI.U32 R19, R4, R17, RZ ;  /* 0x0000001104137227 */ /* 0x000fe200078e00ff */
[----:B------:R1:W-:Y:S03]  /*b640*/  STL [R1+0x5a4], R3 ;  /* 0x0005a40301007387 */ /* 0x0003e60000100800 */
[----:B------:R-:W-:Y:S01]  /*b650*/  @!P6 IMAD.IADD R5, R5, 0x1, -R10 ;  /* 0x000000010505e824 */ /* 0x000fe200078e0a0a */
[----:B------:R-:W-:Y:S01]  /*b660*/  ISETP.GT.U32.AND P6, PT, R10, R13, PT ;  /* 0x0000000d0a00720c */ /* 0x000fe20003fc4070 */
[----:B------:R-:W-:-:S02]  /*b670*/  VIADD R6, R28, 0x126 ;  /* 0x000001261c067836 */ /* 0x000fc40000000000 */
[----:B------:R-:W-:-:S03]  /*b680*/  IMAD.HI.U32 R0, R4, R14, RZ ;  /* 0x0000000e04007227 */ /* 0x000fc600078e00ff */
[----:B------:R-:W-:Y:S01]  /*b690*/  IABS R15, R6 ;  /* 0x00000006000f7213 */ /* 0x000fe20000000000 */
[----:B-1----:R-:W-:Y:S02]  /*b6a0*/  IMAD.MOV.U32 R3, RZ, RZ, R20 ;  /* 0x000000ffff037224 */ /* 0x002fe400078e0014 */
[----:B------:R-:W-:Y:S02]  /*b6b0*/  IMAD.MOV R19, RZ, RZ, -R19 ;  /* 0x000000ffff137224 */ /* 0x000fe400078e0a13 */
[----:B------:R-:W-:Y:S02]  /*b6c0*/  VIADD R9, R28, 0x127 ;  /* 0x000001271c097836 */ /* 0x000fe40000000000 */
[----:B------:R-:W-:Y:S01]  /*b6d0*/  @!P5 IMAD.MOV R3, RZ, RZ, -R3 ;  /* 0x000000ffff03d224 */ /* 0x000fe200078e0a03 */
[----:B------:R-:W-:Y:S01]  /*b6e0*/  ISETP.GE.AND P5, PT, R7, RZ, PT ;  /* 0x000000ff0700720c */ /* 0x000fe20003fa6270 */
[----:B------:R-:W-:Y:S01]  /*b6f0*/  IMAD.MOV R0, RZ, RZ, -R0 ;  /* 0x000000ffff007224 */ /* 0x000fe200078e0a00 */
[----:B------:R-:W-:Y:S01]  /*b700*/  IABS R18, R9 ;  /* 0x0000000900127213 */ /* 0x000fe20000000000 */
[C---:B------:R-:W-:Y:S01]  /*b710*/  IMAD R17, R10.reuse, R19, R17 ;  /* 0x000000130a117224 */ /* 0x040fe200078e0211 */
[----:B------:R1:W-:Y:S01]  /*b720*/  STL [R1+0x5a0], R3 ;  /* 0x0005a00301007387 */ /* 0x0003e20000100800 */
[----:B------:R-:W-:-:S02]  /*b730*/  IMAD R14, R10, R0, R14 ;  /* 0x000000000a0e7224 */ /* 0x000fc400078e020e */
[----:B------:R-:W-:Y:S01]  /*b740*/  @!P6 IMAD.IADD R13, R13, 0x1, -R10 ;  /* 0x000000010d0de824 */ /* 0x000fe200078e0a0a */
[----:B------:R-:W-:Y:S01]  /*b750*/  ISETP.GT.U32.AND P6, PT, R10, R17, PT ;  /* 0x000000110a00720c */ /* 0x000fe20003fc4070 */
[----:B------:R-:W-:Y:S01]  /*b760*/  IMAD.HI.U32 R16, R4, R18, RZ ;  /* 0x0000001204107227 */ /* 0x000fe200078e00ff */
[----:B------:R-:W-:-:S03]  /*b770*/  ISETP.GT.U32.AND P4, PT, R10, R14, PT ;  /* 0x0000000e0a00720c */ /* 0x000fc60003f84070 */
[----:B------:R-:W-:Y:S02]  /*b780*/  IMAD.MOV R16, RZ, RZ, -R16 ;  /* 0x000000ffff107224 */ /* 0x000fe400078e0a10 */
[----:B-1----:R-:W-:Y:S02]  /*b790*/  IMAD.MOV.U32 R3, RZ, RZ, R11 ;  /* 0x000000ffff037224 */ /* 0x002fe400078e000b */
[----:B------:R-:W-:-:S04]  /*b7a0*/  IMAD.HI.U32 R11, R4, R15, RZ ;  /* 0x0000000f040b7227 */ /* 0x000fc800078e00ff */
[----:B------:R-:W-:Y:S01]  /*b7b0*/  @!P0 IMAD.MOV R3, RZ, RZ, -R3 ;  /* 0x000000ffff038224 */ /* 0x000fe200078e0a03 */
[C---:B------:R-:W-:Y:S01]  /*b7c0*/  ISETP.GT.U32.AND P0, PT, R10.reuse, R5, PT ;  /* 0x000000050a00720c */ /* 0x040fe20003f04070 */
[----:B------:R-:W-:Y:S02]  /*b7d0*/  IMAD.MOV R11, RZ, RZ, -R11 ;  /* 0x000000ffff0b7224 */ /* 0x000fe400078e0a0b */
[C---:B------:R-:W-:Y:S01]  /*b7e0*/  IMAD R18, R10.reuse, R16, R18 ;  /* 0x000000100a127224 */ /* 0x040fe200078e0212 */
[----:B------:R1:W-:Y:S01]  /*b7f0*/  STL [R1+0x59c], R3 ;  /* 0x00059c0301007387 */ /* 0x0003e20000100800 */
[C---:B------:R-:W-:Y:S02]  /*b800*/  IMAD R15, R10.reuse, R11, R15 ;  /* 0x0000000b0a0f7224 */ /* 0x040fe400078e020f */
[----:B------:R-:W-:Y:S02]  /*b810*/  IMAD.MOV.U32 R16, RZ, RZ, R12 ;  /* 0x000000ffff107224 */ /* 0x000fe400078e000c */
[----:B------:R-:W-:Y:S01]  /*b820*/  @!P6 IMAD.IADD R17, R17, 0x1, -R10 ;  /* 0x000000011111e824 */ /* 0x000fe200078e0a0a */
[----:B------:R-:W-:Y:S01]  /*b830*/  ISETP.GT.U32.AND P6, PT, R10, R15, PT ;  /* 0x0000000f0a00720c */ /* 0x000fe20003fc4070 */
[----:B------:R-:W-:Y:S01]  /*b840*/  @!P1 IMAD.MOV R16, RZ, RZ, -R16 ;  /* 0x000000ffff109224 */ /* 0x000fe200078e0a10 */
[----:B------:R-:W-:Y:S01]  /*b850*/  ISETP.GE.AND P1, PT, R8, RZ, PT ;  /* 0x000000ff0800720c */ /* 0x000fe20003f26270 */
[----:B------:R-:W-:-:S02]  /*b860*/  @!P4 IMAD.IADD R14, R14, 0x1, -R10 ;  /* 0x000000010e0ec824 */ /* 0x000fc400078e0a0a */
[----:B-1----:R-:W-:Y:S01]  /*b870*/  IMAD.MOV.U32 R3, RZ, RZ, R13 ;  /* 0x000000ffff037224 */ /* 0x002fe200078e000d */
[----:B------:R1:W-:Y:S01]  /*b880*/  STL [R1+0x594], R16 ;  /* 0x0005941001007387 */ /* 0x0003e20000100800 */
[----:B------:R-:W-:Y:S01]  /*b890*/  VIADD R0, R28, 0x125 ;  /* 0x000001251c007836 */ /* 0x000fe20000000000 */
[C---:B------:R-:W-:Y:S01]  /*b8a0*/  ISETP.GT.U32.AND P4, PT, R10.reuse, R14, PT ;  /* 0x0000000e0a00720c */ /* 0x040fe20003f84070 */
[----:B------:R-:W-:Y:S01]  /*b8b0*/  @!P3 IMAD.MOV R3, RZ, RZ, -R3 ;  /* 0x000000ffff03b224 */ /* 0x000fe200078e0a03 */
[----:B------:R-:W-:Y:S01]  /*b8c0*/  ISETP.GT.U32.AND P3, PT, R10, R18, PT ;  /* 0x000000120a00720c */ /* 0x000fe20003f64070 */
[--C-:B------:R-:W-:Y:S01]  /*b8d0*/  @!P0 IMAD.IADD R5, R5, 0x1, -R10.reuse ;  /* 0x0000000105058824 */ /* 0x100fe200078e0a0a */
[----:B------:R-:W-:Y:S01]  /*b8e0*/  IABS R7, R0 ;  /* 0x0000000000077213 */ /* 0x000fe20000000000 */
[----:B------:R-:W-:Y:S01]  /*b8f0*/  @!P6 IMAD.IADD R15, R15, 0x1, -R10 ;  /* 0x000000010f0fe824 */ /* 0x000fe200078e0a0a */
[----:B------:R2:W-:Y:S01]  /*b900*/  STL [R1+0x58c], R3 ;  /* 0x00058c0301007387 */ /* 0x0005e20000100800 */
[C---:B------:R-:W-:Y:S01]  /*b910*/  VIADD R11, R28.reuse, 0x122 ;  /* 0x000001221c0b7836 */ /* 0x040fe20000000000 */
[----:B------:R-:W-:Y:S01]  /*b920*/  ISETP.GE.AND P0, PT, R9, RZ, PT ;  /* 0x000000ff0900720c */ /* 0x000fe20003f06270 */
[----:B-1----:R-:W-:Y:S01]  /*b930*/  VIADD R16, R28, 0x124 ;  /* 0x000001241c107836 */ /* 0x002fe20000000000 */
[----:B------:R-:W-:Y:S01]  /*b940*/  ISETP.GT.U32.AND P6, PT, R10, R15, PT ;  /* 0x0000000f0a00720c */ /* 0x000fe20003fc4070 */
[----:B------:R-:W-:Y:S01]  /*b950*/  IMAD.HI.U32 R12, R4, R7, RZ ;  /* 0x00000007040c7227 */ /* 0x000fe200078e00ff */
[----:B------:R-:W-:-:S03]  /*b960*/  IABS R13, R11 ;  /* 0x0000000b000d7213 */ /* 0x000fc60000000000 */
[----:B------:R-:W-:Y:S02]  /*b970*/  IMAD.MOV R12, RZ, RZ, -R12 ;  /* 0x000000ffff0c7224 */ /* 0x000fe400078e0a0c */
[----:B--2---:R-:W-:Y:S01]  /*b980*/  IMAD.MOV.U32 R3, RZ, RZ, R5 ;  /* 0x000000ffff037224 */ /* 0x004fe200078e0005 */
[----:B------:R-:W-:Y:S01]  /*b990*/  IABS R5, R16 ;  /* 0x0000001000057213 */ /* 0x000fe20000000000 */
[----:B------:R-:W-:Y:S01]  /*b9a0*/  @!P4 IMAD.IADD R14, R14, 0x1, -R10 ;  /* 0x000000010e0ec824 */ /* 0x000fe200078e0a0a */
[----:B------:R-:W-:Y:S01]  /*b9b0*/  ISETP.GE.AND P4, PT, R6, RZ, PT ;  /* 0x000000ff0600720c */ /* 0x000fe20003f86270 */
[----:B------:R-:W-:Y:S01]  /*b9c0*/  @!P2 IMAD.MOV R3, RZ, RZ, -R3 ;  /* 0x000000ffff03a224 */ /* 0x000fe200078e0a03 */
[----:B------:R-:W-:Y:S01]  /*b9d0*/  ISETP.GT.U32.AND P2, PT, R10, R17, PT ;  /* 0x000000110a00720c */ /* 0x000fe20003f44070 */
[----:B------:R-:W-:-:S03]  /*b9e0*/  IMAD.HI.U32 R8, R4, R5, RZ ;  /* 0x0000000504087227 */ /* 0x000fc600078e00ff */
[----:B------:R1:W-:Y:S01]  /*b9f0*/  STL [R1+0x584], R3 ;  /* 0x0005840301007387 */ /* 0x0003e20000100800 */
[----:B------:R-:W-:Y:S02]  /*ba00*/  IMAD R6, R10, R12, R7 ;  /* 0x0000000c0a067224 */ /* 0x000fe400078e0207 */
[----:B------:R-:W-:Y:S02]  /*ba10*/  IMAD.MOV R8, RZ, RZ, -R8 ;  /* 0x000000ffff087224 */ /* 0x000fe400078e0a08 */
[--C-:B------:R-:W-:Y:S02]  /*ba20*/  @!P3 IMAD.IADD R18, R18, 0x1, -R10.reuse ;  /* 0x000000011212b824 */ /* 0x100fe400078e0a0a */
[C---:B------:R-:W-:Y:S02]  /*ba30*/  IMAD R5, R10.reuse, R8, R5 ;  /* 0x000000080a057224 */ /* 0x040fe400078e0205 */
[--C-:B------:R-:W-:Y:S01]  /*ba40*/  @!P2 IMAD.IADD R17, R17, 0x1, -R10.reuse ;  /* 0x000000011111a824 */ /* 0x100fe200078e0a0a */
[C---:B------:R-:W-:Y:S01]  /*ba50*/  ISETP.GT.U32.AND P2, PT, R10.reuse, R6, PT ;  /* 0x000000060a00720c */ /* 0x040fe20003f44070 */
[----:B------:R-:W-:Y:S01]  /*ba60*/  @!P6 IMAD.IADD R15, R15, 0x1, -R10 ;  /* 0x000000010f0fe824 */ /* 0x000fe200078e0a0a */
[----:B------:R-:W-:Y:S01]  /*ba70*/  ISETP.GT.U32.AND P3, PT, R10, R18, PT ;  /* 0x000000120a00720c */ /* 0x000fe20003f64070 */
[----:B------:R-:W-:Y:S01]  /*ba80*/  VIADD R7, R28, 0x123 ;  /* 0x000001231c077836 */ /* 0x000fe20000000000 */
[----:B------:R-:W-:Y:S01]  /*ba90*/  ISETP.GT.U32.AND P6, PT, R10, R5, PT ;  /* 0x000000050a00720c */ /* 0x000fe20003fc4070 */
[----:B------:R-:W-:-:S02]  /*baa0*/  VIADD R12, R28, 0x121 ;  /* 0x000001211c0c7836 */ /* 0x000fc40000000000 */
[----:B------:R-:W-:Y:S01]  /*bab0*/  IMAD.MOV.U32 R21, RZ, RZ, R14 ;  /* 0x000000ffff157224 */ /* 0x000fe200078e000e */
[----:B------:R-:W-:Y:S01]  /*bac0*/  IABS R19, R7 ;  /* 0x0000000700137213 */ /* 0x000fe20000000000 */
[----:B-1----:R-:W-:Y:S01]  /*bad0*/  IMAD.MOV.U32 R3, RZ, RZ, R17 ;  /* 0x000000ffff037224 */ /* 0x002fe200078e0011 */
[----:B------:R-:W-:Y:S01]  /*bae0*/  IABS R9, R12 ;  /* 0x0000000c00097213 */ /* 0x000fe20000000000 */
[----:B------:R-:W-:Y:S02]  /*baf0*/  @!P5 IMAD.MOV R21, RZ, RZ, -R21 ;  /* 0x000000ffff15d224 */ /* 0x000fe400078e0a15 */
[--C-:B------:R-:W-:Y:S01]  /*bb00*/  @!P2 IMAD.IADD R6, R6, 0x1, -R10.reuse ;  /* 0x000000010606a824 */ /* 0x100fe200078e0a0a */
[----:B------:R-:W-:Y:S01]  /*bb10*/  ISETP.GE.AND P2, PT, R16, RZ, PT ;  /* 0x000000ff1000720c */ /* 0x000fe20003f46270 */
[----:B------:R-:W-:Y:S01]  /*bb20*/  IMAD.HI.U32 R20, R4, R19, RZ ;  /* 0x0000001304147227 */ /* 0x000fe200078e00ff */
[----:B------:R-:W-:Y:S03]  /*bb30*/  STL [R1+0x57c], R21 ;  /* 0x00057c1501007387 */ /* 0x000fe60000100800 */
[--C-:B------:R-:W-:Y:S01]  /*bb40*/  @!P3 IMAD.IADD R18, R18, 0x1, -R10.reuse ;  /* 0x000000011212b824 */ /* 0x100fe200078e0a0a */
[----:B------:R-:W-:Y:S01]  /*bb50*/  ISETP.GE.AND P3, PT, R0, RZ, PT ;  /* 0x000000ff0000720c */ /* 0x000fe20003f66270 */
[----:B------:R-:W-:Y:S01]  /*bb60*/  @!P6 IMAD.IADD R5, R5, 0x1, -R10 ;  /* 0x000000010505e824 */ /* 0x000fe200078e0a0a */
[----:B------:R-:W-:Y:S01]  /*bb70*/  ISETP.GT.U32.AND P6, PT, R10, R6, PT ;  /* 0x000000060a00720c */ /* 0x000fe20003fc4070 */
[----:B------:R-:W-:-:S04]  /*bb80*/  IMAD.HI.U32 R0, R4, R13, RZ ;  /* 0x0000000d04007227 */ /* 0x000fc800078e00ff */
[----:B------:R-:W-:Y:S02]  /*bb90*/  IMAD.MOV R20, RZ, RZ, -R20 ;  /* 0x000000ffff147224 */ /* 0x000fe400078e0a14 */
[----:B------:R-:W-:Y:S01]  /*bba0*/  @!P1 IMAD.MOV R3, RZ, RZ, -R3 ;  /* 0x000000ffff039224 */ /* 0x000fe200078e0a03 */
[----:B------:R-:W-:Y:S01]  /*bbb0*/  ISETP.GT.U32.AND P1, PT, R10, R5, PT ;  /* 0x000000050a00720c */ /* 0x000fe20003f24070 */
[----:B------:R-:W-:-:S03]  /*bbc0*/  IMAD.HI.U32 R8, R4, R9, RZ ;  /* 0x0000000904087227 */ /* 0x000fc600078e00ff */
[----:B------:R1:W-:Y:S01]  /*bbd0*/  STL [R1+0x578], R3 ;  /* 0x0005780301007387 */ /* 0x0003e20000100800 */
[----:B------:R-:W-:Y:S02]  /*bbe0*/  IMAD.MOV R0, RZ, RZ, -R0 ;  /* 0x000000ffff007224 */ /* 0x000fe400078e0a00 */
[C---:B------:R-:W-:Y:S02]  /*bbf0*/  IMAD R16, R10.reuse, R20, R19 ;  /* 0x000000140a107224 */ /* 0x040fe400078e0213 */
[----:B------:R-:W-:Y:S02]  /*bc00*/  IMAD.MOV R8, RZ, RZ, -R8 ;  /* 0x000000ffff087224 */ /* 0x000fe400078e0a08 */
[C---:B------:R-:W-:Y:S01]  /*bc10*/  IMAD R13, R10.reuse, R0, R13 ;  /* 0x000000000a0d7224 */ /* 0x040fe200078e020d */
[----:B------:R-:W-:Y:S01]  /*bc20*/  ISETP.GT.U32.AND P5, PT, R10, R16, PT ;  /* 0x000000100a00720c */ /* 0x000fe20003fa4070 */
[----:B------:R-:W-:Y:S02]  /*bc30*/  VIADD R0, R28, 0x120 ;  /* 0x000001201c007836 */ /* 0x000fe40000000000 */
[----:B-1----:R-:W-:-:S02]  /*bc40*/  IMAD.MOV.U32 R3, RZ, RZ, R15 ;  /* 0x000000ffff037224 */ /* 0x002fc400078e000f */
[----:B------:R-:W-:Y:S01]  /*bc50*/  @!P0 IMAD.MOV R18, RZ, RZ, -R18 ;  /* 0x000000ffff128224 */ /* 0x000fe200078e0a12 */
[----:B------:R-:W-:Y:S01]  /*bc60*/  IABS R14, R0 ;  /* 0x00000000000e7213 */ /* 0x000fe20000000000 */
[C---:B------:R-:W-:Y:S01]  /*bc70*/  IMAD R9, R10.reuse, R8, R9 ;  /* 0x000000080a097224 */ /* 0x040fe200078e0209 */
[----:B------:R-:W-:Y:S01]  /*bc80*/  ISETP.GT.U32.AND P0, PT, R10, R13, PT ;  /* 0x0000000d0a00720c */ /* 0x000fe20003f04070 */
[----:B------:R-:W-:Y:S01]  /*bc90*/  @!P4 IMAD.MOV R3, RZ, RZ, -R3 ;  /* 0x000000ffff03c224 */ /* 0x000fe200078e0a03 */
[----:B------:R-:W-:Y:S01]  /*bca0*/  STL [R1+0x574], R18 ;  /* 0x0005741201007387 */ /* 0x000fe20000100800 */
[----:B------:R-:W-:Y:S01]  /*bcb0*/  @!P6 IMAD.IADD R6, R6, 0x1, -R10 ;  /* 0x000000010606e824 */ /* 0x000fe200078e0a0a */
[----:B------:R-:W-:Y:S01]  /*bcc0*/  ISETP.GT.U32.AND P6, PT, R10, R9, PT ;  /* 0x000000090a00720c */ /* 0x000fe20003fc4070 */
[----:B------:R-:W-:Y:S01]  /*bcd0*/  IMAD.HI.U32 R15, R4, R14, RZ ;  /* 0x0000000e040f7227 */ /* 0x000fe200078e00ff */
[----:B------:R1:W-:Y:S01]  /*bce0*/  STL [R1+0x570], R3 ;  /* 0x0005700301007387 */ /* 0x0003e20000100800 */
[----:B------:R-:W-:-:S02]  /*bcf0*/  ISETP.GE.AND P4, PT, R7, RZ, PT ;  /* 0x000000ff0700720c */ /* 0x000fc40003f86270 */
[----:B------:R-:W-:Y:S02]  /*bd00*/  IMAD.MOV R15, RZ, RZ, -R15 ;  /* 0x000000ffff0f7224 */ /* 0x000fe400078e0a0f */
[--C-:B------:R-:W-:Y:S01]  /*bd10*/  @!P1 IMAD.IADD R5, R5, 0x1, -R10.reuse ;  /* 0x0000000105059824 */ /* 0x100fe200078e0a0a */
[----:B------:R-:W-:Y:S01]  /*bd20*/  ISETP.GE.AND P1, PT, R11, RZ, PT ;  /* 0x000000ff0b00720c */ /* 0x000fe20003f26270 */
[----:B------:R-:W-:Y:S01]  /*bd30*/  @!P5 IMAD.IADD R16, R16, 0x1, -R10 ;  /* 0x000000011010d824 */ /* 0x000fe200078e0a0a */
[----:B------:R-:W-:Y:S01]  /*bd40*/  ISETP.GE.AND P5, PT, R12, RZ, PT ;  /* 0x000000ff0c00720c */ /* 0x000fe20003fa6270 */
[----:B------:R-:W-:Y:S02]  /*bd50*/  VIADD R8, R28, 0x11f ;  /* 0x0000011f1c087836 */ /* 0x000fe40000000000 */
[----:B-1----:R-:W-:Y:S02]  /*bd60*/  IMAD.MOV.U32 R3, RZ, RZ, R6 ;  /* 0x000000ffff037224 */ /* 0x002fe400078e0006 */
[----:B------:R-:W-:Y:S01]  /*bd70*/  IMAD R11, R10, R15, R14 ;  /* 0x0000000f0a0b7224 */ /* 0x000fe200078e020e */
[----:B------:R-:W-:Y:S01]  /*bd80*/  IABS R17, R8 ;  /* 0x0000000800117213 */ /* 0x000fe20000000000 */
[----:B------:R-:W-:-:S02]  /*bd90*/  @!P3 IMAD.MOV R3, RZ, RZ, -R3 ;  /* 0x000000ffff03b224 */ /* 0x000fc400078e0a03 */
[--C-:B------:R-:W-:Y:S01]  /*bda0*/  @!P0 IMAD.IADD R13, R13, 0x1, -R10.reuse ;  /* 0x000000010d0d8824 */ /* 0x100fe200078e0a0a */
[C---:B------:R-:W-:Y:S01]  /*bdb0*/  ISETP.GT.U32.AND P0, PT, R10.reuse, R16, PT ;  /* 0x000000100a00720c */ /* 0x040fe20003f04070 */
[----:B------:R-:W-:Y:S01]  /*bdc0*/  @!P6 IMAD.IADD R9, R9, 0x1, -R10 ;  /* 0x000000010909e824 */ /* 0x000fe200078e0a0a */
[----:B------:R1:W-:Y:S01]  /*bdd0*/  STL [R1+0x568], R3 ;  /* 0x0005680301007387 */ /* 0x0003e20000100800 */
[----:B------:R-:W-:Y:S01]  /*bde0*/  IMAD.MOV.U32 R7, RZ, RZ, R17 ;  /* 0x000000ffff077224 */ /* 0x000fe200078e0011 */
[----:B------:R-:W-:Y:S01]  /*bdf0*/  ISETP.GT.U32.AND P6, PT, R10, R13, PT ;  /* 0x0000000d0a00720c */ /* 0x000fe20003fc4070 */
[----:B------:R-:W-:Y:S01]  /*be00*/  VIADD R6, R28, 0x11d ;  /* 0x0000011d1c067836 */ /* 0x000fe20000000000 */
[----:B------:R-:W-:Y:S01]  /*be10*/  ISETP.GT.U32.AND P3, PT, R10, R9, PT ;  /* 0x000000090a00720c */ /* 0x000fe20003f64070 */
[----:B------:R-:W-:-:S04]  /*be20*/  IMAD.HI.U32 R12, R4, R7, RZ ;  /* 0x00000007040c7227 */ /* 0x000fc800078e00ff */
[----:B------:R-:W-:Y:S02]  /*be30*/  IMAD.MOV R12, RZ, RZ, -R12 ;  /* 0x000000ffff0c7224 */ /* 0x000fe400078e0a0c */
        /* <DEDUP_REMOVED lines=8> */
[----:B------:R1:W-:Y:S01]  /*bec0*/  STL [R1+0x564], R3 ;  /* 0x0005640301007387 */ /* 0x0003e20000100800 */
[----:B------:R-:W-:Y:S01]  /*bed0*/  ISETP.GE.AND P3, PT, R8, RZ, PT ;  /* 0x000000ff0800720c */ /* 0x000fe20003f66270 */
[----:B------:R-:W-:-:S02]  /*bee0*/  IMAD R7, R10, R12, R7 ;  /* 0x0000000c0a077224 */ /* 0x000fc400078e0207 */
[----:B------:R-:W-:Y:S01]  /*bef0*/  VIADD R8, R28, 0x11c ;  /* 0x0000011c1c087836 */ /* 0x000fe20000000000 */
[----:B------:R-:W-:Y:S01]  /*bf00*/  IABS R5, R14 ;  /* 0x0000000e00057213 */ /* 0x000fe20000000000 */
[----:B------:R-:W-:-:S04]  /*bf10*/  IMAD.HI.U32 R12, R4, R0, RZ ;  /* 0x00000000040c7227 */ /* 0x000fc800078e00ff */
[----:B------:R-:W-:Y:S01]  /*bf20*/  @!P2 IMAD.IADD R11, R11, 0x1, -R10 ;  /* 0x000000010b0ba824 */ /* 0x000fe200078e0a0a */
[----:B------:R-:W-:Y:S01]  /*bf30*/  ISETP.GE.AND P2, PT, R14, RZ, PT ;  /* 0x000000ff0e00720c */ /* 0x000fe20003f46270 */
[----:B-1----:R-:W-:Y:S01]  /*bf40*/  IMAD.MOV.U32 R3, RZ, RZ, R16 ;  /* 0x000000ffff037224 */ /* 0x002fe200078e0010 */
[----:B------:R-:W-:Y:S01]  /*bf50*/  IABS R14, R8 ;  /* 0x00000008000e7213 */ /* 0x000fe20000000000 */
[----:B------:R-:W-:Y:S01]  /*bf60*/  @!P6 IMAD.IADD R13, R13, 0x1, -R10 ;  /* 0x000000010d0de824 */ /* 0x000fe200078e0a0a */
[C---:B------:R-:W-:Y:S01]  /*bf70*/  ISETP.GT.U32.AND P6, PT, R10.reuse, R7, PT ;  /* 0x000000070a00720c */ /* 0x040fe20003fc4070 */
[----:B------:R-:W-:Y:S01]  /*bf80*/  @!P4 IMAD.MOV R3, RZ, RZ, -R3 ;  /* 0x000000ffff03c224 */ /* 0x000fe200078e0a03 */
[----:B------:R-:W-:Y:S01]  /*bf90*/  ISETP.GT.U32.AND P4, PT, R10, R11, PT ;  /* 0x0000000b0a00720c */ /* 0x000fe20003f84070 */
[----:B------:R-:W-:Y:S02]  /*bfa0*/  IMAD.MOV R12, RZ, RZ, -R12 ;  /* 0x000000ffff0c7224 */ /* 0x000fe400078e0a0c */
[----:B------:R-:W-:Y:S01]  /*bfb0*/  IMAD.HI.U32 R15, R4, R5, RZ ;  /* 0x00000005040f7227 */ /* 0x000fe200078e00ff */
[----:B------:R1:W-:Y:S03]  /*bfc0*/  STL [R1+0x560], R3 ;  /* 0x0005600301007387 */ /* 0x0003e60000100800 */
[----:B------:R-:W-:-:S02]  /*bfd0*/  IMAD R0, R10, R12, R0 ;  /* 0x0000000c0a007224 */ /* 0x000fc400078e0200 */
[----:B------:R-:W-:-:S04]  /*bfe0*/  IMAD.HI.U32 R12, R4, R14, RZ ;  /* 0x0000000e040c7227 */ /* 0x000fc800078e00ff */
[----:B------:R-:W-:Y:S02]  /*bff0*/  @!P1 IMAD.MOV R13, RZ, RZ, -R13 ;  /* 0x000000ffff0d9224 */ /* 0x000fe400078e0a0d */
[----:B------:R-:W-:Y:S02]  /*c000*/  IMAD.MOV R12, RZ, RZ, -R12 ;  /* 0x000000ffff0c7224 */ /* 0x000fe400078e0a0c */
[----:B------:R-:W-:Y:S01]  /*c010*/  @!P4 IMAD.IADD R11, R11, 0x1, -R10 ;  /* 0x000000010b0bc824 */ /* 0x000fe200078e0a0a */
[----:B------:R2:W-:Y:S01]  /*c020*/  STL [R1+0x55c], R13 ;  /* 0x00055c0d01007387 */ /* 0x0005e20000100800 */
[----:B------:R-:W-:Y:S01]  /*c030*/  IMAD.MOV R15, RZ, RZ, -R15 ;  /* 0x000000ffff0f7224 */ /* 0x000fe200078e0a0f */
[C---:B------:R-:W-:Y:S01]  /*c040*/  ISETP.GT.U32.AND P4, PT, R10.reuse, R0, PT ;  /* 0x000000000a00720c */ /* 0x040fe20003f84070 */
[----:B------:R-:W-:Y:S02]  /*c050*/  IMAD R14, R10, R12, R14 ;  /* 0x0000000c0a0e7224 */ /* 0x000fe400078e020e */
[----:B------:R-:W-:-:S02]  /*c060*/  @!P6 IMAD.IADD R7, R7, 0x1, -R10 ;  /* 0x000000010707e824 */ /* 0x000fc400078e0a0a */
[C---:B------:R-:W-:Y:S02]  /*c070*/  IMAD R5, R10.reuse, R15, R5 ;  /* 0x0000000f0a057224 */ /* 0x040fe400078e0205 */
[----:B-1----:R-:W-:Y:S01]  /*c080*/  IMAD.MOV.U32 R3, RZ, RZ, R9 ;  /* 0x000000ffff037224 */ /* 0x002fe200078e0009 */
[C---:B------:R-:W-:Y:S01]  /*c090*/  ISETP.GT.U32.AND P6, PT, R10.reuse, R7, PT ;  /* 0x000000070a00720c */ /* 0x040fe20003fc4070 */
[----:B--2---:R-:W-:Y:S01]  /*c0a0*/  IMAD.MOV.U32 R13, RZ, RZ, R11 ;  /* 0x000000ffff0d7224 */ /* 0x004fe200078e000b */
[----:B------:R-:W-:Y:S01]  /*c0b0*/  ISETP.GT.U32.AND P1, PT, R10, R5, PT ;  /* 0x000000050a00720c */ /* 0x000fe20003f24070 */
[----:B------:R-:W-:Y:S02]  /*c0c0*/  VIADD R9, R28, 0x11a ;  /* 0x0000011a1c097836 */ /* 0x000fe40000000000 */
[----:B------:R-:W-:Y:S01]  /*c0d0*/  @!P0 IMAD.MOV R13, RZ, RZ, -R13 ;  /* 0x000000ffff0d8224 */ /* 0x000fe200078e0a0d */
[----:B------:R-:W-:Y:S01]  /*c0e0*/  ISETP.GT.U32.AND P0, PT, R10, R14, PT ;  /* 0x0000000e0a00720c */ /* 0x000fe20003f04070 */
[----:B------:R-:W-:Y:S01]  /*c0f0*/  @!P5 IMAD.MOV R3, RZ, RZ, -R3 ;  /* 0x000000ffff03d224 */ /* 0x000fe200078e0a03 */
[----:B------:R-:W-:Y:S01]  /*c100*/  IABS R21, R9 ;  /* 0x0000000900157213 */ /* 0x000fe20000000000 */
[--C-:B------:R-:W-:Y:S01]  /*c110*/  @!P4 IMAD.IADD R0, R0, 0x1, -R10.reuse ;  /* 0x000000010000c824 */ /* 0x100fe200078e0a0a */
[----:B------:R-:W-:Y:S01]  /*c120*/  ISETP.GE.AND P5, PT, R6, RZ, PT ;  /* 0x000000ff0600720c */ /* 0x000fe20003fa6270 */
[----:B------:R-:W-:Y:S01]  /*c130*/  VIADD R6, R28, 0x11b ;  /* 0x0000011b1c067836 */ /* 0x000fe20000000000 */
[----:B------:R1:W-:Y:S01]  /*c140*/  STL [R1+0x558], R3 ;  /* 0x0005580301007387 */ /* 0x0003e20000100800 */
[--C-:B------:R-:W-:Y:S01]  /*c150*/  @!P6 IMAD.IADD R7, R7, 0x1, -R10.reuse ;  /* 0x000000010707e824 */ /* 0x100fe200078e0a0a */
[----:B------:R-:W-:Y:S01]  /*c160*/  ISETP.GT.U32.AND P4, PT, R10, R0, PT ;  /* 0x000000000a00720c */ /* 0x000fe20003f84070 */
[--C-:B------:R-:W-:Y:S01]  /*c170*/  @!P1 IMAD.IADD R5, R5, 0x1, -R10.reuse ;  /* 0x0000000105059824 */ /* 0x100fe200078e0a0a */
[----:B------:R-:W-:Y:S01]  /*c180*/  IABS R20, R6 ;  /* 0x0000000600147213 */ /* 0x000fe20000000000 */
[----:B------:R-:W-:Y:S01]  /*c190*/  STL [R1+0x554], R13 ;  /* 0x0005540d01007387 */ /* 0x000fe20000100800 */
[----:B------:R-:W-:Y:S01]  /*c1a0*/  ISETP.GE.AND P6, PT, R8, RZ, PT ;  /* 0x000000ff0800720c */ /* 0x000fe20003fc6270 */
[----:B------:R-:W-:Y:S01]  /*c1b0*/  @!P0 IMAD.IADD R14, R14, 0x1, -R10 ;  /* 0x000000010e0e8824 */ /* 0x000fe200078e0a0a */
[----:B------:R-:W-:Y:S01]  /*c1c0*/  ISETP.GT.U32.AND P1, PT, R10, R5, PT ;  /* 0x000000050a00720c */ /* 0x000fe20003f24070 */
[----:B------:R-:W-:-:S03]  /*c1d0*/  IMAD.HI.U32 R11, R4, R20, RZ ;  /* 0x00000014040b7227 */ /* 0x000fc600078e00ff */
[----:B------:R-:W-:Y:S01]  /*c1e0*/  ISETP.GT.U32.AND P0, PT, R10, R14, PT ;  /* 0x0000000e0a00720c */ /* 0x000fe20003f04070 */
[----:B-1----:R-:W-:Y:S02]  /*c1f0*/  IMAD.MOV.U32 R3, RZ, RZ, R7 ;  /* 0x000000ffff037224 */ /* 0x002fe400078e0007 */
[----:B------:R-:W-:-:S04]  /*c200*/  IMAD.HI.U32 R7, R4, R21, RZ ;  /* 0x0000001504077227 */ /* 0x000fc800078e00ff */
[----:B------:R-:W-:Y:S02]  /*c210*/  IMAD.MOV R7, RZ, RZ, -R7 ;  /* 0x000000ffff077224 */ /* 0x000fe400078e0a07 */
[----:B------:R-:W-:Y:S02]  /*c220*/  VIADD R8, R28, 0x119 ;  /* 0x000001191c087836 */ /* 0x000fe40000000000 */
[----:B------:R-:W-:Y:S02]  /*c230*/  IMAD R21, R10, R7, R21 ;  /* 0x000000070a157224 */ /* 0x000fe400078e0215 */
[--C-:B------:R-:W-:Y:S01]  /*c240*/  @!P0 IMAD.IADD R14, R14, 0x1, -R10.reuse ;  /* 0x000000010e0e8824 */ /* 0x100fe200078e0a0a */
[----:B------:R-:W-:Y:S01]  /*c250*/  IABS R19, R8 ;  /* 0x0000000800137213 */ /* 0x000fe20000000000 */
[--C-:B------:R-:W-:Y:S01]  /*c260*/  @!P1 IMAD.IADD R5, R5, 0x1, -R10.reuse ;  /* 0x0000000105059824 */ /* 0x100fe200078e0a0a */
[----:B------:R-:W-:Y:S01]  /*c270*/  ISETP.GT.U32.AND P0, PT, R10, R21, PT ;  /* 0x000000150a00720c */ /* 0x000fe20003f04070 */
[----:B------:R-:W-:Y:S01]  /*c280*/  @!P3 IMAD.MOV R3, RZ, RZ, -R3 ;  /* 0x000000ffff03b224 */ /* 0x000fe200078e0a03 */
[----:B------:R-:W-:Y:S01]  /*c290*/  ISETP.GE.AND P1, PT, R9, RZ, PT ;  /* 0x000000ff0900720c */ /* 0x000fe20003f26270 */
[----:B------:R-:W-:Y:S01]  /*c2a0*/  IMAD.MOV R9, RZ, RZ, -R11 ;  /* 0x000000ffff097224 */ /* 0x000fe200078e0a0b */
[----:B------:R-:W-:Y:S01]  /*c2b0*/  ISETP.GE.AND P3, PT, R6, RZ, PT ;  /* 0x000000ff0600720c */ /* 0x000fe20003f66270 */
[----:B------:R-:W-:Y:S01]  /*c2c0*/  @!P4 IMAD.IADD R0, R0, 0x1, -R10 ;  /* 0x000000010000c824 */ /* 0x000fe200078e0a0a */
[----:B------:R1:W-:Y:S01]  /*c2d0*/  STL [R1+0x550], R3 ;  /* 0x0005500301007387 */ /* 0x0003e20000100800 */
[----:B------:R-:W-:Y:S01]  /*c2e0*/  IMAD R20, R10, R9, R20 ;  /* 0x000000090a147224 */ /* 0x000fe200078e0214 */
[----:B------:R-:W-:Y:S01]  /*c2f0*/  ISETP.GE.AND P4, PT, R8, RZ, PT ;  /* 0x000000ff0800720c */ /* 0x000fe20003f86270 */
[----:B------:R-:W-:-:S02]  /*c300*/  IMAD.MOV.U32 R12, RZ, RZ, R5 ;  /* 0x000000ffff0c7224 */ /* 0x000fc400078e0005 */
[----:B------:R-:W-:Y:S02]  /*c310*/  VIADD R18, R28, 0x118 ;  /* 0x000001181c127836 */ /* 0x000fe40000000000 */
[----:B------:R-:W-:-:S04]  /*c320*/  IMAD.HI.U32 R6, R4, R19, RZ ;  /* 0x0000001304067227 */ /* 0x000fc800078e00ff */
[----:B-1----:R-:W-:Y:S02]  /*c330*/  IMAD.MOV.U32 R3, RZ, RZ, R0 ;  /* 0x000000ffff037224 */ /* 0x002fe400078e0000 */
[----:B------:R-:W-:Y:S01]  /*c340*/  @!P2 IMAD.MOV R12, RZ, RZ, -R12 ;  /* 0x000000ffff0ca224 */ /* 0x000fe200078e0a0c */
[----:B------:R-:W-:Y:S01]  /*c350*/  ISETP.GT.U32.AND P2, PT, R10, R20, PT ;  /* 0x000000140a00720c */ /* 0x000fe20003f44070 */
[----:B------:R-:W-:Y:S01]  /*c360*/  @!P5 IMAD.MOV R3, RZ, RZ, -R3 ;  /* 0x000000ffff03d224 */ /* 0x000fe200078e0a03 */
[----:B------:R-:W-:Y:S01]  /*c370*/  ISETP.GE.AND P5, PT, R18, RZ, PT ;  /* 0x000000ff1200720c */ /* 0x000fe20003fa6270 */
[----:B------:R-:W-:Y:S01]  /*c380*/  @!P0 IMAD.IADD R21, R21, 0x1, -R10 ;  /* 0x0000000115158824 */ /* 0x000fe200078e0a0a */
[----:B------:R-:W-:Y:S01]  /*c390*/  IABS R18, R18 ;  /* 0x0000001200127213 */ /* 0x000fe20000000000 */
[----:B------:R-:W-:Y:S01]  /*c3a0*/  IMAD.MOV R6, RZ, RZ, -R6 ;  /* 0x000000ffff067224 */ /* 0x000fe200078e0a06 */
[----:B------:R-:W-:Y:S01]  /*c3b0*/  STL [R1+0x54c], R12 ;  /* 0x00054c0c01007387 */ /* 0x000fe20000100800 */
[----:B------:R-:W-:Y:S01]  /*c3c0*/  VIADD R9, R28, 0x117 ;  /* 0x000001171c097836 */ /* 0x000fe20000000000 */
[C---:B------:R-:W-:Y:S01]  /*c3d0*/  ISETP.GT.U32.AND P0, PT, R10.reuse, R21, PT ;  /* 0x000000150a00720c */ /* 0x040fe20003f04070 */
[----:B------:R-:W-:Y:S01]  /*c3e0*/  IMAD R19, R10, R6, R19 ;  /* 0x000000060a137224 */ /* 0x000fe200078e0213 */
[----:B------:R1:W-:Y:S01]  /*c3f0*/  STL [R1+0x548], R3 ;  /* 0x0005480301007387 */ /* 0x0003e20000100800 */
[----:B------:R-:W-:Y:S01]  /*c400*/  IMAD.HI.U32 R11, R4, R18, RZ ;  /* 0x00000012040b7227 */ /* 0x000fe200078e00ff */
[----:B------:R-:W-:-:S03]  /*c410*/  IABS R17, R9 ;  /* 0x0000000900117213 */ /* 0x000fc60000000000 */
[----:B------:R-:W-:Y:S02]  /*c420*/  IMAD.MOV R11, RZ, RZ, -R11 ;  /* 0x000000ffff0b7224 */ /* 0x000fe400078e0a0b */
[----:B------:R-:W-:Y:S02]  /*c430*/  VIADD R6, R28, 0x115 ;  /* 0x000001151c067836 */ /* 0x000fe40000000000 */
[----:B------:R-:W-:Y:S02]  /*c440*/  @!P2 IMAD.IADD R20, R20, 0x1, -R10 ;  /* 0x000000011414a824 */ /* 0x000fe400078e0a0a */
[----:B-1----:R-:W-:Y:S01]  /*c450*/  IMAD.MOV.U32 R3, RZ, RZ, R14 ;  /* 0x000000ffff037224 */ /* 0x002fe200078e000e */
[----:B------:R-:W-:Y:S01]  /*c460*/  IABS R12, R6 ;  /* 0x00000006000c7213 */ /* 0x000fe20000000000 */
[----:B------:R-:W-:Y:S01]  /*c470*/  IMAD.HI.U32 R8, R4, R17, RZ ;  /* 0x0000001104087227 */ /* 0x000fe200078e00ff */
[----:B------:R-:W-:-:S03]  /*c480*/  ISETP.GT.U32.AND P2, PT, R10, R20, PT ;  /* 0x000000140a00720c */ /* 0x000fc60003f44070 */
[----:B------:R-:W-:Y:S01]  /*c490*/  @!P6 IMAD.MOV R3, RZ, RZ, -R3 ;  /* 0x000000ffff03e224 */ /* 0x000fe200078e0a03 */
[C---:B------:R-:W-:Y:S01]  /*c4a0*/  ISETP.GT.U32.AND P6, PT, R10.reuse, R19, PT ;  /* 0x000000130a00720c */ /* 0x040fe20003fc4070 */
[C---:B------:R-:W-:Y:S02]  /*c4b0*/  IMAD R18, R10.reuse, R11, R18 ;  /* 0x0000000b0a127224 */ /* 0x040fe400078e0212 */
[----:B------:R-:W-:Y:S01]  /*c4c0*/  IMAD.MOV R8, RZ, RZ, -R8 ;  /* 0x000000ffff087224 */ /* 0x000fe200078e0a08 */
[----:B------:R1:W-:Y:S01]  /*c4d0*/  STL [R1+0x540], R3 ;  /* 0x0005400301007387 */ /* 0x0003e20000100800 */
[----:B------:R-:W-:Y:S01]  /*c4e0*/  @!P0 IMAD.IADD R21, R21, 0x1, -R10 ;  /* 0x0000000115158824 */ /* 0x000fe200078e0a0a */
[C---:B------:R-:W-:Y:S01]  /*c4f0*/  ISETP.GT.U32.AND P0, PT, R10.reuse, R18, PT ;  /* 0x000000120a00720c */ /* 0x040fe20003f04070 */
[----:B------:R-:W-:Y:S02]  /*c500*/  IMAD R17, R10, R8, R17 ;  /* 0x000000080a117224 */ /* 0x000fe400078e0211 */
[----:B------:R-:W-:-:S04]  /*c510*/  IMAD.HI.U32 R0, R4, R12, RZ ;  /* 0x0000000c04007227 */ /* 0x000fc800078e00ff */
[----:B------:R-:W-:Y:S01]  /*c520*/  @!P6 IMAD.IADD R19, R19, 0x1, -R10 ;  /* 0x000000011313e824 */ /* 0x000fe200078e0a0a */
[----:B------:R-:W-:Y:S01]  /*c530*/  ISETP.GT.U32.AND P6, PT, R10, R17, PT ;  /* 0x000000110a00720c */ /* 0x000fe20003fc4070 */
[----:B------:R-:W-:Y:S02]  /*c540*/  IMAD.MOV R0, RZ, RZ, -R0 ;  /* 0x000000ffff007224 */ /* 0x000fe400078e0a00 */
[----:B------:R-:W-:Y:S02]  /*c550*/  VIADD R7, R28, 0x116 ;  /* 0x000001161c077836 */ /* 0x000fe40000000000 */
[----:B------:R-:W-:Y:S02]  /*c560*/  IMAD R12, R10, R0, R12 ;  /* 0x000000000a0c7224 */ /* 0x000fe400078e020c */
[--C-:B------:R-:W-:Y:S01]  /*c570*/  @!P2 IMAD.IADD R20, R20, 0x1, -R10.reuse ;  /* 0x000000011414a824 */ /* 0x100fe200078e0a0a */
[----:B------:R-:W-:Y:S01]  /*c580*/  IABS R13, R7 ;  /* 0x00000007000d7213 */ /* 0x000fe20000000000 */
[----:B------:R-:W-:Y:S01]  /*c590*/  VIADD R0, R28, 0x114 ;  /* 0x000001141c007836 */ /* 0x000fe20000000000 */
[----:B------:R-:W-:Y:S01]  /*c5a0*/  ISETP.GE.AND P2, PT, R9, RZ, PT ;  /* 0x000000ff0900720c */ /* 0x000fe20003f46270 */
[----:B------:R-:W-:Y:S01]  /*c5b0*/  @!P0 IMAD.IADD R18, R18, 0x1, -R10 ;  /* 0x0000000112128824 */ /* 0x000fe200078e0a0a */
[----:B------:R-:W-:Y:S01]  /*c5c0*/  ISETP.GT.U32.AND P0, PT, R10, R19, PT ;  /* 0x000000130a00720c */ /* 0x000fe20003f04070 */
[----:B------:R-:W-:Y:S01]  /*c5d0*/  VIADD R14, R28, 0x113 ;  /* 0x000001131c0e7836 */ /* 0x000fe20000000000 */
[----:B------:R-:W-:Y:S01]  /*c5e0*/  IABS R11, R0 ;  /* 0x00000000000b7213 */ /* 0x000fe20000000000 */
[----:B-1----:R-:W-:-:S02]  /*c5f0*/  IMAD.MOV.U32 R3, RZ, RZ, R20 ;  /* 0x000000ffff037224 */ /* 0x002fc400078e0014 */
[----:B------:R-:W-:Y:S01]  /*c600*/  @!P6 IMAD.IADD R17, R17, 0x1, -R10 ;  /* 0x000000011111e824 */ /* 0x000fe200078e0a0a */
[----:B------:R-:W-:Y:S01]  /*c610*/  IABS R9, R14 ;  /* 0x0000000e00097213 */ /* 0x000fe20000000000 */
[----:B------:R-:W-:Y:S01]  /*c620*/  @!P3 IMAD.MOV R3, RZ, RZ, -R3 ;  /* 0x000000ffff03b224 */ /* 0x000fe200078e0a03 */
[----:B------:R-:W-:Y:S01]  /*c630*/  ISETP.GT.U32.AND P3, PT, R10, R18, PT ;  /* 0x000000120a00720c */ /* 0x000fe20003f64070 */
[----:B------:R-:W-:Y:S01]  /*c640*/  IMAD.HI.U32 R5, R4, R13, RZ ;  /* 0x0000000d04057227 */ /* 0x000fe200078e00ff */
[----:B------:R-:W-:Y:S02]  /*c650*/  ISETP.GT.U32.AND P6, PT, R10, R17, PT ;  /* 0x000000110a00720c */ /* 0x000fe40003fc4070 */
[----:B------:R1:W-:Y:S01]  /*c660*/  STL [R1+0x53c], R3 ;  /* 0x00053c0301007387 */ /* 0x0003e20000100800 */
[----:B------:R-:W-:-:S04]  /*c670*/  IMAD.HI.U32 R20, R4, R11, RZ ;  /* 0x0000000b04147227 */ /* 0x000fc800078e00ff */
[----:B------:R-:W-:Y:S02]  /*c680*/  IMAD.MOV R5, RZ, RZ, -R5 ;  /* 0x000000ffff057224 */ /* 0x000fe400078e0a05 */
[----:B------:R-:W-:-:S04]  /*c690*/  IMAD.HI.U32 R22, R4, R9, RZ ;  /* 0x0000000904167227 */ /* 0x000fc800078e00ff */
[----:B------:R-:W-:Y:S02]  /*c6a0*/  IMAD.MOV R20, RZ, RZ, -R20 ;  /* 0x000000ffff147224 */ /* 0x000fe400078e0a14 */
[----:B------:R-:W-:Y:S01]  /*c6b0*/  @!P0 IMAD.IADD R19, R19, 0x1, -R10 ;  /* 0x0000000113138824 */ /* 0x000fe200078e0a0a */
[C---:B------:R-:W-:Y:S01]  /*c6c0*/  ISETP.GT.U32.AND P0, PT, R10.reuse, R12, PT ;  /* 0x0000000c0a00720c */ /* 0x040fe20003f04070 */
[C---:B------:R-:W-:Y:S02]  /*c6d0*/  IMAD R13, R10.reuse, R5, R13 ;  /* 0x000000050a0d7224 */ /* 0x040fe400078e020d */
[----:B-1----:R-:W-:Y:S02]  /*c6e0*/  IMAD.MOV.U32 R3, RZ, RZ, R21 ;  /* 0x000000ffff037224 */ /* 0x002fe400078e0015 */
[----:B------:R-:W-:Y:S02]  /*c6f0*/  IMAD.MOV R22, RZ, RZ, -R22 ;  /* 0x000000ffff167224 */ /* 0x000fe400078e0a16 */
[----:B------:R-:W-:-:S02]  /*c700*/  IMAD R11, R10, R20, R11 ;  /* 0x000000140a0b7224 */ /* 0x000fc400078e020b */
[----:B------:R-:W-:Y:S01]  /*c710*/  @!P1 IMAD.MOV R3, RZ, RZ, -R3 ;  /* 0x000000ffff039224 */ /* 0x000fe200078e0a03 */
[C---:B------:R-:W-:Y:S01]  /*c720*/  ISETP.GT.U32.AND P1, PT, R10.reuse, R13, PT ;  /* 0x0000000d0a00720c */ /* 0x040fe20003f24070 */
[----:B------:R-:W-:Y:S02]  /*c730*/  IMAD R9, R10, R22, R9 ;  /* 0x000000160a097224 */ /* 0x000fe400078e0209 */
[--C-:B------:R-:W-:Y:S01]  /*c740*/  @!P3 IMAD.IADD R18, R18, 0x1, -R10.reuse ;  /* 0x000000011212b824 */ /* 0x100fe200078e0a0a */
[----:B------:R-:W-:Y:S01]  /*c750*/  ISETP.GT.U32.AND P3, PT, R10, R11, PT ;  /* 0x0000000b0a00720c */ /* 0x000fe20003f64070 */
[C---:B------:R-:W-:Y:S01]  /*c760*/  VIADD R15, R28.reuse, 0x112 ;  /* 0x000001121c0f7836 */ /* 0x040fe20000000000 */
[----:B------:R1:W-:Y:S01]  /*c770*/  STL [R1+0x538], R3 ;  /* 0x0005380301007387 */ /* 0x0003e20000100800 */
[----:B------:R-:W-:Y:S02]  /*c780*/  VIADD R16, R28, 0x111 ;  /* 0x000001111c107836 */ /* 0x000fe40000000000 */
[--C-:B------:R-:W-:Y:S01]  /*c790*/  @!P6 IMAD.IADD R17, R17, 0x1, -R10.reuse ;  /* 0x000000011111e824 */ /* 0x100fe200078e0a0a */
[----:B------:R-:W-:Y:S01]  /*c7a0*/  ISETP.GT.U32.AND P6, PT, R10, R9, PT ;  /* 0x000000090a00720c */ /* 0x000fe20003fc4070 */
[--C-:B------:R-:W-:Y:S01]  /*c7b0*/  @!P0 IMAD.IADD R12, R12, 0x1, -R10.reuse ;  /* 0x000000010c0c8824 */ /* 0x100fe200078e0a0a */
[----:B------:R-:W-:Y:S01]  /*c7c0*/  IABS R8, R15 ;  /* 0x0000000f00087213 */ /* 0x000fe20000000000 */
[----:B------:R-:W-:Y:S01]  /*c7d0*/  IMAD.MOV.U32 R23, RZ, RZ, R19 ;  /* 0x000000ffff177224 */ /* 0x000fe200078e0013 */
[----:B------:R-:W-:Y:S01]  /*c7e0*/  IABS R5, R16 ;  /* 0x0000001000057213 */ /* 0x000fe20000000000 */
[----:B------:R-:W-:Y:S01]  /*c7f0*/  @!P1 IMAD.IADD R13, R13, 0x1, -R10 ;  /* 0x000000010d0d9824 */ /* 0x000fe200078e0a0a */
[----:B------:R-:W-:Y:S01]  /*c800*/  ISETP.GE.AND P0, PT, R6, RZ, PT ;  /* 0x000000ff0600720c */ /* 0x000fe20003f06270 */
[----:B-1----:R-:W-:Y:S01]  /*c810*/  IMAD.MOV.U32 R3, RZ, RZ, R18 ;  /* 0x000000ffff037224 */ /* 0x002fe200078e0012 */
[----:B------:R-:W-:Y:S01]  /*c820*/  ISETP.GE.AND P1, PT, R7, RZ, PT ;  /* 0x000000ff0700720c */ /* 0x000fe20003f26270 */
[----:B------:R-:W-:-:S04]  /*c830*/  IMAD.HI.U32 R20, R4, R8, RZ ;  /* 0x0000000804147227 */ /* 0x000fc800078e00ff */
[----:B------:R-:W-:Y:S01]  /*c840*/  @!P4 IMAD.MOV R23, RZ, RZ, -R23 ;  /* 0x000000ffff17c224 */ /* 0x000fe200078e0a17 */
[----:B------:R-:W-:Y:S01]  /*c850*/  ISETP.GT.U32.AND P4, PT, R10, R12, PT ;  /* 0x0000000c0a00720c */ /* 0x000fe20003f84070 */
[----:B------:R-:W-:Y:S02]  /*c860*/  @!P5 IMAD.MOV R3, RZ, RZ, -R3 ;  /* 0x000000ffff03d224 */ /* 0x000fe400078e0a03 */
[----:B------:R-:W-:Y:S01]  /*c870*/  IMAD.HI.U32 R21, R4, R5, RZ ;  /* 0x0000000504157227 */ /* 0x000fe200078e00ff */
[----:B------:R-:W-:Y:S03]  /*c880*/  STL [R1+0x52c], R23 ;  /* 0x00052c1701007387 */ /* 0x000fe60000100800 */
[----:B------:R-:W-:Y:S01]  /*c890*/  @!P3 IMAD.IADD R11, R11, 0x1, -R10 ;  /* 0x000000010b0bb824 */ /* 0x000fe200078e0a0a */
[----:B------:R-:W-:Y:S01]  /*c8a0*/  ISETP.GT.U32.AND P3, PT, R10, R13, PT ;  /* 0x0000000d0a00720c */ /* 0x000fe20003f64070 */
[----:B------:R-:W-:Y:S01]  /*c8b0*/  IMAD.MOV R20, RZ, RZ, -R20 ;  /* 0x000000ffff147224 */ /* 0x000fe200078e0a14 */
[----:B------:R1:W-:Y:S01]  /*c8c0*/  STL [R1+0x528], R3 ;  /* 0x0005280301007387 */ /* 0x0003e20000100800 */
[----:B------:R-:W-:-:S02]  /*c8d0*/  IMAD.MOV R21, RZ, RZ, -R21 ;  /* 0x000000ffff157224 */ /* 0x000fc400078e0a15 */
[----:B------:R-:W-:Y:S01]  /*c8e0*/  @!P6 IMAD.IADD R9, R9, 0x1, -R10 ;  /* 0x000000010909e824 */ /* 0x000fe200078e0a0a */
[C---:B------:R-:W-:Y:S01]  /*c8f0*/  ISETP.GT.U32.AND P6, PT, R10.reuse, R11, PT ;  /* 0x0000000b0a00720c */ /* 0x040fe20003fc4070 */
[C---:B------:R-:W-:Y:S02]  /*c900*/  IMAD R6, R10.reuse, R20, R8 ;  /* 0x000000140a067224 */ /* 0x040fe400078e0208 */
[C---:B------:R-:W-:Y:S01]  /*c910*/  IMAD R5, R10.reuse, R21, R5 ;  /* 0x000000150a057224 */ /* 0x040fe200078e0205 */
[----:B------:R-:W-:Y:S01]  /*c920*/  ISETP.GT.U32.AND P5, PT, R10, R9, PT ;  /* 0x000000090a00720c */ /* 0x000fe20003fa4070 */
[C---:B------:R-:W-:Y:S02]  /*c930*/  VIADD R8, R28.reuse, 0x110 ;  /* 0x000001101c087836 */ /* 0x040fe40000000000 */
[----:B-1----:R-:W-:Y:S02]  /*c940*/  IMAD.MOV.U32 R3, RZ, RZ, R17 ;  /* 0x000000ffff037224 */ /* 0x002fe400078e0011 */
[----:B------:R-:W-:Y:S01]  /*c950*/  VIADD R7, R28, 0x10f ;  /* 0x0000010f1c077836 */ /* 0x000fe20000000000 */
[----:B------:R-:W-:Y:S01]  /*c960*/  IABS R17, R8 ;  /* 0x0000000800117213 */ /* 0x000fe20000000000 */
[----:B------:R-:W-:Y:S01]  /*c970*/  @!P2 IMAD.MOV R3, RZ, RZ, -R3 ;  /* 0x000000ffff03a224 */ /* 0x000fe200078e0a03 */
[----:B------:R-:W-:Y:S01]  /*c980*/  ISETP.GT.U32.AND P2, PT, R10, R6, PT ;  /* 0x000000060a00720c */ /* 0x000fe20003f44070 */
[--C-:B------:R-:W-:Y:S01]  /*c990*/  @!P4 IMAD.IADD R12, R12, 0x1, -R10.reuse ;  /* 0x000000010c0cc824 */ /* 0x100fe200078e0a0a */
[----:B------:R-:W-:Y:S01]  /*c9a0*/  ISETP.GT.U32.AND P4, PT, R10, R5, PT ;  /* 0x000000050a00720c */ /* 0x000fe20003f84070 */
[--C-:B------:R-:W-:Y:S01]  /*c9b0*/  @!P3 IMAD.IADD R13, R13, 0x1, -R10.reuse ;  /* 0x000000010d0db824 */ /* 0x100fe200078e0a0a */
[----:B------:R-:W-:Y:S01]  /*c9c0*/  IABS R18, R7 ;  /* 0x0000000700127213 */ /* 0x000fe20000000000 */
[----:B------:R-:W-:Y:S01]  /*c9d0*/  @!P6 IMAD.IADD R11, R11, 0x1, -R10 ;  /* 0x000000010b0be824 */ /* 0x000fe200078e0a0a */
[----:B------:R-:W-:Y:S01]  /*c9e0*/  ISETP.GE.AND P3, PT, R0, RZ, PT ;  /* 0x000000ff0000720c */ /* 0x000fe20003f66270 */
[----:B------:R1:W-:Y:S01]  /*c9f0*/  STL [R1+0x524], R3 ;  /* 0x0005240301007387 */ /* 0x0003e20000100800 */
[----:B------:R-:W-:Y:S01]  /*ca00*/  ISETP.GE.AND P6, PT, R14, RZ, PT ;  /* 0x000000ff0e00720c */ /* 0x000fe20003fc6270 */
[----:B------:R-:W-:-:S02]  /*ca10*/  IMAD.MOV.U32 R0, RZ, RZ, R18 ;  /* 0x000000ffff007224 */ /* 0x000fc400078e0012 */
[----:B------:R-:W-:-:S04]  /*ca20*/  IMAD.HI.U32 R14, R4, R17, RZ ;  /* 0x00000011040e7227 */ /* 0x000fc800078e00ff */
[----:B------:R-:W-:Y:S02]  /*ca30*/  IMAD.MOV.U32 R19, RZ, RZ, R13 ;  /* 0x000000ffff137224 */ /* 0x000fe400078e000d */
[----:B------:R-:W-:Y:S01]  /*ca40*/  @!P5 IMAD.IADD R9, R9, 0x1, -R10 ;  /* 0x000000010909d824 */ /* 0x000fe200078e0a0a */
[----:B------:R-:W-:Y:S01]  /*ca50*/  ISETP.GE.AND P5, PT, R15, RZ, PT ;  /* 0x000000ff0f00720c */ /* 0x000fe20003fa6270 */
[----:B-1----:R-:W-:Y:S02]  /*ca60*/  IMAD.MOV.U32 R3, RZ, RZ, R12 ;  /* 0x000000ffff037224 */ /* 0x002fe400078e000c */
[----:B------:R-:W-:Y:S01]  /*ca70*/  @!P2 IMAD.IADD R6, R6, 0x1, -R10 ;  /* 0x000000010606a824 */ /* 0x000fe200078e0a0a */
[----:B------:R-:W-:Y:S01]  /*ca80*/  ISETP.GE.AND P2, PT, R16, RZ, PT ;  /* 0x000000ff1000720c */ /* 0x000fe20003f46270 */
[----:B------:R-:W-:-:S04]  /*ca90*/  IMAD.HI.U32 R15, R4, R0, RZ ;  /* 0x00000000040f7227 */ /* 0x000fc800078e00ff */
[----:B------:R-:W-:Y:S02]  /*caa0*/  IMAD.MOV R14, RZ, RZ, -R14 ;  /* 0x000000ffff0e7224 */ /* 0x000fe400078e0a0e */
[----:B------:R-:W-:Y:S01]  /*cab0*/  @!P1 IMAD.MOV R19, RZ, RZ, -R19 ;  /* 0x000000ffff139224 */ /* 0x000fe200078e0a13 */
[----:B------:R-:W-:Y:S01]  /*cac0*/  ISETP.GT.U32.AND P1, PT, R10, R6, PT ;  /* 0x000000060a00720c */ /* 0x000fe20003f24070 */
[----:B------:R-:W-:Y:S01]  /*cad0*/  @!P4 IMAD.IADD R5, R5, 0x1, -R10 ;  /* 0x000000010505c824 */ /* 0x000fe200078e0a0a */
[----:B------:R-:W-:Y:S01]  /*cae0*/  ISETP.GE.AND P4, PT, R8, RZ, PT ;  /* 0x000000ff0800720c */ /* 0x000fe20003f86270 */
[----:B------:R-:W-:Y:S01]  /*caf0*/  @!P0 IMAD.MOV R3, RZ, RZ, -R3 ;  /* 0x000000ffff038224 */ /* 0x000fe200078e0a03 */
[----:B------:R-:W-:Y:S01]  /*cb00*/  STL [R1+0x520], R19 ;  /* 0x0005201301007387 */ /* 0x000fe20000100800 */
[----:B------:R-:W-:Y:S01]  /*cb10*/  IMAD.MOV R13, RZ, RZ, -R15 ;  /* 0x000000ffff0d7224 */ /* 0x000fe200078e0a0f */
[C---:B------:R-:W-:Y:S01]  /*cb20*/  ISETP.GT.U32.AND P0, PT, R10.reuse, R5, PT ;  /* 0x000000050a00720c */ /* 0x040fe20003f04070 */
[C---:B------:R-:W-:Y:S01]  /*cb30*/  IMAD R8, R10.reuse, R14, R17 ;  /* 0x0000000e0a087224 */ /* 0x040fe200078e0211 */
[----:B------:R1:W-:Y:S01]  /*cb40*/  STL [R1+0x518], R3 ;  /* 0x0005180301007387 */ /* 0x0003e20000100800 */
[----:B------:R-:W-:-:S02]  /*cb50*/  IMAD R0, R10, R13, R0 ;  /* 0x0000000d0a007224 */ /* 0x000fc400078e0200 */
[----:B------:R-:W-:Y:S01]  /*cb60*/  @!P3 IMAD.MOV R11, RZ, RZ, -R11 ;  /* 0x000000ffff0bb224 */ /* 0x000fe200078e0a0b */
[----:B------:R-:W-:Y:S01]  /*cb70*/  ISETP.GT.U32.AND P3, PT, R10, R8, PT ;  /* 0x000000080a00720c */ /* 0x000fe20003f64070 */
[----:B------:R-:W-:Y:S01]  /*cb80*/  @!P1 IMAD.IADD R6, R6, 0x1, -R10 ;  /* 0x0000000106069824 */ /* 0x000fe200078e0a0a */
[----:B------:R-:W-:Y:S01]  /*cb90*/  ISETP.GE.AND P1, PT, R7, RZ, PT ;  /* 0x000000ff0700720c */ /* 0x000fe20003f26270 */
[C---:B------:R-:W-:Y:S01]  /*cba0*/  VIADD R13, R28.reuse, 0x10c ;  /* 0x0000010c1c0d7836 */ /* 0x040fe20000000000 */
[----:B------:R2:W-:Y:S01]  /*cbb0*/  STL [R1+0x514], R11 ;  /* 0x0005140b01007387 */ /* 0x0005e20000100800 */
[C---:B------:R-:W-:Y:S02]  /*cbc0*/  VIADD R12, R28.reuse, 0x10a ;  /* 0x0000010a1c0c7836 */ /* 0x040fe40000000000 */
[----:B-1----:R-:W-:Y:S02]  /*cbd0*/  IMAD.MOV.U32 R3, RZ, RZ, R9 ;  /* 0x000000ffff037224 */ /* 0x002fe400078e0009 */
[----:B------:R-:W-:-:S02]  /*cbe0*/  VIADD R9, R28, 0x10d ;  /* 0x0000010d1c097836 */ /* 0x000fc40000000000 */
[----:B------:R-:W-:Y:S01]  /*cbf0*/  @!P6 IMAD.MOV R3, RZ, RZ, -R3 ;  /* 0x000000ffff03e224 */ /* 0x000fe200078e0a03 */
[----:B------:R-:W-:Y:S01]  /*cc00*/  ISETP.GT.U32.AND P6, PT, R10, R0, PT ;  /* 0x000000000a00720c */ /* 0x000fe20003fc4070 */
[--C-:B------:R-:W-:Y:S01]  /*cc10*/  @!P3 IMAD.IADD R8, R8, 0x1, -R10.reuse ;  /* 0x000000010808b824 */ /* 0x100fe200078e0a0a */
[----:B------:R-:W-:Y:S01]  /*cc20*/  IABS R7, R9 ;  /* 0x0000000900077213 */ /* 0x000fe20000000000 */
[C---:B--2---:R-:W-:Y:S01]  /*cc30*/  VIADD R11, R28.reuse, 0x10e ;  /* 0x0000010e1c0b7836 */ /* 0x044fe20000000000 */
[----:B------:R1:W-:Y:S01]  /*cc40*/  STL [R1+0x510], R3 ;  /* 0x0005100301007387 */ /* 0x0003e20000100800 */
[----:B------:R-:W-:Y:S01]  /*cc50*/  @!P0 IMAD.IADD R5, R5, 0x1, -R10 ;  /* 0x0000000105058824 */ /* 0x000fe200078e0a0a */
[----:B------:R-:W-:Y:S01]  /*cc60*/  ISETP.GE.AND P3, PT, R9, RZ, PT ;  /* 0x000000ff0900720c */ /* 0x000fe20003f66270 */
[C---:B------:R-:W-:Y:S01]  /*cc70*/  VIADD R19, R28.reuse, 0x108 ;  /* 0x000001081c137836 */ /* 0x040fe20000000000 */
[----:B------:R-:W-:Y:S01]  /*cc80*/  IABS R14, R11 ;  /* 0x0000000b000e7213 */ /* 0x000fe20000000000 */
[----:B------:R-:W-:Y:S01]  /*cc90*/  VIADD R15, R28, 0x107 ;  /* 0x000001071c0f7836 */ /* 0x000fe20000000000 */
[----:B------:R-:W-:-:S03]  /*cca0*/  ISETP.GE.AND P0, PT, R11, RZ, PT ;  /* 0x000000ff0b00720c */ /* 0x000fc60003f06270 */
[----:B------:R-:W-:Y:S01]  /*ccb0*/  @!P6 IMAD.IADD R0, R0, 0x1, -R10 ;  /* 0x000000010000e824 */ /* 0x000fe200078e0a0a */
[----:B------:R-:W-:Y:S01]  /*ccc0*/  ISETP.GT.U32.AND P6, PT, R10, R8, PT ;  /* 0x000000080a00720c */ /* 0x000fe20003fc4070 */
[----:B-1----:R-:W-:Y:S02]  /*ccd0*/  IMAD.MOV.U32 R3, RZ, RZ, R6 ;  /* 0x000000ffff037224 */ /* 0x002fe400078e0006 */
[----:B------:R-:W-:-:S04]  /*cce0*/  IMAD.HI.U32 R9, R4, R14, RZ ;  /* 0x0000000e04097227 */ /* 0x000fc800078e00ff */
[----:B------:R-:W-:Y:S01]  /*ccf0*/  @!P5 IMAD.MOV R3, RZ, RZ, -R3 ;  /* 0x000000ffff03d224 */ /* 0x000fe200078e0a03 */
[----:B------:R-:W-:Y:S01]  /*cd00*/  ISETP.GT.U32.AND P5, PT, R10, R0, PT ;  /* 0x000000000a00720c */ /* 0x000fe20003fa4070 */
[----:B------:R-:W-:-:S03]  /*cd10*/  IMAD.HI.U32 R6, R4, R7, RZ ;  /* 0x0000000704067227 */ /* 0x000fc600078e00ff */
[----:B------:R1:W-:Y:S01]  /*cd20*/  STL [R1+0x50c], R3 ;  /* 0x00050c0301007387 */ /* 0x0003e20000100800 */
[----:B------:R-:W-:Y:S02]  /*cd30*/  @!P6 IMAD.IADD R8, R8, 0x1, -R10 ;  /* 0x000000010808e824 */ /* 0x000fe400078e0a0a */
[----:B------:R-:W-:Y:S02]  /*cd40*/  IMAD.MOV R6, RZ, RZ, -R6 ;  /* 0x000000ffff067224 */ /* 0x000fe400078e0a06 */
[----:B------:R-:W-:Y:S02]  /*cd50*/  IMAD.MOV.U32 R11, RZ, RZ, R8 ;  /* 0x000000ffff0b7224 */ /* 0x000fe400078e0008 */
[C---:B------:R-:W-:Y:S02]  /*cd60*/  IMAD R6, R10.reuse, R6, R7 ;  /* 0x000000060a067224 */ /* 0x040fe400078e0207 */
[----:B------:R-:W-:Y:S02]  /*cd70*/  @!P4 IMAD.MOV R11, RZ, RZ, -R11 ;  /* 0x000000ffff0bc224 */ /* 0x000fe400078e0a0b */
[----:B-1----:R-:W-:Y:S01]  /*cd80*/  IMAD.MOV.U32 R3, RZ, RZ, R5 ;  /* 0x000000ffff037224 */ /* 0x002fe200078e0005 */
[----:B------:R-:W-:Y:S01]  /*cd90*/  ISETP.GT.U32.AND P4, PT, R10, R6, PT ;  /* 0x000000060a00720c */ /* 0x000fe20003f84070 */
[----:B------:R-:W-:-:S02]  /*cda0*/  IMAD.MOV R5, RZ, RZ, -R9 ;  /* 0x000000ffff057224 */ /* 0x000fc400078e0a09 */
[----:B------:R-:W-:Y:S01]  /*cdb0*/  @!P2 IMAD.MOV R3, RZ, RZ, -R3 ;  /* 0x000000ffff03a224 */ /* 0x000fe200078e0a03 */
[----:B------:R-:W-:Y:S01]  /*cdc0*/  ISETP.GE.AND P2, PT, R13, RZ, PT ;  /* 0x000000ff0d00720c */ /* 0x000fe20003f46270 */
[----:B------:R-:W-:Y:S01]  /*cdd0*/  IMAD R14, R10, R5, R14 ;  /* 0x000000050a0e7224 */ /* 0x000fe200078e020e */
[----:B------:R-:W-:Y:S01]  /*cde0*/  IABS R13, R13 ;  /* 0x0000000d000d7213 */ /* 0x000fe20000000000 */
[----:B------:R-:W-:Y:S01]  /*cdf0*/  @!P5 IMAD.IADD R0, R0, 0x1, -R10 ;  /* 0x000000010000d824 */ /* 0x000fe200078e0a0a */
[----:B------:R1:W-:Y:S01]  /*ce00*/  STL [R1+0x508], R3 ;  /* 0x0005080301007387 */ /* 0x0003e20000100800 */
[----:B------:R-:W-:Y:S01]  /*ce10*/  VIADD R9, R28, 0x10b ;  /* 0x0000010b1c097836 */ /* 0x000fe20000000000 */
[----:B------:R-:W-:Y:S01]  /*ce20*/  ISETP.GT.U32.AND P6, PT, R10, R14, PT ;  /* 0x0000000e0a00720c */ /* 0x000fe20003fc4070 */
[----:B------:R-:W-:Y:S01]  /*ce30*/  IMAD.HI.U32 R7, R4, R13, RZ ;  /* 0x0000000d04077227 */ /* 0x000fe200078e00ff */
[----:B------:R2:W-:Y:S02]  /*ce40*/  STL [R1+0x504], R11 ;  /* 0x0005040b01007387 */ /* 0x0005e40000100800 */
[----:B------:R-:W-:Y:S01]  /*ce50*/  ISETP.GE.AND P5, PT, R9, RZ, PT ;  /* 0x000000ff0900720c */ /* 0x000fe20003fa6270 */
[----:B------:R-:W-:Y:S01]  /*ce60*/  VIADD R5, R28, 0x109 ;  /* 0x000001091c057836 */ /* 0x000fe20000000000 */
[----:B------:R-:W-:Y:S01]  /*ce70*/  IABS R9, R9 ;  /* 0x0000000900097213 */ /* 0x000fe20000000000 */
[----:B------:R-:W-:-:S02]  /*ce80*/  IMAD.MOV R7, RZ, RZ, -R7 ;  /* 0x000000ffff077224 */ /* 0x000fc400078e0a07 */
[----:B-1----:R-:W-:Y:S02]  /*ce90*/  IMAD.MOV.U32 R3, RZ, RZ, R0 ;  /* 0x000000ffff037224 */ /* 0x002fe400078e0000 */
[--C-:B------:R-:W-:Y:S01]  /*cea0*/  @!P4 IMAD.IADD R6, R6, 0x1, -R10.reuse ;  /* 0x000000010606c824 */ /* 0x100fe200078e0a0a */
[----:B--2---:R-:W-:Y:S01]  /*ceb0*/  IABS R11, R5 ;  /* 0x00000005000b7213 */ /* 0x004fe20000000000 */
[----:B------:R-:W-:Y:S02]  /*cec0*/  @!P6 IMAD.IADD R14, R14, 0x1, -R10 ;  /* 0x000000010e0ee824 */ /* 0x000fe400078e0a0a */
[----:B------:R-:W-:Y:S01]  /*ced0*/  @!P1 IMAD.MOV R3, RZ, RZ, -R3 ;  /* 0x000000ffff039224 */ /* 0x000fe200078e0a03 */
[----:B------:R-:W-:Y:S01]  /*cee0*/  ISETP.GE.AND P1, PT, R12, RZ, PT ;  /* 0x000000ff0c00720c */ /* 0x000fe20003f26270 */
[C---:B------:R-:W-:Y:S01]  /*cef0*/  IMAD R13, R10.reuse, R7, R13 ;  /* 0x000000070a0d7224 */ /* 0x040fe200078e020d */
[----:B------:R-:W-:Y:S01]  /*cf00*/  ISETP.GT.U32.AND P6, PT, R10, R14, PT ;  /* 0x0000000e0a00720c */ /* 0x000fe20003fc4070 */
[----:B------:R-:W-:Y:S01]  /*cf10*/  IMAD.HI.U32 R0, R4, R9, RZ ;  /* 0x0000000904007227 */ /* 0x000fe200078e00ff */
[----:B------:R-:W-:Y:S01]  /*cf20*/  IABS R12, R12 ;  /* 0x0000000c000c7213 */ /* 0x000fe20000000000 */
[----:B------:R1:W-:Y:S01]  /*cf30*/  STL [R1+0x4fc], R3 ;  /* 0x0004fc0301007387 */ /* 0x0003e20000100800 */
[----:B------:R-:W-:Y:S01]  /*cf40*/  ISETP.GT.U32.AND P4, PT, R10, R6, PT ;  /* 0x000000060a00720c */ /* 0x000fe20003f84070 */
[----:B------:R-:W-:-:S04]  /*cf50*/  IMAD.HI.U32 R8, R4, R11, RZ ;  /* 0x0000000b04087227 */ /* 0x000fc800078e00ff */
[----:B------:R-:W-:-:S04]  /*cf60*/  IMAD.HI.U32 R7, R4, R12, RZ ;  /* 0x0000000c04077227 */ /* 0x000fc800078e00ff */
[----:B------:R-:W-:Y:S01]  /*cf70*/  @!P6 IMAD.IADD R14, R14, 0x1, -R10 ;  /* 0x000000010e0ee824 */ /* 0x000fe200078e0a0a */
[C---:B------:R-:W-:Y:S01]  /*cf80*/  ISETP.GT.U32.AND P6, PT, R10.reuse, R13, PT ;  /* 0x0000000d0a00720c */ /* 0x040fe20003fc4070 */
        /* <DEDUP_REMOVED lines=72> */
[----:B------:R-:W-:Y:S01]  /*d410*/  @!P2 IMAD.IADD R0, R0, 0x1, -R10 ;  /* 0x000000010000a824 */ /* 0x000fe200078e0a0a */
[----:B------:R-:W-:Y:S01]  /*d420*/  ISETP.GE.AND P2, PT, R7, RZ, PT ;  /* 0x000000ff0700720c */ /* 0x000fe20003f46270 */
[----:B------:R-:W-:Y:S01]  /*d430*/  VIADD R7, R28, 0x102 ;  /* 0x000001021c077836 */ /* 0x000fe20000000000 */
[----:B------:R-:W-:Y:S01]  /*d440*/  ISETP.GT.U32.AND P5, PT, R10, R18, PT ;  /* 0x000000120a00720c */ /* 0x000fe20003fa4070 */
[----:B------:R-:W-:Y:S01]  /*d450*/  @!P1 IMAD.MOV R12, RZ, RZ, -R12 ;  /* 0x000000ffff0c9224 */ /* 0x000fe200078e0a0c */
[----:B------:R-:W-:Y:S01]  /*d460*/  ISETP.GE.AND P1, PT, R8, RZ, PT ;  /* 0x000000ff0800720c */ /* 0x000fe20003f26270 */
[--C-:B------:R-:W-:Y:S01]  /*d470*/  @!P4 IMAD.IADD R17, R17, 0x1, -R10.reuse ;  /* 0x000000011111c824 */ /* 0x100fe200078e0a0a */
[----:B------:R-:W-:Y:S01]  /*d480*/  IABS R9, R7 ;  /* 0x0000000700097213 */ /* 0x000fe20000000000 */
[----:B------:R-:W-:Y:S01]  /*d490*/  VIADD R6, R28, 0x103 ;  /* 0x000001031c067836 */ /* 0x000fe20000000000 */
[----:B------:R-:W-:Y:S01]  /*d4a0*/  STL [R1+0x4e0], R12 ;  /* 0x0004e00c01007387 */ /* 0x000fe20000100800 */
[----:B------:R-:W-:Y:S01]  /*d4b0*/  @!P6 IMAD.IADD R15, R15, 0x1, -R10 ;  /* 0x000000010f0fe824 */ /* 0x000fe200078e0a0a */
[----:B------:R-:W-:Y:S01]  /*d4c0*/  ISETP.GT.U32.AND P4, PT, R10, R17, PT ;  /* 0x000000110a00720c */ /* 0x000fe20003f84070 */
[----:B------:R-:W-:Y:S01]  /*d4d0*/  IMAD.HI.U32 R11, R4, R9, RZ ;  /* 0x00000009040b7227 */ /* 0x000fe200078e00ff */
[----:B------:R1:W-:Y:S01]  /*d4e0*/  STL [R1+0x4dc], R3 ;  /* 0x0004dc0301007387 */ /* 0x0003e20000100800 */
[----:B------:R-:W-:-:S02]  /*d4f0*/  IABS R13, R6 ;  /* 0x00000006000d7213 */ /* 0x000fc40000000000 */
[----:B------:R-:W-:Y:S01]  /*d500*/  @!P5 IMAD.IADD R18, R18, 0x1, -R10 ;  /* 0x000000011212d824 */ /* 0x000fe200078e0a0a */
[----:B------:R-:W-:Y:S01]  /*d510*/  ISETP.GT.U32.AND P6, PT, R10, R15, PT ;  /* 0x0000000f0a00720c */ /* 0x000fe20003fc4070 */
[----:B------:R-:W-:Y:S01]  /*d520*/  IMAD.MOV R11, RZ, RZ, -R11 ;  /* 0x000000ffff0b7224 */ /* 0x000fe200078e0a0b */
[----:B------:R-:W-:Y:S01]  /*d530*/  ISETP.GE.AND P5, PT, R5, RZ, PT ;  /* 0x000000ff0500720c */ /* 0x000fe20003fa6270 */
[----:B------:R-:W-:-:S04]  /*d540*/  IMAD.HI.U32 R5, R4, R13, RZ ;  /* 0x0000000d04057227 */ /* 0x000fc800078e00ff */
[----:B-1----:R-:W-:Y:S02]  /*d550*/  IMAD.MOV.U32 R3, RZ, RZ, R0 ;  /* 0x000000ffff037224 */ /* 0x002fe400078e0000 */
[--C-:B------:R-:W-:Y:S01]  /*d560*/  @!P4 IMAD.IADD R17, R17, 0x1, -R10.reuse ;  /* 0x000000011111c824 */ /* 0x100fe200078e0a0a */
[----:B------:R-:W-:Y:S01]  /*d570*/  ISETP.GE.AND P4, PT, R6, RZ, PT ;  /* 0x000000ff0600720c */ /* 0x000fe20003f86270 */
[----:B------:R-:W-:Y:S01]  /*d580*/  @!P3 IMAD.MOV R3, RZ, RZ, -R3 ;  /* 0x000000ffff03b224 */ /* 0x000fe200078e0a03 */
[C---:B------:R-:W-:Y:S01]  /*d590*/  ISETP.GT.U32.AND P3, PT, R10.reuse, R18, PT ;  /* 0x000000120a00720c */ /* 0x040fe20003f64070 */
[C---:B------:R-:W-:Y:S02]  /*d5a0*/  IMAD R6, R10.reuse, R11, R9 ;  /* 0x0000000b0a067224 */ /* 0x040fe400078e0209 */
[----:B------:R-:W-:Y:S01]  /*d5b0*/  IMAD.MOV R5, RZ, RZ, -R5 ;  /* 0x000000ffff057224 */ /* 0x000fe200078e0a05 */
[----:B------:R1:W-:Y:S01]  /*d5c0*/  STL [R1+0x4d8], R3 ;  /* 0x0004d80301007387 */ /* 0x0003e20000100800 */
[----:B------:R-:W-:Y:S01]  /*d5d0*/  @!P6 IMAD.IADD R15, R15, 0x1, -R10 ;  /* 0x000000010f0fe824 */ /* 0x000fe200078e0a0a */
[C---:B------:R-:W-:Y:S01]  /*d5e0*/  ISETP.GT.U32.AND P6, PT, R10.reuse, R6, PT ;  /* 0x000000060a00720c */ /* 0x040fe20003fc4070 */
[----:B------:R-:W-:-:S02]  /*d5f0*/  IMAD R13, R10, R5, R13 ;  /* 0x000000050a0d7224 */ /* 0x000fc400078e020d */
[C---:B------:R-:W-:Y:S02]  /*d600*/  VIADD R11, R28.reuse, 0xff ;  /* 0x000000ff1c0b7836 */ /* 0x040fe40000000000 */
[----:B------:R-:W-:Y:S02]  /*d610*/  VIADD R8, R28, 0x101 ;  /* 0x000001011c087836 */ /* 0x000fe40000000000 */
[----:B------:R-:W-:Y:S01]  /*d620*/  @!P3 IMAD.IADD R18, R18, 0x1, -R10 ;  /* 0x000000011212b824 */ /* 0x000fe200078e0a0a */
[----:B------:R-:W-:Y:S01]  /*d630*/  ISETP.GT.U32.AND P3, PT, R10, R13, PT ;  /* 0x0000000d0a00720c */ /* 0x000fe20003f64070 */
[----:B------:R-:W-:Y:S01]  /*d640*/  IMAD.MOV.U32 R20, RZ, RZ, R14 ;  /* 0x000000ffff147224 */ /* 0x000fe200078e000e */
[----:B------:R-:W-:Y:S01]  /*d650*/  IABS R12, R11 ;  /* 0x0000000b000c7213 */ /* 0x000fe20000000000 */
[----:B-1----:R-:W-:Y:S01]  /*d660*/  IMAD.MOV.U32 R3, RZ, RZ, R18 ;  /* 0x000000ffff037224 */ /* 0x002fe200078e0012 */
[----:B------:R-:W-:Y:S01]  /*d670*/  IABS R16, R8 ;  /* 0x0000000800107213 */ /* 0x000fe20000000000 */
[----:B------:R-:W-:-:S02]  /*d680*/  @!P6 IMAD.IADD R6, R6, 0x1, -R10 ;  /* 0x000000010606e824 */ /* 0x000fc400078e0a0a */
[----:B------:R-:W-:-:S03]  /*d690*/  IMAD.HI.U32 R14, R4, R12, RZ ;  /* 0x0000000c040e7227 */ /* 0x000fc600078e00ff */
[----:B------:R-:W-:Y:S01]  /*d6a0*/  ISETP.GT.U32.AND P6, PT, R10, R6, PT ;  /* 0x000000060a00720c */ /* 0x000fe20003fc4070 */
[----:B------:R-:W-:Y:S02]  /*d6b0*/  VIADD R0, R28, 0x100 ;  /* 0x000001001c007836 */ /* 0x000fe40000000000 */
[----:B------:R-:W-:Y:S01]  /*d6c0*/  @!P3 IMAD.IADD R13, R13, 0x1, -R10 ;  /* 0x000000010d0db824 */ /* 0x000fe200078e0a0a */
[----:B------:R-:W-:Y:S01]  /*d6d0*/  ISETP.GE.AND P3, PT, R7, RZ, PT ;  /* 0x000000ff0700720c */ /* 0x000fe20003f66270 */
[----:B------:R-:W-:Y:S01]  /*d6e0*/  @!P0 IMAD.MOV R20, RZ, RZ, -R20 ;  /* 0x000000ffff148224 */ /* 0x000fe200078e0a14 */
[----:B------:R-:W-:Y:S01]  /*d6f0*/  IABS R5, R0 ;  /* 0x0000000000057213 */ /* 0x000fe20000000000 */
[----:B------:R-:W-:Y:S01]  /*d700*/  IMAD.HI.U32 R19, R4, R16, RZ ;  /* 0x0000001004137227 */ /* 0x000fe200078e00ff */
[----:B------:R-:W-:Y:S02]  /*d710*/  ISETP.GT.U32.AND P0, PT, R10, R13, PT ;  /* 0x0000000d0a00720c */ /* 0x000fe40003f04070 */
[----:B------:R-:W-:Y:S01]  /*d720*/  STL [R1+0x4d0], R20 ;  /* 0x0004d01401007387 */ /* 0x000fe20000100800 */
[----:B------:R-:W-:-:S02]  /*d730*/  IMAD.MOV R14, RZ, RZ, -R14 ;  /* 0x000000ffff0e7224 */ /* 0x000fc400078e0a0e */
[----:B------:R-:W-:Y:S02]  /*d740*/  @!P1 IMAD.MOV R3, RZ, RZ, -R3 ;  /* 0x000000ffff039224 */ /* 0x000fe400078e0a03 */
[----:B------:R-:W-:Y:S02]  /*d750*/  IMAD.MOV R19, RZ, RZ, -R19 ;  /* 0x000000ffff137224 */ /* 0x000fe400078e0a13 */
[C---:B------:R-:W-:Y:S01]  /*d760*/  IMAD R12, R10.reuse, R14, R12 ;  /* 0x0000000e0a0c7224 */ /* 0x040fe200078e020c */
[----:B------:R1:W-:Y:S01]  /*d770*/  STL [R1+0x4cc], R3 ;  /* 0x0004cc0301007387 */ /* 0x0003e20000100800 */
[----:B------:R-:W-:Y:S02]  /*d780*/  IMAD R16, R10, R19, R16 ;  /* 0x000000130a107224 */ /* 0x000fe400078e0210 */
[----:B------:R-:W-:Y:S01]  /*d790*/  @!P6 IMAD.IADD R6, R6, 0x1, -R10 ;  /* 0x000000010606e824 */ /* 0x000fe200078e0a0a */
[----:B------:R-:W-:Y:S01]  /*d7a0*/  ISETP.GT.U32.AND P6, PT, R10, R12, PT ;  /* 0x0000000c0a00720c */ /* 0x000fe20003fc4070 */
[----:B------:R-:W-:Y:S01]  /*d7b0*/  IMAD.HI.U32 R9, R4, R5, RZ ;  /* 0x0000000504097227 */ /* 0x000fe200078e00ff */
[----:B------:R-:W-:-:S03]  /*d7c0*/  ISETP.GT.U32.AND P1, PT, R10, R16, PT ;  /* 0x000000100a00720c */ /* 0x000fc60003f24070 */
        /* <DEDUP_REMOVED lines=21> */
[----:B------:R-:W-:-:S04]  /*d920*/  IMAD.HI.U32 R8, R4, R9, RZ ;  /* 0x0000000904087227 */ /* 0x000fc800078e00ff */
[----:B------:R-:W-:Y:S01]  /*d930*/  @!P4 IMAD.MOV R3, RZ, RZ, -R3 ;  /* 0x000000ffff03c224 */ /* 0x000fe200078e0a03 */
[----:B------:R-:W-:Y:S01]  /*d940*/  ISETP.GT.U32.AND P4, PT, R10, R16, PT ;  /* 0x000000100a00720c */ /* 0x000fe20003f84070 */
[----:B------:R-:W-:Y:S02]  /*d950*/  @!P5 IMAD.IADD R5, R5, 0x1, -R10 ;  /* 0x000000010505d824 */ /* 0x000fe400078e0a0a */
[----:B------:R-:W-:Y:S01]  /*d960*/  IMAD.MOV R8, RZ, RZ, -R8 ;  /* 0x000000ffff087224 */ /* 0x000fe200078e0a08 */
[----:B------:R1:W-:Y:S01]  /*d970*/  STL [R1+0x4bc], R3 ;  /* 0x0004bc0301007387 */ /* 0x0003e20000100800 */
[----:B------:R-:W-:Y:S01]  /*d980*/  VIADD R11, R28, 0xfc ;  /* 0x000000fc1c0b7836 */ /* 0x000fe20000000000 */
[C---:B------:R-:W-:Y:S01]  /*d990*/  ISETP.GT.U32.AND P5, PT, R10.reuse, R5, PT ;  /* 0x000000050a00720c */ /* 0x040fe20003fa4070 */
[----:B------:R-:W-:Y:S02]  /*d9a0*/  IMAD R9, R10, R8, R9 ;  /* 0x000000080a097224 */ /* 0x000fe400078e0209 */
[----:B------:R-:W-:Y:S01]  /*d9b0*/  @!P6 IMAD.IADD R12, R12, 0x1, -R10 ;  /* 0x000000010c0ce824 */ /* 0x000fe200078e0a0a */
[----:B------:R-:W-:Y:S01]  /*d9c0*/  IABS R13, R11 ;  /* 0x0000000b000d7213 */ /* 0x000fe20000000000 */
[----:B------:R-:W-:-:S02]  /*d9d0*/  VIADD R20, R28, 0xea ;  /* 0x000000ea1c147836 */ /* 0x000fc40000000000 */
[----:B------:R-:W-:Y:S01]  /*d9e0*/  @!P4 IMAD.IADD R16, R16, 0x1, -R10 ;  /* 0x000000011010c824 */ /* 0x000fe200078e0a0a */
[----:B------:R-:W-:Y:S01]  /*d9f0*/  ISETP.GT.U32.AND P4, PT, R10, R9, PT ;  /* 0x000000090a00720c */ /* 0x000fe20003f84070 */
[----:B-1----:R-:W-:Y:S02]  /*da00*/  IMAD.MOV.U32 R3, RZ, RZ, R6 ;  /* 0x000000ffff037224 */ /* 0x002fe400078e0006 */
[----:B------:R-:W-:-:S04]  /*da10*/  IMAD.HI.U32 R6, R4, R14, RZ ;  /* 0x0000000e04067227 */ /* 0x000fc800078e00ff */
[----:B------:R-:W-:Y:S02]  /*da20*/  IMAD.MOV R6, RZ, RZ, -R6 ;  /* 0x000000ffff067224 */ /* 0x000fe400078e0a06 */
[----:B------:R-:W-:Y:S01]  /*da30*/  @!P3 IMAD.MOV R3, RZ, RZ, -R3 ;  /* 0x000000ffff03b224 */ /* 0x000fe200078e0a03 */
[----:B------:R-:W-:Y:S01]  /*da40*/  ISETP.GE.AND P3, PT, R7, RZ, PT ;  /* 0x000000ff0700720c */ /* 0x000fe20003f66270 */
[----:B------:R-:W-:Y:S02]  /*da50*/  IMAD R14, R10, R6, R14 ;  /* 0x000000060a0e7224 */ /* 0x000fe400078e020e */
[----:B------:R-:W-:Y:S01]  /*da60*/  VIADD R6, R28, 0xfb ;  /* 0x000000fb1c067836 */ /* 0x000fe20000000000 */
[----:B------:R1:W-:Y:S01]  /*da70*/  STL [R1+0x4b8], R3 ;  /* 0x0004b80301007387 */ /* 0x0003e20000100800 */
[----:B------:R-:W-:Y:S01]  /*da80*/  IMAD.HI.U32 R15, R4, R13, RZ ;  /* 0x0000000d040f7227 */ /* 0x000fe200078e00ff */
[----:B------:R-:W-:-:S03]  /*da90*/  ISETP.GT.U32.AND P6, PT, R10, R14, PT ;  /* 0x0000000e0a00720c */ /* 0x000fc60003fc4070 */
[--C-:B------:R-:W-:Y:S01]  /*daa0*/  @!P5 IMAD.IADD R5, R5, 0x1, -R10.reuse ;  /* 0x000000010505d824 */ /* 0x100fe200078e0a0a */
[----:B------:R-:W-:Y:S01]  /*dab0*/  ISETP.GE.AND P5, PT, R0, RZ, PT ;  /* 0x000000ff0000720c */ /* 0x000fe20003fa6270 */
[----:B------:R-:W-:Y:S01]  /*dac0*/  IMAD.MOV R15, RZ, RZ, -R15 ;  /* 0x000000ffff0f7224 */ /* 0x000fe200078e0a0f */
[----:B------:R-:W-:Y:S01]  /*dad0*/  IABS R0, R6 ;  /* 0x0000000600007213 */ /* 0x000fe20000000000 */
[----:B------:R-:W-:Y:S02]  /*dae0*/  @!P4 IMAD.IADD R9, R9, 0x1, -R10 ;  /* 0x000000010909c824 */ /* 0x000fe400078e0a0a */
[----:B-1----:R-:W-:Y:S02]  /*daf0*/  IMAD.MOV.U32 R3, RZ, RZ, R16 ;  /* 0x000000ffff037224 */ /* 0x002fe400078e0010 */
[C---:B------:R-:W-:Y:S01]  /*db00*/  IMAD R13, R10.reuse, R15, R13 ;  /* 0x0000000f0a0d7224 */ /* 0x040fe200078e020d */
[----:B------:R-:W-:Y:S01]  /*db10*/  ISETP.GT.U32.AND P4, PT, R10, R9, PT ;  /* 0x000000090a00720c */ /* 0x000fe20003f84070 */
[----:B------:R-:W-:Y:S01]  /*db20*/  @!P2 IMAD.MOV R3, RZ, RZ, -R3 ;  /* 0x000000ffff03a224 */ /* 0x000fe200078e0a03 */
[----:B------:R-:W-:Y:S01]  /*db30*/  ISETP.GE.AND P2, PT, R11, RZ, PT ;  /* 0x000000ff0b00720c */ /* 0x000fe20003f46270 */
[----:B------:R-:W-:-:S02]  /*db40*/  @!P6 IMAD.IADD R14, R14, 0x1, -R10 ;  /* 0x000000010e0ee824 */ /* 0x000fc400078e0a0a */
[----:B------:R-:W-:Y:S01]  /*db50*/  IMAD.MOV.U32 R16, RZ, RZ, R5 ;  /* 0x000000ffff107224 */ /* 0x000fe200078e0005 */
[----:B------:R1:W-:Y:S01]  /*db60*/  STL [R1+0x4b4], R3 ;  /* 0x0004b40301007387 */ /* 0x0003e20000100800 */
[----:B------:R-:W-:Y:S01]  /*db70*/  IMAD.HI.U32 R11, R4, R0, RZ ;  /* 0x00000000040b7227 */ /* 0x000fe200078e00ff */
[----:B------:R-:W-:-:S03]  /*db80*/  ISETP.GT.U32.AND P6, PT, R10, R14, PT ;  /* 0x0000000e0a00720c */ /* 0x000fc60003fc4070 */
[----:B------:R-:W-:Y:S02]  /*db90*/  VIADD R7, R28, 0xfa ;  /* 0x000000fa1c077836 */ /* 0x000fe40000000000 */
[----:B------:R-:W-:Y:S01]  /*dba0*/  @!P0 IMAD.MOV R16, RZ, RZ, -R16 ;  /* 0x000000ffff108224 */ /* 0x000fe200078e0a10 */
[----:B------:R-:W-:Y:S01]  /*dbb0*/  ISETP.GT.U32.AND P0, PT, R10, R13, PT ;  /* 0x0000000d0a00720c */ /* 0x000fe20003f04070 */
[----:B------:R-:W-:Y:S01]  /*dbc0*/  @!P4 IMAD.IADD R9, R9, 0x1, -R10 ;  /* 0x000000010909c824 */ /* 0x000fe200078e0a0a */
[----:B------:R-:W-:Y:S01]  /*dbd0*/  IABS R8, R7 ;  /* 0x0000000700087213 */ /* 0x000fe20000000000 */
[----:B-1----:R-:W-:Y:S01]  /*dbe0*/  IMAD.MOV.U32 R3, RZ, RZ, R12 ;  /* 0x000000ffff037224 */ /* 0x002fe200078e000c */
[----:B------:R-:W-:Y:S01]  /*dbf0*/  STL [R1+0x4b0], R16 ;  /* 0x0004b01001007387 */ /* 0x000fe20000100800 */
[----:B------:R-:W-:Y:S01]  /*dc00*/  IMAD.MOV.U32 R15, RZ, RZ, R9 ;  /* 0x000000ffff0f7224 */ /* 0x000fe200078e0009 */
[----:B------:R-:W-:Y:S01]  /*dc10*/  ISETP.GE.AND P4, PT, R7, RZ, PT ;  /* 0x000000ff0700720c */ /* 0x000fe20003f86270 */
[----:B------:R-:W-:Y:S01]  /*dc20*/  @!P1 IMAD.MOV R3, RZ, RZ, -R3 ;  /* 0x000000ffff039224 */ /* 0x000fe200078e0a03 */
[----:B------:R-:W-:Y:S01]  /*dc30*/  ISETP.GE.AND P1, PT, R6, RZ, PT ;  /* 0x000000ff0600720c */ /* 0x000fe20003f26270 */
[----:B------:R-:W-:-:S02]  /*dc40*/  IMAD.MOV R6, RZ, RZ, -R11 ;  /* 0x000000ffff067224 */ /* 0x000fc400078e0a0b */
[----:B------:R-:W-:Y:S01]  /*dc50*/  IMAD.HI.U32 R5, R4, R8, RZ ;  /* 0x0000000804057227 */ /* 0x000fe200078e00ff */
[----:B------:R1:W-:Y:S03]  /*dc60*/  STL [R1+0x4ac], R3 ;  /* 0x0004ac0301007387 */ /* 0x0003e60000100800 */
[----:B------:R-:W-:Y:S02]  /*dc70*/  IMAD R0, R10, R6, R0 ;  /* 0x000000060a007224 */ /* 0x000fe400078e0200 */
[--C-:B------:R-:W-:Y:S02]  /*dc80*/  @!P6 IMAD.IADD R14, R14, 0x1, -R10.reuse ;  /* 0x000000010e0ee824 */ /* 0x100fe400078e0a0a */
[----:B------:R-:W-:Y:S01]  /*dc90*/  IMAD.MOV R5, RZ, RZ, -R5 ;  /* 0x000000ffff057224 */ /* 0x000fe200078e0a05 */
[----:B------:R-:W-:Y:S01]  /*dca0*/  ISETP.GT.U32.AND P6, PT, R10, R0, PT ;  /* 0x000000000a00720c */ /* 0x000fe20003fc4070 */
[----:B------:R-:W-:-:S02]  /*dcb0*/  @!P0 IMAD.IADD R13, R13, 0x1, -R10 ;  /* 0x000000010d0d8824 */ /* 0x000fc400078e0a0a */
[C---:B------:R-:W-:Y:S02]  /*dcc0*/  IMAD R8, R10.reuse, R5, R8 ;  /* 0x000000050a087224 */ /* 0x040fe400078e0208 */
[----:B------:R-:W-:Y:S01]  /*dcd0*/  @!P3 IMAD.MOV R15, RZ, RZ, -R15 ;  /* 0x000000ffff0fb224 */ /* 0x000fe200078e0a0f */
[----:B------:R-:W-:Y:S01]  /*dce0*/  ISETP.GT.U32.AND P0, PT, R10, R13, PT ;  /* 0x0000000d0a00720c */ /* 0x000fe20003f04070 */
[----:B------:R-:W-:Y:S01]  /*dcf0*/  VIADD R6, R28, 0xf8 ;  /* 0x000000f81c067836 */ /* 0x000fe20000000000 */
[----:B------:R-:W-:Y:S01]  /*dd00*/  ISETP.GT.U32.AND P3, PT, R10, R8, PT ;  /* 0x000000080a00720c */ /* 0x000fe20003f64070 */
[----:B-1----:R-:W-:Y:S01]  /*dd10*/  IMAD.MOV.U32 R3, RZ, RZ, R14 ;  /* 0x000000ffff037224 */ /* 0x002fe200078e000e */
[----:B------:R-:W-:Y:S01]  /*dd20*/  STL [R1+0x4a4], R15 ;  /* 0x0004a40f01007387 */ /* 0x000fe20000100800 */
[----:B------:R-:W-:Y:S01]  /*dd30*/  VIADD R11, R28, 0xf9 ;  /* 0x000000f91c0b7836 */ /* 0x000fe20000000000 */
[----:B------:R-:W-:Y:S01]  /*dd40*/  IABS R12, R6 ;  /* 0x00000006000c7213 */ /* 0x000fe20000000000 */
[----:B------:R-:W-:-:S02]  /*dd50*/  @!P6 IMAD.IADD R0, R0, 0x1, -R10 ;  /* 0x000000010000e824 */ /* 0x000fc400078e0a0a */
[----:B------:R-:W-:Y:S01]  /*dd60*/  @!P5 IMAD.MOV R3, RZ, RZ, -R3 ;  /* 0x000000ffff03d224 */ /* 0x000fe200078e0a03 */
[----:B------:R-:W-:Y:S01]  /*dd70*/  IABS R7, R11 ;  /* 0x0000000b00077213 */ /* 0x000fe20000000000 */
[----:B------:R-:W-:Y:S01]  /*dd80*/  VIADD R5, R28, 0xf7 ;  /* 0x000000f71c057836 */ /* 0x000fe20000000000 */
[----:B------:R-:W-:Y:S01]  /*dd90*/  ISETP.GT.U32.AND P6, PT, R10, R0, PT ;  /* 0x000000000a00720c */ /* 0x000fe20003fc4070 */
[----:B------:R-:W-:Y:S01]  /*dda0*/  @!P0 IMAD.IADD R13, R13, 0x1, -R10 ;  /* 0x000000010d0d8824 */ /* 0x000fe200078e0a0a */
[----:B------:R-:W-:Y:S01]  /*ddb0*/  ISETP.GE.AND P5, PT, R11, RZ, PT ;  /* 0x000000ff0b00720c */ /* 0x000fe20003fa6270 */
[----:B------:R-:W-:Y:S01]  /*ddc0*/  IMAD.MOV.U32 R11, RZ, RZ, R12 ;  /* 0x000000ffff0b7224 */ /* 0x000fe200078e000c */
[----:B------:R1:W-:Y:S01]  /*ddd0*/  STL [R1+0x4a0], R3 ;  /* 0x0004a00301007387 */ /* 0x0003e20000100800 */
[----:B------:R-:W-:Y:S01]  /*dde0*/  @!P3 IMAD.IADD R8, R8, 0x1, -R10 ;  /* 0x000000010808b824 */ /* 0x000fe200078e0a0a */
[----:B------:R-:W-:Y:S01]  /*ddf0*/  ISETP.GE.AND P0, PT, R6, RZ, PT ;  /* 0x000000ff0600720c */ /* 0x000fe20003f06270 */
[----:B------:R-:W-:Y:S01]  /*de00*/  IMAD.HI.U32 R14, R4, R7, RZ ;  /* 0x00000007040e7227 */ /* 0x000fe200078e00ff */
[----:B------:R-:W-:-:S02]  /*de10*/  IABS R9, R5 ;  /* 0x0000000500097213 */ /* 0x000fc40000000000 */
[----:B------:R-:W-:Y:S01]  /*de20*/  ISETP.GT.U32.AND P3, PT, R10, R8, PT ;  /* 0x000000080a00720c */ /* 0x000fe20003f64070 */
[----:B------:R-:W-:-:S04]  /*de30*/  IMAD.HI.U32 R6, R4, R11, RZ ;  /* 0x0000000b04067227 */ /* 0x000fc800078e00ff */
[----:B-1----:R-:W-:Y:S02]  /*de40*/  IMAD.MOV.U32 R3, RZ, RZ, R13 ;  /* 0x000000ffff037224 */ /* 0x002fe400078e000d */
[----:B------:R-:W-:Y:S02]  /*de50*/  IMAD.MOV R14, RZ, RZ, -R14 ;  /* 0x000000ffff0e7224 */ /* 0x000fe400078e0a0e */
[----:B------:R-:W-:Y:S01]  /*de60*/  @!P2 IMAD.MOV R3, RZ, RZ, -R3 ;  /* 0x000000ffff03a224 */ /* 0x000fe200078e0a03 */
[----:B------:R-:W-:Y:S01]  /*de70*/  ISETP.GE.AND P2, PT, R5, RZ, PT ;  /* 0x000000ff0500720c */ /* 0x000fe20003f46270 */
[----:B------:R-:W-:Y:S02]  /*de80*/  IMAD.MOV R6, RZ, RZ, -R6 ;  /* 0x000000ffff067224 */ /* 0x000fe400078e0a06 */
[----:B------:R-:W-:Y:S01]  /*de90*/  @!P6 IMAD.IADD R0, R0, 0x1, -R10 ;  /* 0x000000010000e824 */ /* 0x000fe200078e0a0a */
[----:B------:R1:W-:Y:S01]  /*dea0*/  STL [R1+0x498], R3 ;  /* 0x0004980301007387 */ /* 0x0003e20000100800 */
[----:B------:R-:W-:-:S02]  /*deb0*/  IMAD R7, R10, R14, R7 ;  /* 0x0000000e0a077224 */ /* 0x000fc400078e0207 */
[----:B------:R-:W-:Y:S02]  /*dec0*/  IMAD R11, R10, R6, R11 ;  /* 0x000000060a0b7224 */ /* 0x000fe400078e020b */
[----:B------:R-:W-:Y:S01]  /*ded0*/  IMAD.HI.U32 R12, R4, R9, RZ ;  /* 0x00000009040c7227 */ /* 0x000fe200078e00ff */
[----:B------:R-:W-:-:S03]  /*dee0*/  ISETP.GT.U32.AND P6, PT, R10, R7, PT ;  /* 0x000000070a00720c */ /* 0x000fc60003fc4070 */
[----:B------:R-:W-:Y:S02]  /*def0*/  IMAD.MOV R12, RZ, RZ, -R12 ;  /* 0x000000ffff0c7224 */ /* 0x000fe400078e0a0c */
[----:B-1----:R-:W-:Y:S02]  /*df00*/  IMAD.MOV.U32 R3, RZ, RZ, R0 ;  /* 0x000000ffff037224 */ /* 0x002fe400078e0000 */
[--C-:B------:R-:W-:Y:S02]  /*df10*/  @!P3 IMAD.IADD R8, R8, 0x1, -R10.reuse ;  /* 0x000000010808b824 */ /* 0x100fe400078e0a0a */
        /* <DEDUP_REMOVED lines=24> */
[--C-:B------:R-:W-:Y:S01]  /*e0a0*/  @!P6 IMAD.IADD R7, R7, 0x1, -R10.reuse ;  /* 0x000000010707e824 */ /* 0x100fe200078e0a0a */
[----:B------:R-:W-:Y:S01]  /*e0b0*/  ISETP.GE.AND P6, PT, R14, RZ, PT ;  /* 0x000000ff0e00720c */ /* 0x000fe20003fc6270 */
[----:B------:R-:W-:-:S02]  /*e0c0*/  @!P1 IMAD.IADD R11, R11, 0x1, -R10 ;  /* 0x000000010b0b9824 */ /* 0x000fc400078e0a0a */
[----:B------:R-:W-:-:S04]  /*e0d0*/  IMAD.HI.U32 R8, R4, R6, RZ ;  /* 0x0000000604087227 */ /* 0x000fc800078e00ff */
[----:B------:R-:W-:Y:S02]  /*e0e0*/  @!P4 IMAD.IADD R9, R9, 0x1, -R10 ;  /* 0x000000010909c824 */ /* 0x000fe400078e0a0a */
[C---:B------:R-:W-:Y:S02]  /*e0f0*/  IMAD R14, R10.reuse, R17, R16 ;  /* 0x000000110a0e7224 */ /* 0x040fe400078e0210 */
[----:B------:R-:W-:Y:S01]  /*e100*/  IMAD.MOV R13, RZ, RZ, -R13 ;  /* 0x000000ffff0d7224 */ /* 0x000fe200078e0a0d */
[C---:B------:R-:W-:Y:S01]  /*e110*/  ISETP.GT.U32.AND P4, PT, R10.reuse, R9, PT ;  /* 0x000000090a00720c */ /* 0x040fe20003f84070 */
[----:B-1----:R-:W-:Y:S01]  /*e120*/  IMAD.MOV.U32 R3, RZ, RZ, R11 ;  /* 0x000000ffff037224 */ /* 0x002fe200078e000b */
[----:B------:R-:W-:Y:S01]  /*e130*/  ISETP.GT.U32.AND P1, PT, R10, R14, PT ;  /* 0x0000000e0a00720c */ /* 0x000fe20003f24070 */
[----:B------:R-:W-:Y:S02]  /*e140*/  IMAD.MOV.U32 R18, RZ, RZ, R7 ;  /* 0x000000ffff127224 */ /* 0x000fe400078e0007 */
[----:B------:R-:W-:-:S02]  /*e150*/  IMAD.MOV R8, RZ, RZ, -R8 ;  /* 0x000000ffff087224 */ /* 0x000fc400078e0a08 */
[----:B------:R-:W-:Y:S02]  /*e160*/  IMAD R15, R10, R13, R15 ;  /* 0x0000000d0a0f7224 */ /* 0x000fe400078e020f */
[----:B------:R-:W-:-:S04]  /*e170*/  IMAD.HI.U32 R13, R4, R0, RZ ;  /* 0x00000000040d7227 */ /* 0x000fc800078e00ff */
[----:B------:R-:W-:Y:S01]  /*e180*/  @!P0 IMAD.MOV R3, RZ, RZ, -R3 ;  /* 0x000000ffff038224 */ /* 0x000fe200078e0a03 */
[----:B------:R-:W-:Y:S01]  /*e190*/  ISETP.GE.AND P0, PT, R5, RZ, PT ;  /* 0x000000ff0500720c */ /* 0x000fe20003f06270 */
[----:B------:R-:W-:Y:S01]  /*e1a0*/  @!P5 IMAD.MOV R18, RZ, RZ, -R18 ;  /* 0x000000ffff12d224 */ /* 0x000fe200078e0a12 */
[C---:B------:R-:W-:Y:S01]  /*e1b0*/  ISETP.GT.U32.AND P5, PT, R10.reuse, R15, PT ;  /* 0x0000000f0a00720c */ /* 0x040fe20003fa4070 */
[C---:B------:R-:W-:Y:S02]  /*e1c0*/  IMAD R5, R10.reuse, R8, R6 ;  /* 0x000000080a057224 */ /* 0x040fe400078e0206 */
[----:B------:R-:W-:Y:S01]  /*e1d0*/  IMAD.MOV R7, RZ, RZ, -R13 ;  /* 0x000000ffff077224 */ /* 0x000fe200078e0a0d */
[----:B------:R-:W-:Y:S01]  /*e1e0*/  STL [R1+0x48c], R18 ;  /* 0x00048c1201007387 */ /* 0x000fe20000100800 */
[----:B------:R-:W-:Y:S01]  /*e1f0*/  @!P4 IMAD.IADD R9, R9, 0x1, -R10 ;  /* 0x000000010909c824 */ /* 0x000fe200078e0a0a */
[C---:B------:R-:W-:Y:S01]  /*e200*/  ISETP.GT.U32.AND P4, PT, R10.reuse, R5, PT ;  /* 0x000000050a00720c */ /* 0x040fe20003f84070 */
[----:B------:R-:W-:Y:S01]  /*e210*/  IMAD R0, R10, R7, R0 ;  /* 0x000000070a007224 */ /* 0x000fe200078e0200 */
[----:B------:R1:W-:Y:S01]  /*e220*/  STL [R1+0x488], R3 ;  /* 0x0004880301007387 */ /* 0x0003e20000100800 */
[----:B------:R-:W-:-:S02]  /*e230*/  @!P1 IMAD.IADD R14, R14, 0x1, -R10 ;  /* 0x000000010e0e9824 */ /* 0x000fc400078e0a0a */
[----:B------:R-:W-:Y:S02]  /*e240*/  VIADD R6, R28, 0xf2 ;  /* 0x000000f21c067836 */ /* 0x000fe40000000000 */
[--C-:B------:R-:W-:Y:S01]  /*e250*/  @!P5 IMAD.IADD R15, R15, 0x1, -R10.reuse ;  /* 0x000000010f0fd824 */ /* 0x100fe200078e0a0a */
[----:B------:R-:W-:Y:S01]  /*e260*/  ISETP.GT.U32.AND P1, PT, R10, R14, PT ;  /* 0x0000000e0a00720c */ /* 0x000fe20003f24070 */
[C---:B------:R-:W-:Y:S01]  /*e270*/  VIADD R7, R28.reuse, 0xf1 ;  /* 0x000000f11c077836 */ /* 0x040fe20000000000 */
[----:B------:R-:W-:Y:S01]  /*e280*/  IABS R13, R6 ;  /* 0x00000006000d7213 */ /* 0x000fe20000000000 */
[----:B------:R-:W-:Y:S01]  /*e290*/  VIADD R8, R28, 0xf0 ;  /* 0x000000f01c087836 */ /* 0x000fe20000000000 */
[C---:B------:R-:W-:Y:S01]  /*e2a0*/  ISETP.GT.U32.AND P5, PT, R10.reuse, R15, PT ;  /* 0x0000000f0a00720c */ /* 0x040fe20003fa4070 */
[----:B-1----:R-:W-:Y:S01]  /*e2b0*/  IMAD.MOV.U32 R3, RZ, RZ, R9 ;  /* 0x000000ffff037224 */ /* 0x002fe200078e0009 */
[----:B------:R-:W-:Y:S01]  /*e2c0*/  IABS R9, R7 ;  /* 0x0000000700097213 */ /* 0x000fe20000000000 */
[----:B------:R-:W-:Y:S01]  /*e2d0*/  @!P4 IMAD.IADD R5, R5, 0x1, -R10 ;  /* 0x000000010505c824 */ /* 0x000fe200078e0a0a */
[----:B------:R-:W-:Y:S01]  /*e2e0*/  IABS R11, R8 ;  /* 0x00000008000b7213 */ /* 0x000fe20000000000 */
[----:B------:R-:W-:Y:S01]  /*e2f0*/  @!P2 IMAD.MOV R3, RZ, RZ, -R3 ;  /* 0x000000ffff03a224 */ /* 0x000fe200078e0a03 */
[----:B------:R-:W-:Y:S01]  /*e300*/  ISETP.GT.U32.AND P2, PT, R10, R0, PT ;  /* 0x000000000a00720c */ /* 0x000fe20003f44070 */
[----:B------:R-:W-:Y:S01]  /*e310*/  IMAD.HI.U32 R16, R4, R13, RZ ;  /* 0x0000000d04107227 */ /* 0x000fe200078e00ff */
[----:B------:R-:W-:-:S02]  /*e320*/  ISETP.GT.U32.AND P4, PT, R10, R5, PT ;  /* 0x000000050a00720c */ /* 0x000fc40003f84070 */
[----:B------:R1:W-:Y:S01]  /*e330*/  STL [R1+0x484], R3 ;  /* 0x0004840301007387 */ /* 0x0003e20000100800 */
[----:B------:R-:W-:Y:S01]  /*e340*/  @!P1 IMAD.IADD R14, R14, 0x1, -R10 ;  /* 0x000000010e0e9824 */ /* 0x000fe200078e0a0a */
[----:B------:R-:W-:Y:S01]  /*e350*/  ISETP.GE.AND P1, PT, R12, RZ, PT ;  /* 0x000000ff0c00720c */ /* 0x000fe20003f26270 */
[----:B------:R-:W-:Y:S02]  /*e360*/  IMAD.MOV R16, RZ, RZ, -R16 ;  /* 0x000000ffff107224 */ /* 0x000fe400078e0a10 */
[----:B------:R-:W-:-:S04]  /*e370*/  IMAD.HI.U32 R12, R4, R9, RZ ;  /* 0x00000009040c7227 */ /* 0x000fc800078e00ff */
[----:B------:R-:W-:Y:S02]  /*e380*/  @!P2 IMAD.IADD R0, R0, 0x1, -R10 ;  /* 0x000000010000a824 */ /* 0x000fe400078e0a0a */
[C---:B------:R-:W-:Y:S02]  /*e390*/  IMAD R13, R10.reuse, R16, R13 ;  /* 0x000000100a0d7224 */ /* 0x040fe400078e020d */
[----:B------:R-:W-:Y:S01]  /*e3a0*/  IMAD.MOV R12, RZ, RZ, -R12 ;  /* 0x000000ffff0c7224 */ /* 0x000fe200078e0a0c */
[----:B------:R-:W-:Y:S01]  /*e3b0*/  ISETP.GT.U32.AND P2, PT, R10, R0, PT ;  /* 0x000000000a00720c */ /* 0x000fe20003f44070 */
[--C-:B------:R-:W-:Y:S01]  /*e3c0*/  @!P4 IMAD.IADD R5, R5, 0x1, -R10.reuse ;  /* 0x000000010505c824 */ /* 0x100fe200078e0a0a */
[----:B------:R-:W-:Y:S01]  /*e3d0*/  ISETP.GE.AND P4, PT, R8, RZ, PT ;  /* 0x000000ff0800720c */ /* 0x000fe20003f86270 */
[----:B------:R-:W-:Y:S01]  /*e3e0*/  @!P5 IMAD.IADD R15, R15, 0x1, -R10 ;  /* 0x000000010f0fd824 */ /* 0x000fe200078e0a0a */
[C---:B------:R-:W-:Y:S01]  /*e3f0*/  ISETP.GT.U32.AND P5, PT, R10.reuse, R13, PT ;  /* 0x0000000d0a00720c */ /* 0x040fe20003fa4070 */
[----:B------:R-:W-:-:S02]  /*e400*/  IMAD R8, R10, R12, R9 ;  /* 0x0000000c0a087224 */ /* 0x000fc400078e0209 */
[----:B------:R-:W-:Y:S02]  /*e410*/  IMAD.MOV.U32 R17, RZ, RZ, R14 ;  /* 0x000000ffff117224 */ /* 0x000fe400078e000e */
[----:B-1----:R-:W-:Y:S02]  /*e420*/  IMAD.MOV.U32 R3, RZ, RZ, R15 ;  /* 0x000000ffff037224 */ /* 0x002fe400078e000f */
[----:B------:R-:W-:Y:S01]  /*e430*/  @!P3 IMAD.MOV R17, RZ, RZ, -R17 ;  /* 0x000000ffff11b224 */ /* 0x000fe200078e0a11 */
[----:B------:R-:W-:Y:S01]  /*e440*/  ISETP.GE.AND P3, PT, R6, RZ, PT ;  /* 0x000000ff0600720c */ /* 0x000fe20003f66270 */
[--C-:B------:R-:W-:Y:S01]  /*e450*/  @!P2 IMAD.IADD R0, R0, 0x1, -R10.reuse ;  /* 0x000000010000a824 */ /* 0x100fe200078e0a0a */
[----:B------:R-:W-:Y:S01]  /*e460*/  ISETP.GT.U32.AND P2, PT, R10, R8, PT ;  /* 0x000000080a00720c */ /* 0x000fe20003f44070 */
[----:B------:R-:W-:Y:S01]  /*e470*/  VIADD R6, R28, 0xef ;  /* 0x000000ef1c067836 */ /* 0x000fe20000000000 */
[----:B------:R-:W-:Y:S01]  /*e480*/  STL [R1+0x480], R17 ;  /* 0x0004801101007387 */ /* 0x000fe20000100800 */
[----:B------:R-:W-:-:S02]  /*e490*/  @!P5 IMAD.IADD R13, R13, 0x1, -R10 ;  /* 0x000000010d0dd824 */ /* 0x000fc400078e0a0a */
[----:B------:R-:W-:Y:S01]  /*e4a0*/  IMAD.HI.U32 R14, R4, R11, RZ ;  /* 0x0000000b040e7227 */ /* 0x000fe200078e00ff */
[----:B------:R-:W-:Y:S02]  /*e4b0*/  IABS R9, R6 ;  /* 0x0000000600097213 */ /* 0x000fe40000000000 */
[----:B------:R-:W-:Y:S01]  /*e4c0*/  ISETP.GT.U32.AND P5, PT, R10, R13, PT ;  /* 0x0000000d0a00720c */ /* 0x000fe20003fa4070 */
[----:B------:R-:W-:Y:S01]  /*e4d0*/  @!P6 IMAD.MOV R3, RZ, RZ, -R3 ;  /* 0x000000ffff03e224 */ /* 0x000fe200078e0a03 */
[----:B------:R-:W-:Y:S01]  /*e4e0*/  ISETP.GE.AND P6, PT, R7, RZ, PT ;  /* 0x000000ff0700720c */ /* 0x000fe20003fc6270 */
[----:B------:R-:W-:Y:S02]  /*e4f0*/  IMAD.MOV R14, RZ, RZ, -R14 ;  /* 0x000000ffff0e7224 */ /* 0x000fe400078e0a0e */
[----:B------:R-:W-:Y:S01]  /*e500*/  @!P2 IMAD.IADD R8, R8, 0x1, -R10 ;  /* 0x000000010808a824 */ /* 0x000fe200078e0a0a */
[----:B------:R1:W-:Y:S01]  /*e510*/  STL [R1+0x47c], R3 ;  /* 0x00047c0301007387 */ /* 0x0003e20000100800 */
[----:B------:R-:W-:-:S03]  /*e520*/  IMAD.HI.U32 R7, R4, R9, RZ ;  /* 0x0000000904077227 */ /* 0x000fc600078e00ff */
[C---:B------:R-:W-:Y:S01]  /*e530*/  ISETP.GT.U32.AND P2, PT, R10.reuse, R8, PT ;  /* 0x000000080a00720c */ /* 0x040fe20003f44070 */
[----:B------:R-:W-:Y:S02]  /*e540*/  IMAD.MOV.U32 R15, RZ, RZ, R5 ;  /* 0x000000ffff0f7224 */ /* 0x000fe400078e0005 */
[----:B------:R-:W-:Y:S02]  /*e550*/  IMAD R11, R10, R14, R11 ;  /* 0x0000000e0a0b7224 */ /* 0x000fe400078e020b */
[----:B------:R-:W-:Y:S02]  /*e560*/  VIADD R5, R28, 0xee ;  /* 0x000000ee1c057836 */ /* 0x000fe40000000000 */
[----:B------:R-:W-:Y:S02]  /*e570*/  IMAD.MOV R7, RZ, RZ, -R7 ;  /* 0x000000ffff077224 */ /* 0x000fe400078e0a07 */
[----:B------:R-:W-:Y:S01]  /*e580*/  @!P5 IMAD.IADD R13, R13, 0x1, -R10 ;  /* 0x000000010d0dd824 */ /* 0x000fe200078e0a0a */
[----:B------:R-:W-:Y:S01]  /*e590*/  IABS R21, R5 ;  /* 0x0000000500157213 */ /* 0x000fe20000000000 */
[C---:B------:R-:W-:Y:S01]  /*e5a0*/  IMAD R9, R10.reuse, R7, R9 ;  /* 0x000000070a097224 */ /* 0x040fe200078e0209 */
[----:B------:R-:W-:Y:S01]  /*e5b0*/  ISETP.GT.U32.AND P5, PT, R10, R11, PT ;  /* 0x0000000b0a00720c */ /* 0x000fe20003fa4070 */
[----:B-1----:R-:W-:-:S02]  /*e5c0*/  IMAD.MOV.U32 R3, RZ, RZ, R0 ;  /* 0x000000ffff037224 */ /* 0x002fc400078e0000 */
[----:B------:R-:W-:Y:S01]  /*e5d0*/  @!P2 IMAD.IADD R8, R8, 0x1, -R10 ;  /* 0x000000010808a824 */ /* 0x000fe200078e0a0a */
[----:B------:R-:W-:Y:S01]  /*e5e0*/  ISETP.GT.U32.AND P2, PT, R10, R9, PT ;  /* 0x000000090a00720c */ /* 0x000fe20003f44070 */
[----:B------:R-:W-:-:S04]  /*e5f0*/  IMAD.HI.U32 R0, R4, R21, RZ ;  /* 0x0000001504007227 */ /* 0x000fc800078e00ff */
[----:B------:R-:W-:Y:S02]  /*e600*/  IMAD.MOV R0, RZ, RZ, -R0 ;  /* 0x000000ffff007224 */ /* 0x000fe400078e0a00 */
[----:B------:R-:W-:Y:S01]  /*e610*/  @!P1 IMAD.MOV R3, RZ, RZ, -R3 ;  /* 0x000000ffff039224 */ /* 0x000fe200078e0a03 */
[----:B------:R-:W-:Y:S01]  /*e620*/  ISETP.GE.AND P1, PT, R5, RZ, PT ;  /* 0x000000ff0500720c */ /* 0x000fe20003f26270 */
[----:B------:R-:W-:Y:S02]  /*e630*/  @!P5 IMAD.IADD R11, R11, 0x1, -R10 ;  /* 0x000000010b0bd824 */ /* 0x000fe400078e0a0a */
[C---:B------:R-:W-:Y:S02]  /*e640*/  IMAD R21, R10.reuse, R0, R21 ;  /* 0x000000000a157224 */ /* 0x040fe400078e0215 */
[----:B------:R-:W-:Y:S01]  /*e650*/  IMAD.MOV.U32 R14, RZ, RZ, R13 ;  /* 0x000000ffff0e7224 */ /* 0x000fe200078e000d */
[----:B------:R-:W-:Y:S01]  /*e660*/  ISETP.GT.U32.AND P5, PT, R10, R11, PT ;  /* 0x0000000b0a00720c */ /* 0x000fe20003fa4070 */
[----:B------:R-:W-:-:S02]  /*e670*/  VIADD R5, R28, 0xed ;  /* 0x000000ed1c057836 */ /* 0x000fc40000000000 */
[----:B------:R-:W-:Y:S01]  /*e680*/  @!P3 IMAD.MOV R14, RZ, RZ, -R14 ;  /* 0x000000ffff0eb224 */ /* 0x000fe200078e0a0e */
[----:B------:R-:W-:Y:S01]  /*e690*/  ISETP.GT.U32.AND P3, PT, R10, R21, PT ;  /* 0x000000150a00720c */ /* 0x000fe20003f64070 */
[--C-:B------:R-:W-:Y:S01]  /*e6a0*/  @!P2 IMAD.IADD R9, R9, 0x1, -R10.reuse ;  /* 0x000000010909a824 */ /* 0x100fe200078e0a0a */
[----:B------:R-:W-:Y:S01]  /*e6b0*/  IABS R12, R5 ;  /* 0x00000005000c7213 */ /* 0x000fe20000000000 */
[----:B------:R-:W-:Y:S01]  /*e6c0*/  @!P0 IMAD.MOV R15, RZ, RZ, -R15 ;  /* 0x000000ffff0f8224 */ /* 0x000fe200078e0a0f */
[----:B------:R-:W-:Y:S01]  /*e6d0*/  ISETP.GE.AND P0, PT, R6, RZ, PT ;  /* 0x000000ff0600720c */ /* 0x000fe20003f06270 */
[----:B------:R-:W-:Y:S01]  /*e6e0*/  VIADD R6, R28, 0xec ;  /* 0x000000ec1c067836 */ /* 0x000fe20000000000 */
[----:B------:R-:W-:Y:S01]  /*e6f0*/  ISETP.GT.U32.AND P2, PT, R10, R9, PT ;  /* 0x000000090a00720c */ /* 0x000fe20003f44070 */
[----:B------:R-:W-:Y:S01]  /*e700*/  IMAD.HI.U32 R7, R4, R12, RZ ;  /* 0x0000000c04077227 */ /* 0x000fe200078e00ff */
[----:B------:R1:W-:Y:S02]  /*e710*/  STL [R1+0x478], R15 ;  /* 0x0004780f01007387 */ /* 0x0003e40000100800 */
[----:B------:R-:W-:Y:S01]  /*e720*/  IABS R16, R6 ;  /* 0x0000000600107213 */ /* 0x000fe20000000000 */
[----:B------:R-:W-:Y:S01]  /*e730*/  IMAD.MOV R7, RZ, RZ, -R7 ;  /* 0x000000ffff077224 */ /* 0x000fe200078e0a07 */
[----:B------:R2:W-:Y:S01]  /*e740*/  STL [R1+0x474], R3 ;  /* 0x0004740301007387 */ /* 0x0005e20000100800 */
[--C-:B------:R-:W-:Y:S01]  /*e750*/  @!P5 IMAD.IADD R11, R11, 0x1, -R10.reuse ;  /* 0x000000010b0bd824 */ /* 0x100fe200078e0a0a */
[----:B------:R-:W-:Y:S01]  /*e760*/  ISETP.GE.AND P5, PT, R6, RZ, PT ;  /* 0x000000ff0600720c */ /* 0x000fe20003fa6270 */
[----:B------:R-:W-:Y:S01]  /*e770*/  @!P3 IMAD.IADD R21, R21, 0x1, -R10 ;  /* 0x000000011515b824 */ /* 0x000fe200078e0a0a */
[----:B------:R-:W-:Y:S01]  /*e780*/  IABS R6, R19 ;  /* 0x0000001300067213 */ /* 0x000fe20000000000 */
[C---:B------:R-:W-:Y:S01]  /*e790*/  IMAD R12, R10.reuse, R7, R12 ;  /* 0x000000070a0c7224 */ /* 0x040fe200078e020c */
[----:B-1----:R-:W-:Y:S01]  /*e7a0*/  IABS R15, R20 ;  /* 0x00000014000f7213 */ /* 0x002fe20000000000 */
[----:B------:R-:W-:Y:S01]  /*e7b0*/  @!P2 IMAD.IADD R9, R9, 0x1, -R10 ;  /* 0x000000010909a824 */ /* 0x000fe200078e0a0a */
[----:B------:R-:W-:Y:S01]  /*e7c0*/  ISETP.GT.U32.AND P3, PT, R10, R21, PT ;  /* 0x000000150a00720c */ /* 0x000fe20003f64070 */
[----:B------:R-:W-:Y:S01]  /*e7d0*/  IMAD.HI.U32 R0, R4, R16, RZ ;  /* 0x0000001004007227 */ /* 0x000fe200078e00ff */
[----:B------:R-:W-:Y:S01]  /*e7e0*/  ISETP.GT.U32.AND P2, PT, R10, R12, PT ;  /* 0x0000000c0a00720c */ /* 0x000fe20003f44070 */
[----:B------:R-:W-:Y:S02]  /*e7f0*/  STL [R1+0x470], R14 ;  /* 0x0004700e01007387 */ /* 0x000fe40000100800 */
[----:B--2---:R-:W-:-:S02]  /*e800*/  IMAD.MOV.U32 R3, RZ, RZ, R8 ;  /* 0x000000ffff037224 */ /* 0x004fc400078e0008 */
[----:B------:R-:W-:-:S04]  /*e810*/  IMAD.HI.U32 R8, R4, R6, RZ ;  /* 0x0000000604087227 */ /* 0x000fc800078e00ff */
[----:B------:R-:W-:Y:S02]  /*e820*/  IMAD.MOV R0, RZ, RZ, -R0 ;  /* 0x000000ffff007224 */ /* 0x000fe400078e0a00 */
[----:B------:R-:W-:Y:S02]  /*e830*/  IMAD.MOV R8, RZ, RZ, -R8 ;  /* 0x000000ffff087224 */ /* 0x000fe400078e0a08 */
[C---:B------:R-:W-:Y:S02]  /*e840*/  IMAD R16, R10.reuse, R0, R16 ;  /* 0x000000000a107224 */ /* 0x040fe400078e0210 */
[C---:B------:R-:W-:Y:S02]  /*e850*/  IMAD R6, R10.reuse, R8, R6 ;  /* 0x000000080a067224 */ /* 0x040fe400078e0206 */
[----:B------:R-:W-:Y:S01]  /*e860*/  @!P6 IMAD.MOV R3, RZ, RZ, -R3 ;  /* 0x000000ffff03e224 */ /* 0x000fe200078e0a03 */
[----:B------:R-:W-:Y:S01]  /*e870*/  ISETP.GE.AND P6, PT, R5, RZ, PT ;  /* 0x000000ff0500720c */ /* 0x000fe20003fc6270 */
[--C-:B------:R-:W-:Y:S01]  /*e880*/  @!P3 IMAD.IADD R21, R21, 0x1, -R10.reuse ;  /* 0x000000011515b824 */ /* 0x100fe200078e0a0a */
[----:B------:R-:W-:Y:S01]  /*e890*/  ISETP.GT.U32.AND P3, PT, R10, R16, PT ;  /* 0x000000100a00720c */ /* 0x000fe20003f64070 */
[----:B------:R-:W-:Y:S01]  /*e8a0*/  @!P2 IMAD.IADD R12, R12, 0x1, -R10 ;  /* 0x000000010c0ca824 */ /* 0x000fe200078e0a0a */
[----:B------:R-:W-:Y:S01]  /*e8b0*/  ISETP.GT.U32.AND P2, PT, R10, R6, PT ;  /* 0x000000060a00720c */ /* 0x000fe20003f44070 */
[----:B------:R-:W-:Y:S01]  /*e8c0*/  IMAD.HI.U32 R23, R4, R15, RZ ;  /* 0x0000000f04177227 */ /* 0x000fe200078e00ff */
[----:B------:R1:W-:Y:S03]  /*e8d0*/  STL [R1+0x46c], R3 ;  /* 0x00046c0301007387 */ /* 0x0003e60000100800 */
[----:B------:R-:W-:-:S02]  /*e8e0*/  VIADD R5, R28, 0xe9 ;  /* 0x000000e91c057836 */ /* 0x000fc40000000000 */
[----:B------:R-:W-:Y:S02]  /*e8f0*/  IMAD.MOV R23, RZ, RZ, -R23 ;  /* 0x000000ffff177224 */ /* 0x000fe400078e0a17 */
[----:B------:R-:W-:Y:S01]  /*e900*/  VIADD R18, R28, 0xe8 ;  /* 0x000000e81c127836 */ /* 0x000fe20000000000 */
[----:B------:R-:W-:Y:S01]  /*e910*/  IABS R17, R5 ;  /* 0x0000000500117213 */ /* 0x000fe20000000000 */
[----:B------:R-:W-:Y:S02]  /*e920*/  IMAD R15, R10, R23, R15 ;  /* 0x000000170a0f7224 */ /* 0x000fe400078e020f */
[----:B-1----:R-:W-:Y:S01]  /*e930*/  IMAD.MOV.U32 R3, RZ, RZ, R11 ;  /* 0x000000ffff037224 */ /* 0x002fe200078e000b */
[----:B------:R-:W-:Y:S01]  /*e940*/  IABS R7, R18 ;  /* 0x0000001200077213 */ /* 0x000fe20000000000 */
[----:B------:R-:W-:Y:S02]  /*e950*/  VIADD R13, R28, 0xe7 ;  /* 0x000000e71c0d7836 */ /* 0x000fe40000000000 */
[----:B------:R-:W-:-:S02]  /*e960*/  @!P4 IMAD.MOV R3, RZ, RZ, -R3 ;  /* 0x000000ffff03c224 */ /* 0x000fc400078e0a03 */
[--C-:B------:R-:W-:Y:S01]  /*e970*/  @!P3 IMAD.IADD R16, R16, 0x1, -R10.reuse ;  /* 0x000000011010b824 */ /* 0x100fe200078e0a0a */
[----:B------:R-:W-:Y:S01]  /*e980*/  ISETP.GT.U32.AND P3, PT, R10, R15, PT ;  /* 0x0000000f0a00720c */ /* 0x000fe20003f64070 */
[----:B------:R-:W-:Y:S01]  /*e990*/  @!P2 IMAD.IADD R6, R6, 0x1, -R10 ;  /* 0x000000010606a824 */ /* 0x000fe200078e0a0a */
[----:B------:R1:W-:Y:S01]  /*e9a0*/  STL [R1+0x460], R3 ;  /* 0x0004600301007387 */ /* 0x0003e20000100800 */
[----:B------:R-:W-:Y:S01]  /*e9b0*/  IABS R0, R13 ;  /* 0x0000000d00007213 */ /* 0x000fe20000000000 */
[----:B------:R-:W-:Y:S01]  /*e9c0*/  IMAD.HI.U32 R22, R4, R17, RZ ;  /* 0x0000001104167227 */ /* 0x000fe200078e00ff */
[C---:B------:R-:W-:Y:S02]  /*e9d0*/  ISETP.GT.U32.AND P2, PT, R10.reuse, R12, PT ;  /* 0x0000000c0a00720c */ /* 0x040fe40003f44070 */
[----:B------:R-:W-:Y:S01]  /*e9e0*/  ISETP.GT.U32.AND P4, PT, R10, R16, PT ;  /* 0x000000100a00720c */ /* 0x000fe20003f84070 */
[----:B------:R-:W-:-:S04]  /*e9f0*/  IMAD.HI.U32 R8, R4, R7, RZ ;  /* 0x0000000704087227 */ /* 0x000fc800078e00ff */
[----:B-1----:R-:W-:Y:S02]  /*ea00*/  IMAD.MOV.U32 R3, RZ, RZ, R9 ;  /* 0x000000ffff037224 */ /* 0x002fe400078e0009 */
        /* <DEDUP_REMOVED lines=8> */
[----:B------:R-:W-:Y:S02]  /*ea90*/  IMAD R7, R10, R23, R7 ;  /* 0x000000170a077224 */ /* 0x000fe400078e0207 */
[----:B------:R-:W-:Y:S02]  /*eaa0*/  @!P3 IMAD.IADD R15, R15, 0x1, -R10 ;  /* 0x000000010f0fb824 */ /* 0x000fe400078e0a0a */
[----:B-1----:R-:W-:-:S02]  /*eab0*/  IMAD.MOV.U32 R3, RZ, RZ, R21 ;  /* 0x000000ffff037224 */ /* 0x002fc400078e0015 */
[C---:B------:R-:W-:Y:S01]  /*eac0*/  IMAD R0, R10.reuse, R17, R0 ;  /* 0x000000110a007224 */ /* 0x040fe200078e0200 */
[C---:B------:R-:W-:Y:S01]  /*ead0*/  ISETP.GT.U32.AND P3, PT, R10.reuse, R15, PT ;  /* 0x0000000f0a00720c */ /* 0x040fe20003f64070 */
[----:B------:R-:W-:Y:S01]  /*eae0*/  @!P1 IMAD.MOV R3, RZ, RZ, -R3 ;  /* 0x000000ffff039224 */ /* 0x000fe200078e0a03 */
[----:B------:R-:W-:Y:S01]  /*eaf0*/  ISETP.GT.U32.AND P1, PT, R10, R8, PT ;  /* 0x000000080a00720c */ /* 0x000fe20003f24070 */
[--C-:B------:R-:W-:Y:S01]  /*eb00*/  @!P2 IMAD.IADD R12, R12, 0x1, -R10.reuse ;  /* 0x000000010c0ca824 */ /* 0x100fe200078e0a0a */
[----:B------:R-:W-:Y:S01]  /*eb10*/  ISETP.GT.U32.AND P2, PT, R10, R7, PT ;  /* 0x000000070a00720c */ /* 0x000fe20003f44070 */
[----:B------:R-:W-:Y:S01]  /*eb20*/  @!P0 IMAD.IADD R6, R6, 0x1, -R10 ;  /* 0x0000000106068824 */ /* 0x000fe200078e0a0a */
[----:B------:R-:W-:Y:S01]  /*eb30*/  ISETP.GT.U32.AND P0, PT, R10, R0, PT ;  /* 0x000000000a00720c */ /* 0x000fe20003f04070 */
[C---:B------:R-:W-:Y:S01]  /*eb40*/  VIADD R14, R28.reuse, 0xe6 ;  /* 0x000000e61c0e7836 */ /* 0x040fe20000000000 */
[----:B------:R1:W-:Y:S01]  /*eb50*/  STL [R1+0x450], R3 ;  /* 0x0004500301007387 */ /* 0x0003e20000100800 */
[----:B------:R-:W-:-:S02]  /*eb60*/  VIADD R11, R28, 0xe5 ;  /* 0x000000e51c0b7836 */ /* 0x000fc40000000000 */
[----:B------:R-:W-:Y:S01]  /*eb70*/  @!P4 IMAD.IADD R16, R16, 0x1, -R10 ;  /* 0x000000011010c824 */ /* 0x000fe200078e0a0a */
[----:B------:R-:W-:Y:S01]  /*eb80*/  IABS R17, R14 ;  /* 0x0000000e00117213 */ /* 0x000fe20000000000 */
[----:B------:R-:W-:Y:S01]  /*eb90*/  IMAD.MOV.U32 R22, RZ, RZ, R12 ;  /* 0x000000ffff167224 */ /* 0x000fe200078e000c */
[----:B------:R-:W-:Y:S01]  /*eba0*/  IABS R9, R11 ;  /* 0x0000000b00097213 */ /* 0x000fe20000000000 */
[--C-:B------:R-:W-:Y:S01]  /*ebb0*/  @!P1 IMAD.IADD R8, R8, 0x1, -R10.reuse ;  /* 0x0000000108089824 */ /* 0x100fe200078e0a0a */
[----:B------:R-:W-:Y:S01]  /*ebc0*/  ISETP.GE.AND P4, PT, R19, RZ, PT ;  /* 0x000000ff1300720c */ /* 0x000fe20003f86270 */
[----:B------:R-:W-:Y:S01]  /*ebd0*/  @!P2 IMAD.IADD R7, R7, 0x1, -R10 ;  /* 0x000000010707a824 */ /* 0x000fe200078e0a0a */
[----:B------:R-:W-:Y:S01]  /*ebe0*/  ISETP.GE.AND P1, PT, R5, RZ, PT ;  /* 0x000000ff0500720c */ /* 0x000fe20003f26270 */
[----:B------:R-:W-:Y:S01]  /*ebf0*/  IMAD.HI.U32 R21, R4, R17, RZ ;  /* 0x0000001104157227 */ /* 0x000fe200078e00ff */
[----:B------:R-:W-:-:S03]  /*ec00*/  ISETP.GE.AND P2, PT, R18, RZ, PT ;  /* 0x000000ff1200720c */ /* 0x000fc60003f46270 */
[----:B------:R-:W-:Y:S01]  /*ec10*/  @!P3 IMAD.IADD R15, R15, 0x1, -R10 ;  /* 0x000000010f0fb824 */ /* 0x000fe200078e0a0a */
[----:B------:R-:W-:Y:S01]  /*ec20*/  ISETP.GE.AND P3, PT, R20, RZ, PT ;  /* 0x000000ff1400720c */ /* 0x000fe20003f66270 */
[----:B-1----:R-:W-:Y:S02]  /*ec30*/  IMAD.MOV.U32 R3, RZ, RZ, R16 ;  /* 0x000000ffff037224 */ /* 0x002fe400078e0010 */
[----:B------:R-:W-:Y:S01]  /*ec40*/  @!P0 IMAD.IADD R0, R0, 0x1, -R10 ;  /* 0x0000000100008824 */ /* 0x000fe200078e0a0a */
[C---:B------:R-:W-:Y:S01]  /*ec50*/  ISETP.GT.U32.AND P0, PT, R10.reuse, R8, PT ;  /* 0x000000080a00720c */ /* 0x040fe20003f04070 */
[----:B------:R-:W-:Y:S01]  /*ec60*/  @!P6 IMAD.MOV R22, RZ, RZ, -R22 ;  /* 0x000000ffff16e224 */ /* 0x000fe200078e0a16 */
[----:B------:R-:W-:Y:S01]  /*ec70*/  ISETP.GT.U32.AND P6, PT, R10, R7, PT ;  /* 0x000000070a00720c */ /* 0x000fe20003fc4070 */
[----:B------:R-:W-:-:S03]  /*ec80*/  IMAD.HI.U32 R19, R4, R9, RZ ;  /* 0x0000000904137227 */ /* 0x000fc600078e00ff */
[----:B------:R-:W-:Y:S01]  /*ec90*/  STL [R1+0x44c], R22 ;  /* 0x00044c1601007387 */ /* 0x000fe20000100800 */
[----:B------:R-:W-:Y:S02]  /*eca0*/  IMAD.MOV R21, RZ, RZ, -R21 ;  /* 0x000000ffff157224 */ /* 0x000fe400078e0a15 */
[----:B------:R-:W-:Y:S01]  /*ecb0*/  @!P5 IMAD.MOV R3, RZ, RZ, -R3 ;  /* 0x000000ffff03d224 */ /* 0x000fe200078e0a03 */
[C---:B------:R-:W-:Y:S01]  /*ecc0*/  ISETP.GT.U32.AND P5, PT, R10.reuse, R0, PT ;  /* 0x000000000a00720c */ /* 0x040fe20003fa4070 */
[----:B------:R-:W-:Y:S02]  /*ecd0*/  IMAD.MOV R19, RZ, RZ, -R19 ;  /* 0x000000ffff137224 */ /* 0x000fe400078e0a13 */
[C---:B------:R-:W-:Y:S01]  /*ece0*/  IMAD R5, R10.reuse, R21, R17 ;  /* 0x000000150a057224 */ /* 0x040fe200078e0211 */
[----:B------:R1:W-:Y:S01]  /*ecf0*/  STL [R1+0x448], R3 ;  /* 0x0004480301007387 */ /* 0x0003e20000100800 */
[----:B------:R-:W-:Y:S02]  /*ed00*/  IMAD.MOV.U32 R16, RZ, RZ, R6 ;  /* 0x000000ffff107224 */ /* 0x000fe400078e0006 */
[----:B------:R-:W-:-:S02]  /*ed10*/  IMAD R9, R10, R19, R9 ;  /* 0x000000130a097224 */ /* 0x000fc400078e0209 */
[----:B------:R-:W-:Y:S02]  /*ed20*/  VIADD R12, R28, 0xe4 ;  /* 0x000000e41c0c7836 */ /* 0x000fe40000000000 */
[----:B------:R-:W-:Y:S01]  /*ed30*/  @!P4 IMAD.MOV R16, RZ, RZ, -R16 ;  /* 0x000000ffff10c224 */ /* 0x000fe200078e0a10 */
[----:B------:R-:W-:Y:S01]  /*ed40*/  ISETP.GT.U32.AND P4, PT, R10, R5, PT ;  /* 0x000000050a00720c */ /* 0x000fe20003f84070 */
[--C-:B------:R-:W-:Y:S01]  /*ed50*/  @!P0 IMAD.IADD R8, R8, 0x1, -R10.reuse ;  /* 0x0000000108088824 */ /* 0x100fe200078e0a0a */
[----:B------:R-:W-:Y:S01]  /*ed60*/  ISETP.GT.U32.AND P0, PT, R10, R9, PT ;  /* 0x000000090a00720c */ /* 0x000fe20003f04070 */
[----:B-1----:R-:W-:Y:S01]  /*ed70*/  IMAD.MOV.U32 R3, RZ, RZ, R15 ;  /* 0x000000ffff037224 */ /* 0x002fe200078e000f */
[----:B------:R-:W-:Y:S01]  /*ed80*/  STL [R1+0x444], R16 ;  /* 0x0004441001007387 */ /* 0x000fe20000100800 */
[----:B------:R-:W-:Y:S01]  /*ed90*/  @!P6 IMAD.IADD R7, R7, 0x1, -R10 ;  /* 0x000000010707e824 */ /* 0x000fe200078e0a0a */
[----:B------:R-:W-:Y:S01]  /*eda0*/  ISETP.GE.AND P6, PT, R14, RZ, PT ;  /* 0x000000ff0e00720c */ /* 0x000fe20003fc6270 */
[----:B------:R-:W-:Y:S01]  /*edb0*/  @!P3 IMAD.MOV R3, RZ, RZ, -R3 ;  /* 0x000000ffff03b224 */ /* 0x000fe200078e0a03 */
[----:B------:R-:W-:Y:S01]  /*edc0*/  ISETP.GE.AND P3, PT, R13, RZ, PT ;  /* 0x000000ff0d00720c */ /* 0x000fe20003f66270 */
[----:B------:R-:W-:Y:S01]  /*edd0*/  IMAD.MOV.U32 R15, RZ, RZ, R8 ;  /* 0x000000ffff0f7224 */ /* 0x000fe200078e0008 */
[----:B------:R-:W-:Y:S01]  /*ede0*/  IABS R13, R12 ;  /* 0x0000000c000d7213 */ /* 0x000fe20000000000 */
[----:B------:R-:W-:Y:S01]  /*edf0*/  @!P5 IMAD.IADD R0, R0, 0x1, -R10 ;  /* 0x000000010000d824 */ /* 0x000fe200078e0a0a */
[----:B------:R1:W-:Y:S01]  /*ee00*/  STL [R1+0x440], R3 ;  /* 0x0004400301007387 */ /* 0x0003e20000100800 */
[----:B------:R-:W-:Y:S01]  /*ee10*/  @!P1 IMAD.MOV R15, RZ, RZ, -R15 ;  /* 0x000000ffff0f9224 */ /* 0x000fe200078e0a0f */
[----:B------:R-:W-:Y:S01]  /*ee20*/  ISETP.GE.AND P5, PT, R11, RZ, PT ;  /* 0x000000ff0b00720c */ /* 0x000fe20003fa6270 */
[----:B------:R-:W-:-:S03]  /*ee30*/  IMAD.HI.U32 R14, R4, R13, RZ ;  /* 0x0000000d040e7227 */ /* 0x000fc600078e00ff */
[----:B------:R-:W-:Y:S01]  /*ee40*/  STL [R1+0x43c], R15 ;  /* 0x00043c0f01007387 */ /* 0x000fe20000100800 */
[----:B------:R-:W-:Y:S01]  /*ee50*/  @!P4 IMAD.IADD R5, R5, 0x1, -R10 ;  /* 0x000000010505c824 */ /* 0x000fe200078e0a0a */
[----:B------:R-:W-:Y:S01]  /*ee60*/  ISETP.GE.AND P4, PT, R12, RZ, PT ;  /* 0x000000ff0c00720c */ /* 0x000fe20003f86270 */
[----:B------:R-:W-:Y:S02]  /*ee70*/  IMAD.MOV R14, RZ, RZ, -R14 ;  /* 0x000000ffff0e7224 */ /* 0x000fe400078e0a0e */
[----:B-1----:R-:W-:Y:S02]  /*ee80*/  IMAD.MOV.U32 R3, RZ, RZ, R7 ;  /* 0x000000ffff037224 */ /* 0x002fe400078e0007 */
[----:B------:R-:W-:Y:S02]  /*ee90*/  VIADD R6, R28, 0xe3 ;  /* 0x000000e31c067836 */ /* 0x000fe40000000000 */
[----:B------:R-:W-:Y:S02]  /*eea0*/  @!P2 IMAD.MOV R3, RZ, RZ, -R3 ;  /* 0x000000ffff03a224 */ /* 0x000fe400078e0a03 */
[----:B------:R-:W-:Y:S01]  /*eeb0*/  @!P0 IMAD.IADD R9, R9, 0x1, -R10 ;  /* 0x0000000109098824 */ /* 0x000fe200078e0a0a */
[C---:B------:R-:W-:Y:S01]  /*eec0*/  ISETP.GT.U32.AND P0, PT, R10.reuse, R5, PT ;  /* 0x000000050a00720c */ /* 0x040fe20003f04070 */
[----:B------:R-:W-:Y:S01]  /*eed0*/  IMAD R13, R10, R14, R13 ;  /* 0x0000000e0a0d7224 */ /* 0x000fe200078e020d */
[----:B------:R1:W-:Y:S01]  /*eee0*/  STL [R1+0x434], R3 ;  /* 0x0004340301007387 */ /* 0x0003e20000100800 */
[----:B------:R-:W-:Y:S01]  /*eef0*/  IABS R16, R6 ;  /* 0x0000000600107213 */ /* 0x000fe20000000000 */
[----:B------:R-:W-:Y:S01]  /*ef00*/  VIADD R14, R28, 0xe2 ;  /* 0x000000e21c0e7836 */ /* 0x000fe20000000000 */
[----:B------:R-:W-:Y:S01]  /*ef10*/  ISETP.GT.U32.AND P1, PT, R10, R9, PT ;  /* 0x000000090a00720c */ /* 0x000fe20003f24070 */
[----:B------:R-:W-:Y:S01]  /*ef20*/  VIADD R7, R28, 0xe0 ;  /* 0x000000e01c077836 */ /* 0x000fe20000000000 */
[----:B------:R-:W-:Y:S01]  /*ef30*/  ISETP.GE.AND P2, PT, R6, RZ, PT ;  /* 0x000000ff0600720c */ /* 0x000fe20003f46270 */
[----:B------:R-:W-:-:S03]  /*ef40*/  IMAD.HI.U32 R11, R4, R16, RZ ;  /* 0x00000010040b7227 */ /* 0x000fc600078e00ff */
[----:B------:R-:W-:Y:S01]  /*ef50*/  IABS R12, R7 ;  /* 0x00000007000c7213 */ /* 0x000fe20000000000 */
[----:B-1----:R-:W-:Y:S02]  /*ef60*/  IMAD.MOV.U32 R3, RZ, RZ, R0 ;  /* 0x000000ffff037224 */ /* 0x002fe400078e0000 */
[----:B------:R-:W-:Y:S02]  /*ef70*/  IMAD.MOV R11, RZ, RZ, -R11 ;  /* 0x000000ffff0b7224 */ /* 0x000fe400078e0a0b */
[----:B------:R-:W-:Y:S01]  /*ef80*/  @!P3 IMAD.MOV R3, RZ, RZ, -R3 ;  /* 0x000000ffff03b224 */ /* 0x000fe200078e0a03 */
[----:B------:R-:W-:Y:S01]  /*ef90*/  ISETP.GT.U32.AND P3, PT, R10, R13, PT ;  /* 0x0000000d0a00720c */ /* 0x000fe20003f64070 */
[----:B------:R-:W-:Y:S01]  /*efa0*/  @!P0 IMAD.IADD R5, R5, 0x1, -R10 ;  /* 0x0000000105058824 */ /* 0x000fe200078e0a0a */
[----:B------:R-:W-:Y:S01]  /*efb0*/  ISETP.GE.AND P0, PT, R14, RZ, PT ;  /* 0x000000ff0e00720c */ /* 0x000fe20003f06270 */
[----:B------:R-:W-:Y:S01]  /*efc0*/  IMAD R16, R10, R11, R16 ;  /* 0x0000000b0a107224 */ /* 0x000fe200078e0210 */
[----:B------:R1:W-:Y:S01]  /*efd0*/  STL [R1+0x430], R3 ;  /* 0x0004300301007387 */ /* 0x0003e20000100800 */
[----:B------:R-:W-:Y:S01]  /*efe0*/  IABS R14, R14 ;  /* 0x0000000e000e7213 */ /* 0x000fe20000000000 */
[----:B------:R-:W-:-:S02]  /*eff0*/  @!P1 IMAD.IADD R9, R9, 0x1, -R10 ;  /* 0x0000000109099824 */ /* 0x000fc400078e0a0a */
[----:B------:R-:W-:Y:S01]  /*f000*/  ISETP.GT.U32.AND P1, PT, R10, R16, PT ;  /* 0x000000100a00720c */ /* 0x000fe20003f24070 */
[----:B------:R-:W-:Y:S02]  /*f010*/  VIADD R0, R28, 0xe1 ;  /* 0x000000e11c007836 */ /* 0x000fe40000000000 */
[----:B------:R-:W-:-:S03]  /*f020*/  IMAD.HI.U32 R8, R4, R14, RZ ;  /* 0x0000000e04087227 */ /* 0x000fc600078e00ff */
[----:B------:R-:W-:Y:S01]  /*f030*/  IABS R6, R0 ;  /* 0x0000000000067213 */ /* 0x000fe20000000000 */
[----:B-1----:R-:W-:Y:S02]  /*f040*/  IMAD.MOV.U32 R3, RZ, RZ, R5 ;  /* 0x000000ffff037224 */ /* 0x002fe400078e0005 */
[----:B------:R-:W-:Y:S01]  /*f050*/  @!P3 IMAD.IADD R13, R13, 0x1, -R10 ;  /* 0x000000010d0db824 */ /* 0x000fe200078e0a0a */
[----:B------:R-:W-:Y:S01]  /*f060*/  ISETP.GE.AND P3, PT, R0, RZ, PT ;  /* 0x000000ff0000720c */ /* 0x000fe20003f66270 */
[----:B------:R-:W-:Y:S02]  /*f070*/  @!P6 IMAD.MOV R3, RZ, RZ, -R3 ;  /* 0x000000ffff03e224 */ /* 0x000fe400078e0a03 */
[----:B------:R-:W-:Y:S01]  /*f080*/  IMAD.MOV R8, RZ, RZ, -R8 ;  /* 0x000000ffff087224 */ /* 0x000fe200078e0a08 */
[----:B------:R-:W-:Y:S01]  /*f090*/  ISETP.GT.U32.AND P6, PT, R10, R13, PT ;  /* 0x0000000d0a00720c */ /* 0x000fe20003fc4070 */
[----:B------:R-:W-:Y:S01]  /*f0a0*/  @!P1 IMAD.IADD R16, R16, 0x1, -R10 ;  /* 0x0000000110109824 */ /* 0x000fe200078e0a0a */
[----:B------:R1:W-:Y:S01]  /*f0b0*/  STL [R1+0x42c], R3 ;  /* 0x00042c0301007387 */ /* 0x0003e20000100800 */
[----:B------:R-:W-:-:S02]  /*f0c0*/  IMAD R14, R10, R8, R14 ;  /* 0x000000080a0e7224 */ /* 0x000fc400078e020e */
[----:B------:R-:W-:Y:S01]  /*f0d0*/  IMAD.HI.U32 R0, R4, R12, RZ ;  /* 0x0000000c04007227 */ /* 0x000fe200078e00ff */
[----:B------:R-:W-:-:S03]  /*f0e0*/  ISETP.GT.U32.AND P1, PT, R10, R16, PT ;  /* 0x000000100a00720c */ /* 0x000fc60003f24070 */
[----:B------:R-:W-:-:S04]  /*f0f0*/  IMAD.HI.U32 R5, R4, R6, RZ ;  /* 0x0000000604057227 */ /* 0x000fc800078e00ff */
[----:B-1----:R-:W-:Y:S02]  /*f100*/  IMAD.MOV.U32 R3, RZ, RZ, R9 ;  /* 0x000000ffff037224 */ /* 0x002fe400078e0009 */
[----:B------:R-:W-:Y:S01]  /*f110*/  @!P6 IMAD.IADD R13, R13, 0x1, -R10 ;  /* 0x000000010d0de824 */ /* 0x000fe200078e0a0a */
[C---:B------:R-:W-:Y:S01]  /*f120*/  ISETP.GT.U32.AND P6, PT, R10.reuse, R14, PT ;  /* 0x0000000e0a00720c */ /* 0x040fe20003fc4070 */
[----:B------:R-:W-:Y:S01]  /*f130*/  @!P5 IMAD.MOV R3, RZ, RZ, -R3 ;  /* 0x000000ffff03d224 */ /* 0x000fe200078e0a03 */
[----:B------:R-:W-:Y:S01]  /*f140*/  ISETP.GE.AND P5, PT, R7, RZ, PT ;  /* 0x000000ff0700720c */ /* 0x000fe20003fa6270 */
[----:B------:R-:W-:Y:S02]  /*f150*/  IMAD.MOV R7, RZ, RZ, -R0 ;  /* 0x000000ffff077224 */ /* 0x000fe400078e0a00 */
[----:B------:R-:W-:Y:S01]  /*f160*/  IMAD.MOV R5, RZ, RZ, -R5 ;  /* 0x000000ffff057224 */ /* 0x000fe200078e0a05 */
[----:B------:R1:W-:Y:S01]  /*f170*/  STL [R1+0x428], R3 ;  /* 0x0004280301007387 */ /* 0x0003e20000100800 */
[----:B------:R-:W-:-:S02]  /*f180*/  IMAD R12, R10, R7, R12 ;  /* 0x000000070a0c7224 */ /* 0x000fc400078e020c */
[----:B------:R-:W-:Y:S02]  /*f190*/  IMAD R6, R10, R5, R6 ;  /* 0x000000050a067224 */ /* 0x000fe400078e0206 */
[----:B------:R-:W-:Y:S02]  /*f1a0*/  VIADD R0, R28, 0xdf ;  /* 0x000000df1c007836 */ /* 0x000fe40000000000 */
[--C-:B------:R-:W-:Y:S01]  /*f1b0*/  @!P6 IMAD.IADD R14, R14, 0x1, -R10.reuse ;  /* 0x000000010e0ee824 */ /* 0x100fe200078e0a0a */
[----:B------:R-:W-:Y:S01]  /*f1c0*/  ISETP.GT.U32.AND P6, PT, R10, R12, PT ;  /* 0x0000000c0a00720c */ /* 0x000fe20003fc4070 */
[----:B------:R-:W-:Y:S01]  /*f1d0*/  @!P1 IMAD.IADD R16, R16, 0x1, -R10 ;  /* 0x0000000110109824 */ /* 0x000fe200078e0a0a */
[----:B------:R-:W-:Y:S01]  /*f1e0*/  IABS R7, R0 ;  /* 0x0000000000077213 */ /* 0x000fe20000000000 */
[----:B-1----:R-:W-:Y:S01]  /*f1f0*/  IMAD.MOV.U32 R3, RZ, RZ, R13 ;  /* 0x000000ffff037224 */ /* 0x002fe200078e000d */
[----:B------:R-:W-:Y:S01]  /*f200*/  ISETP.GT.U32.AND P1, PT, R10, R6, PT ;  /* 0x000000060a00720c */ /* 0x000fe20003f24070 */
[----:B------:R-:W-:-:S02]  /*f210*/  VIADD R9, R28, 0xdd ;  /* 0x000000dd1c097836 */ /* 0x000fc40000000000 */
[----:B------:R-:W-:Y:S01]  /*f220*/  @!P4 IMAD.MOV R3, RZ, RZ, -R3 ;  /* 0x000000ffff03c224 */ /* 0x000fe200078e0a03 */
[----:B------:R-:W-:Y:S01]  /*f230*/  ISETP.GT.U32.AND P4, PT, R10, R14, PT ;  /* 0x0000000e0a00720c */ /* 0x000fe20003f84070 */
[----:B------:R-:W-:Y:S01]  /*f240*/  IMAD.HI.U32 R13, R4, R7, RZ ;  /* 0x00000007040d7227 */ /* 0x000fe200078e00ff */
[----:B------:R-:W-:Y:S02]  /*f250*/  IABS R11, R9 ;  /* 0x00000009000b7213 */ /* 0x000fe40000000000 */
[----:B------:R1:W-:Y:S01]  /*f260*/  STL [R1+0x420], R3 ;  /* 0x0004200301007387 */ /* 0x0003e20000100800 */
[----:B------:R-:W-:Y:S02]  /*f270*/  IMAD.MOV R13, RZ, RZ, -R13 ;  /* 0x000000ffff0d7224 */ /* 0x000fe400078e0a0d */
[----:B------:R-:W-:Y:S02]  /*f280*/  @!P6 IMAD.IADD R12, R12, 0x1, -R10 ;  /* 0x000000010c0ce824 */ /* 0x000fe400078e0a0a */
[----:B------:R-:W-:-:S02]  /*f290*/  VIADD R15, R28, 0xde ;  /* 0x000000de1c0f7836 */ /* 0x000fc40000000000 */
[----:B------:R-:W-:Y:S01]  /*f2a0*/  VIADD R5, R28, 0xdc ;  /* 0x000000dc1c057836 */ /* 0x000fe20000000000 */
[----:B------:R-:W-:Y:S01]  /*f2b0*/  ISETP.GT.U32.AND P6, PT, R10, R12, PT ;  /* 0x0000000c0a00720c */ /* 0x000fe20003fc4070 */
[----:B------:R-:W-:Y:S01]  /*f2c0*/  @!P1 IMAD.IADD R6, R6, 0x1, -R10 ;  /* 0x0000000106069824 */ /* 0x000fe200078e0a0a */
[----:B------:R-:W-:Y:S01]  /*f2d0*/  IABS R17, R15 ;  /* 0x0000000f00117213 */ /* 0x000fe20000000000 */
[----:B-1----:R-:W-:Y:S01]  /*f2e0*/  IMAD.MOV.U32 R3, RZ, RZ, R16 ;  /* 0x000000ffff037224 */ /* 0x002fe200078e0010 */
[----:B------:R-:W-:Y:S01]  /*f2f0*/  IABS R8, R5 ;  /* 0x0000000500087213 */ /* 0x000fe20000000000 */
[----:B------:R-:W-:Y:S01]  /*f300*/  @!P4 IMAD.IADD R14, R14, 0x1, -R10 ;  /* 0x000000010e0ec824 */ /* 0x000fe200078e0a0a */
[----:B------:R-:W-:Y:S01]  /*f310*/  ISETP.GT.U32.AND P1, PT, R10, R6, PT ;  /* 0x000000060a00720c */ /* 0x000fe20003f24070 */
[----:B------:R-:W-:Y:S01]  /*f320*/  @!P2 IMAD.MOV R3, RZ, RZ, -R3 ;  /* 0x000000ffff03a224 */ /* 0x000fe200078e0a03 */
[----:B------:R-:W-:Y:S01]  /*f330*/  ISETP.GE.AND P2, PT, R0, RZ, PT ;  /* 0x000000ff0000720c */ /* 0x000fe20003f46270 */
[----:B------:R-:W-:-:S02]  /*f340*/  IMAD R0, R10, R13, R7 ;  /* 0x0000000d0a007224 */ /* 0x000fc400078e0207 */
[----:B------:R-:W-:Y:S01]  /*f350*/  IMAD.HI.U32 R7, R4, R11, RZ ;  /* 0x0000000b04077227 */ /* 0x000fe200078e00ff */
[----:B------:R1:W-:Y:S02]  /*f360*/  STL [R1+0x41c], R3 ;  /* 0x00041c0301007387 */ /* 0x0003e40000100800 */
[----:B------:R-:W-:Y:S01]  /*f370*/  ISETP.GT.U32.AND P4, PT, R10, R0, PT ;  /* 0x000000000a00720c */ /* 0x000fe20003f84070 */
[----:B------:R-:W-:-:S04]  /*f380*/  IMAD.HI.U32 R16, R4, R17, RZ ;  /* 0x0000001104107227 */ /* 0x000fc800078e00ff */
[----:B------:R-:W-:-:S04]  /*f390*/  IMAD.HI.U32 R13, R4, R8, RZ ;  /* 0x00000008040d7227 */ /* 0x000fc800078e00ff */
[----:B-1----:R-:W-:Y:S02]  /*f3a0*/  IMAD.MOV.U32 R3, RZ, RZ, R14 ;  /* 0x000000ffff037224 */ /* 0x002fe400078e000e */
[----:B------:R-:W-:Y:S02]  /*f3b0*/  IMAD.MOV R7, RZ, RZ, -R7 ;  /* 0x000000ffff077224 */ /* 0x000fe400078e0a07 */
[----:B------:R-:W-:Y:S02]  /*f3c0*/  @!P0 IMAD.MOV R3, RZ, RZ, -R3 ;  /* 0x000000ffff038224 */ /* 0x000fe400078e0a03 */
[----:B------:R-:W-:Y:S02]  /*f3d0*/  IMAD.MOV R16, RZ, RZ, -R16 ;  /* 0x000000ffff107224 */ /* 0x000fe400078e0a10 */
[----:B------:R-:W-:Y:S01]  /*f3e0*/  IMAD.MOV R13, RZ, RZ, -R13 ;  /* 0x000000ffff0d7224 */ /* 0x000fe200078e0a0d */
[----:B------:R1:W-:Y:S01]  /*f3f0*/  STL [R1+0x418], R3 ;  /* 0x0004180301007387 */ /* 0x0003e20000100800 */
[----:B------:R-:W-:-:S02]  /*f400*/  IMAD R11, R10, R7, R11 ;  /* 0x000000070a0b7224 */ /* 0x000fc400078e020b */
[--C-:B------:R-:W-:Y:S02]  /*f410*/  @!P6 IMAD.IADD R12, R12, 0x1, -R10.reuse ;  /* 0x000000010c0ce824 */ /* 0x100fe400078e0a0a */
[----:B------:R-:W-:Y:S01]  /*f420*/  VIADD R7, R28, 0xdb ;  /* 0x000000db1c077836 */ /* 0x000fe20000000000 */
[----:B------:R-:W-:Y:S01]  /*f430*/  ISETP.GT.U32.AND P6, PT, R10, R11, PT ;  /* 0x0000000b0a00720c */ /* 0x000fe20003fc4070 */
[--C-:B------:R-:W-:Y:S01]  /*f440*/  @!P1 IMAD.IADD R6, R6, 0x1, -R10.reuse ;  /* 0x0000000106069824 */ /* 0x100fe200078e0a0a */
[----:B------:R-:W-:Y:S01]  /*f450*/  ISETP.GE.AND P1, PT, R15, RZ, PT ;  /* 0x000000ff0f00720c */ /* 0x000fe20003f26270 */
[----:B------:R-:W-:Y:S02]  /*f460*/  IMAD R17, R10, R16, R17 ;  /* 0x000000100a117224 */ /* 0x000fe400078e0211 */
[----:B------:R-:W-:Y:S02]  /*f470*/  @!P4 IMAD.IADD R0, R0, 0x1, -R10 ;  /* 0x000000010000c824 */ /* 0x000fe400078e0a0a */
[C---:B------:R-:W-:Y:S01]  /*f480*/  IMAD R8, R10.reuse, R13, R8 ;  /* 0x0000000d0a087224 */ /* 0x040fe200078e0208 */
[----:B------:R-:W-:Y:S01]  /*f490*/  IABS R13, R7 ;  /* 0x00000007000d7213 */ /* 0x000fe20000000000 */
[----:B-1----:R-:W-:Y:S01]  /*f4a0*/  IMAD.MOV.U32 R3, RZ, RZ, R12 ;  /* 0x000000ffff037224 */ /* 0x002fe200078e000c */
[C---:B------:R-:W-:Y:S01]  /*f4b0*/  ISETP.GT.U32.AND P0, PT, R10.reuse, R0, PT ;  /* 0x000000000a00720c */ /* 0x040fe20003f04070 */
[----:B------:R-:W-:Y:S01]  /*f4c0*/  IMAD.MOV.U32 R14, RZ, RZ, R6 ;  /* 0x000000ffff0e7224 */ /* 0x000fe200078e0006 */
[C---:B------:R-:W-:Y:S01]  /*f4d0*/  ISETP.GT.U32.AND P4, PT, R10.reuse, R17, PT ;  /* 0x000000110a00720c */ /* 0x040fe20003f84070 */
[----:B------:R-:W-:Y:S01]  /*f4e0*/  @!P5 IMAD.MOV R3, RZ, RZ, -R3 ;  /* 0x000000ffff03d224 */ /* 0x000fe200078e0a03 */
[----:B------:R-:W-:Y:S01]  /*f4f0*/  ISETP.GT.U32.AND P5, PT, R10, R8, PT ;  /* 0x000000080a00720c */ /* 0x000fe20003fa4070 */
[----:B------:R-:W-:-:S02]  /*f500*/  IMAD.MOV.U32 R6, RZ, RZ, R13 ;  /* 0x000000ffff067224 */ /* 0x000fc400078e000d */
        /* <DEDUP_REMOVED lines=12> */
[----:B------:R-:W-:Y:S01]  /*f5d0*/  ISETP.GE.AND P4, PT, R7, RZ, PT ;  /* 0x000000ff0700720c */ /* 0x000fe20003f86270 */
[----:B------:R-:W-:Y:S01]  /*f5e0*/  @!P5 IMAD.IADD R8, R8, 0x1, -R10 ;  /* 0x000000010808d824 */ /* 0x000fe200078e0a0a */
[C---:B------:R-:W-:Y:S01]  /*f5f0*/  ISETP.GT.U32.AND P5, PT, R10.reuse, R11, PT ;  /* 0x0000000b0a00720c */ /* 0x040fe20003fa4070 */
[C---:B------:R-:W-:Y:S01]  /*f600*/  IMAD R6, R10.reuse, R12, R6 ;  /* 0x0000000c0a067224 */ /* 0x040fe200078e0206 */
[----:B------:R-:W-:Y:S01]  /*f610*/  ISETP.GT.U32.AND P6, PT, R10, R17, PT ;  /* 0x000000110a00720c */ /* 0x000fe20003fc4070 */
[----:B------:R-:W-:-:S04]  /*f620*/  IMAD.HI.U32 R12, R4, R16, RZ ;  /* 0x00000010040c7227 */ /* 0x000fc800078e00ff */
[----:B-1----:R-:W-:Y:S02]  /*f630*/  IMAD.MOV.U32 R3, RZ, RZ, R0 ;  /* 0x000000ffff037224 */ /* 0x002fe400078e0000 */
[----:B------:R-:W-:Y:S02]  /*f640*/  IMAD.MOV R12, RZ, RZ, -R12 ;  /* 0x000000ffff0c7224 */ /* 0x000fe400078e0a0c */
[----:B------:R-:W-:Y:S01]  /*f650*/  @!P2 IMAD.MOV R3, RZ, RZ, -R3 ;  /* 0x000000ffff03a224 */ /* 0x000fe200078e0a03 */
[----:B------:R-:W-:Y:S01]  /*f660*/  ISETP.GT.U32.AND P2, PT, R10, R8, PT ;  /* 0x000000080a00720c */ /* 0x000fe20003f44070 */
[----:B------:R-:W-:Y:S02]  /*f670*/  VIADD R7, R28, 0xd9 ;  /* 0x000000d91c077836 */ /* 0x000fe40000000000 */
[----:B------:R-:W-:Y:S01]  /*f680*/  IMAD R16, R10, R12, R16 ;  /* 0x0000000c0a107224 */ /* 0x000fe200078e0210 */
[----:B------:R1:W-:Y:S01]  /*f690*/  STL [R1+0x408], R3 ;  /* 0x0004080301007387 */ /* 0x0003e20000100800 */
[----:B------:R-:W-:Y:S01]  /*f6a0*/  VIADD R5, R28, 0xd8 ;  /* 0x000000d81c057836 */ /* 0x000fe20000000000 */
[----:B------:R-:W-:Y:S01]  /*f6b0*/  IABS R15, R7 ;  /* 0x00000007000f7213 */ /* 0x000fe20000000000 */
[--C-:B------:R-:W-:Y:S01]  /*f6c0*/  @!P5 IMAD.IADD R11, R11, 0x1, -R10.reuse ;  /* 0x000000010b0bd824 */ /* 0x100fe200078e0a0a */
[C---:B------:R-:W-:Y:S01]  /*f6d0*/  ISETP.GT.U32.AND P5, PT, R10.reuse, R16, PT ;  /* 0x000000100a00720c */ /* 0x040fe20003fa4070 */
[----:B------:R-:W-:Y:S01]  /*f6e0*/  @!P6 IMAD.IADD R17, R17, 0x1, -R10 ;  /* 0x000000011111e824 */ /* 0x000fe200078e0a0a */
[----:B------:R-:W-:Y:S01]  /*f6f0*/  ISETP.GT.U32.AND P6, PT, R10, R6, PT ;  /* 0x000000060a00720c */ /* 0x000fe20003fc4070 */
[----:B------:R-:W-:Y:S01]  /*f700*/  IMAD.HI.U32 R12, R4, R15, RZ ;  /* 0x0000000f040c7227 */ /* 0x000fe200078e00ff */
[----:B------:R-:W-:-:S03]  /*f710*/  IABS R14, R5 ;  /* 0x00000005000e7213 */ /* 0x000fc60000000000 */
[----:B------:R-:W-:Y:S01]  /*f720*/  @!P2 IMAD.IADD R8, R8, 0x1, -R10 ;  /* 0x000000010808a824 */ /* 0x000fe200078e0a0a */
[----:B------:R-:W-:Y:S01]  /*f730*/  ISETP.GE.AND P2, PT, R9, RZ, PT ;  /* 0x000000ff0900720c */ /* 0x000fe20003f46270 */
[----:B-1----:R-:W-:Y:S02]  /*f740*/  IMAD.MOV.U32 R3, RZ, RZ, R17 ;  /* 0x000000ffff037224 */ /* 0x002fe400078e0011 */
[----:B------:R-:W-:Y:S02]  /*f750*/  VIADD R0, R28, 0xd7 ;  /* 0x000000d71c007836 */ /* 0x000fe40000000000 */
[----:B------:R-:W-:-:S03]  /*f760*/  IMAD.HI.U32 R9, R4, R14, RZ ;  /* 0x0000000e04097227 */ /* 0x000fc600078e00ff */
[----:B------:R-:W-:Y:S01]  /*f770*/  IABS R13, R0 ;  /* 0x00000000000d7213 */ /* 0x000fe20000000000 */
[----:B------:R-:W-:Y:S02]  /*f780*/  IMAD.MOV R12, RZ, RZ, -R12 ;  /* 0x000000ffff0c7224 */ /* 0x000fe400078e0a0c */
[----:B------:R-:W-:Y:S02]  /*f790*/  @!P1 IMAD.MOV R3, RZ, RZ, -R3 ;  /* 0x000000ffff039224 */ /* 0x000fe400078e0a03 */
[----:B------:R-:W-:Y:S02]  /*f7a0*/  IMAD.MOV R9, RZ, RZ, -R9 ;  /* 0x000000ffff097224 */ /* 0x000fe400078e0a09 */
[--C-:B------:R-:W-:Y:S01]  /*f7b0*/  @!P5 IMAD.IADD R16, R16, 0x1, -R10.reuse ;  /* 0x000000011010d824 */ /* 0x100fe200078e0a0a */
[----:B------:R1:W-:Y:S01]  /*f7c0*/  STL [R1+0x404], R3 ;  /* 0x0004040301007387 */ /* 0x0003e20000100800 */
[----:B------:R-:W-:Y:S02]  /*f7d0*/  IMAD R15, R10, R12, R15 ;  /* 0x0000000c0a0f7224 */ /* 0x000fe400078e020f */
[----:B------:R-:W-:Y:S01]  /*f7e0*/  @!P6 IMAD.IADD R6, R6, 0x1, -R10 ;  /* 0x000000010606e824 */ /* 0x000fe200078e0a0a */
[----:B------:R-:W-:Y:S01]  /*f7f0*/  ISETP.GE.AND P6, PT, R7, RZ, PT ;  /* 0x000000ff0700720c */ /* 0x000fe20003fc6270 */
[C---:B------:R-:W-:Y:S01]  /*f800*/  IMAD R14, R10.reuse, R9, R14 ;  /* 0x000000090a0e7224 */ /* 0x040fe200078e020e */
[C---:B------:R-:W-:Y:S01]  /*f810*/  ISETP.GT.U32.AND P5, PT, R10.reuse, R16, PT ;  /* 0x000000100a00720c */ /* 0x040fe20003fa4070 */
[----:B------:R-:W-:Y:S01]  /*f820*/  @!P3 IMAD.MOV R11, RZ, RZ, -R11 ;  /* 0x000000ffff0bb224 */ /* 0x000fe200078e0a0b */
[----:B------:R-:W-:Y:S01]  /*f830*/  ISETP.GT.U32.AND P3, PT, R10, R15, PT ;  /* 0x0000000f0a00720c */ /* 0x000fe20003f64070 */
[----:B------:R-:W-:Y:S01]  /*f840*/  IMAD.HI.U32 R7, R4, R13, RZ ;  /* 0x0000000d04077227 */ /* 0x000fe200078e00ff */
[----:B------:R-:W-:-:S02]  /*f850*/  ISETP.GT.U32.AND P1, PT, R10, R6, PT ;  /* 0x000000060a00720c */ /* 0x000fc40003f24070 */
[----:B------:R2:W-:Y:S01]  /*f860*/  STL [R1+0x3fc], R11 ;  /* 0x0003fc0b01007387 */ /* 0x0005e20000100800 */
[----:B-1----:R-:W-:Y:S02]  /*f870*/  IMAD.MOV.U32 R3, RZ, RZ, R8 ;  /* 0x000000ffff037224 */ /* 0x002fe400078e0008 */
[----:B------:R-:W-:Y:S02]  /*f880*/  IMAD.MOV R7, RZ, RZ, -R7 ;  /* 0x000000ffff077224 */ /* 0x000fe400078e0a07 */
[----:B------:R-:W-:Y:S01]  /*f890*/  @!P0 IMAD.MOV R3, RZ, RZ, -R3 ;  /* 0x000000ffff038224 */ /* 0x000fe200078e0a03 */
[C---:B------:R-:W-:Y:S01]  /*f8a0*/  ISETP.GT.U32.AND P0, PT, R10.reuse, R14, PT ;  /* 0x0000000e0a00720c */ /* 0x040fe20003f04070 */
[----:B------:R-:W-:Y:S02]  /*f8b0*/  IMAD R13, R10, R7, R13 ;  /* 0x000000070a0d7224 */ /* 0x000fe400078e020d */
[----:B------:R-:W-:Y:S01]  /*f8c0*/  VIADD R12, R28, 0xd6 ;  /* 0x000000d61c0c7836 */ /* 0x000fe20000000000 */
[----:B------:R1:W-:Y:S01]  /*f8d0*/  STL [R1+0x3f8], R3 ;  /* 0x0003f80301007387 */ /* 0x0003e20000100800 */
[--C-:B------:R-:W-:Y:S01]  /*f8e0*/  @!P5 IMAD.IADD R16, R16, 0x1, -R10.reuse ;  /* 0x000000011010d824 */ /* 0x100fe200078e0a0a */
[----:B------:R-:W-:Y:S01]  /*f8f0*/  ISETP.GT.U32.AND P5, PT, R10, R13, PT ;  /* 0x0000000d0a00720c */ /* 0x000fe20003fa4070 */
[--C-:B------:R-:W-:Y:S01]  /*f900*/  @!P3 IMAD.IADD R15, R15, 0x1, -R10.reuse ;  /* 0x000000010f0fb824 */ /* 0x100fe200078e0a0a */
[----:B------:R-:W-:Y:S01]  /*f910*/  IABS R7, R12 ;  /* 0x0000000c00077213 */ /* 0x000fe20000000000 */
[--C-:B------:R-:W-:Y:S01]  /*f920*/  @!P1 IMAD.IADD R6, R6, 0x1, -R10.reuse ;  /* 0x0000000106069824 */ /* 0x100fe200078e0a0a */
[----:B------:R-:W-:Y:S01]  /*f930*/  ISETP.GE.AND P1, PT, R5, RZ, PT ;  /* 0x000000ff0500720c */ /* 0x000fe20003f26270 */
[----:B------:R-:W-:Y:S01]  /*f940*/  VIADD R8, R28, 0xd5 ;  /* 0x000000d51c087836 */ /* 0x000fe20000000000 */
[----:B------:R-:W-:Y:S01]  /*f950*/  ISETP.GE.AND P3, PT, R0, RZ, PT ;  /* 0x000000ff0000720c */ /* 0x000fe20003f66270 */
[----:B------:R-:W-:Y:S01]  /*f960*/  @!P0 IMAD.IADD R14, R14, 0x1, -R10 ;  /* 0x000000010e0e8824 */ /* 0x000fe200078e0a0a */
[----:B------:R-:W-:Y:S01]  /*f970*/  ISETP.GT.U32.AND P0, PT, R10, R15, PT ;  /* 0x0000000f0a00720c */ /* 0x000fe20003f04070 */
[----:B------:R-:W-:Y:S01]  /*f980*/  IMAD.HI.U32 R5, R4, R7, RZ ;  /* 0x0000000704057227 */ /* 0x000fe200078e00ff */
[----:B--2---:R-:W-:-:S03]  /*f990*/  IABS R11, R8 ;  /* 0x00000008000b7213 */ /* 0x004fc60000000000 */
[----:B------:R-:W-:Y:S02]  /*f9a0*/  IMAD.MOV R5, RZ, RZ, -R5 ;  /* 0x000000ffff057224 */ /* 0x000fe400078e0a05 */
[----:B------:R-:W-:Y:S01]  /*f9b0*/  @!P5 IMAD.IADD R13, R13, 0x1, -R10 ;  /* 0x000000010d0dd824 */ /* 0x000fe200078e0a0a */
[C---:B------:R-:W-:Y:S01]  /*f9c0*/  ISETP.GT.U32.AND P5, PT, R10.reuse, R14, PT ;  /* 0x0000000e0a00720c */ /* 0x040fe20003fa4070 */
[----:B------:R-:W-:Y:S02]  /*f9d0*/  IMAD R7, R10, R5, R7 ;  /* 0x000000050a077224 */ /* 0x000fe400078e0207 */
[----:B-1----:R-:W-:Y:S02]  /*f9e0*/  IMAD.MOV.U32 R3, RZ, RZ, R6 ;  /* 0x000000ffff037224 */ /* 0x002fe400078e0006 */
[----:B------:R-:W-:-:S04]  /*f9f0*/  IMAD.HI.U32 R6, R4, R11, RZ ;  /* 0x0000000b04067227 */ /* 0x000fc800078e00ff */
[----:B------:R-:W-:Y:S02]  /*fa00*/  VIADD R0, R28, 0xd4 ;  /* 0x000000d41c007836 */ /* 0x000fe40000000000 */
[----:B------:R-:W-:Y:S01]  /*fa10*/  @!P0 IMAD.IADD R15, R15, 0x1, -R10 ;  /* 0x000000010f0f8824 */ /* 0x000fe200078e0a0a */
[C---:B------:R-:W-:Y:S01]  /*fa20*/  ISETP.GT.U32.AND P0, PT, R10.reuse, R7, PT ;  /* 0x000000070a00720c */ /* 0x040fe20003f04070 */
[----:B------:R-:W-:Y:S01]  /*fa30*/  IMAD.MOV R6, RZ, RZ, -R6 ;  /* 0x000000ffff067224 */ /* 0x000fe200078e0a06 */
[----:B------:R-:W-:Y:S01]  /*fa40*/  IABS R17, R0 ;  /* 0x0000000000117213 */ /* 0x000fe20000000000 */
[----:B------:R-:W-:Y:S01]  /*fa50*/  @!P4 IMAD.MOV R3, RZ, RZ, -R3 ;  /* 0x000000ffff03c224 */ /* 0x000fe200078e0a03 */
[C---:B------:R-:W-:Y:S01]  /*fa60*/  ISETP.GT.U32.AND P4, PT, R10.reuse, R13, PT ;  /* 0x0000000d0a00720c */ /* 0x040fe20003f84070 */
[----:B------:R-:W-:Y:S02]  /*fa70*/  IMAD R11, R10, R6, R11 ;  /* 0x000000060a0b7224 */ /* 0x000fe400078e020b */
[----:B------:R-:W-:Y:S01]  /*fa80*/  IMAD.HI.U32 R18, R4, R17, RZ ;  /* 0x0000001104127227 */ /* 0x000fe200078e00ff */
[----:B------:R1:W-:Y:S03]  /*fa90*/  STL [R1+0x3f4], R3 ;  /* 0x0003f40301007387 */ /* 0x0003e60000100800 */
[----:B------:R-:W-:Y:S01]  /*faa0*/  @!P5 IMAD.IADD R14, R14, 0x1, -R10 ;  /* 0x000000010e0ed824 */ /* 0x000fe200078e0a0a */
[----:B------:R-:W-:Y:S01]  /*fab0*/  ISETP.GT.U32.AND P5, PT, R10, R11, PT ;  /* 0x0000000b0a00720c */ /* 0x000fe20003fa4070 */
[----:B------:R-:W-:-:S02]  /*fac0*/  IMAD.MOV R18, RZ, RZ, -R18 ;  /* 0x000000ffff127224 */ /* 0x000fc400078e0a12 */
[----:B------:R-:W-:Y:S01]  /*fad0*/  @!P0 IMAD.IADD R7, R7, 0x1, -R10 ;  /* 0x0000000107078824 */ /* 0x000fe200078e0a0a */
[----:B------:R-:W-:Y:S01]  /*fae0*/  ISETP.GE.AND P0, PT, R8, RZ, PT ;  /* 0x000000ff0800720c */ /* 0x000fe20003f06270 */
[----:B------:R-:W-:Y:S02]  /*faf0*/  VIADD R5, R28, 0xd3 ;  /* 0x000000d31c057836 */ /* 0x000fe40000000000 */
[----:B-1----:R-:W-:Y:S02]  /*fb00*/  IMAD.MOV.U32 R3, RZ, RZ, R15 ;  /* 0x000000ffff037224 */ /* 0x002fe400078e000f */
[C---:B------:R-:W-:Y:S01]  /*fb10*/  IMAD R8, R10.reuse, R18, R17 ;  /* 0x000000120a087224 */ /* 0x040fe200078e0211 */
[----:B------:R-:W-:Y:S01]  /*fb20*/  IABS R9, R5 ;  /* 0x0000000500097213 */ /* 0x000fe20000000000 */
[----:B------:R-:W-:Y:S01]  /*fb30*/  @!P2 IMAD.MOV R16, RZ, RZ, -R16 ;  /* 0x000000ffff10a224 */ /* 0x000fe200078e0a10 */
[C---:B------:R-:W-:Y:S01]  /*fb40*/  ISETP.GT.U32.AND P2, PT, R10.reuse, R7, PT ;  /* 0x000000070a00720c */ /* 0x040fe20003f44070 */
[----:B------:R-:W-:Y:S01]  /*fb50*/  @!P6 IMAD.MOV R3, RZ, RZ, -R3 ;  /* 0x000000ffff03e224 */ /* 0x000fe200078e0a03 */
[----:B------:R-:W-:Y:S01]  /*fb60*/  ISETP.GT.U32.AND P6, PT, R10, R8, PT ;  /* 0x000000080a00720c */ /* 0x000fe20003fc4070 */
[--C-:B------:R-:W-:Y:S01]  /*fb70*/  @!P4 IMAD.IADD R13, R13, 0x1, -R10.reuse ;  /* 0x000000010d0dc824 */ /* 0x100fe200078e0a0a */
[----:B------:R-:W-:Y:S01]  /*fb80*/  STL [R1+0x3f0], R16 ;  /* 0x0003f01001007387 */ /* 0x000fe20000100800 */
[----:B------:R-:W-:Y:S01]  /*fb90*/  @!P5 IMAD.IADD R11, R11, 0x1, -R10 ;  /* 0x000000010b0bd824 */ /* 0x000fe200078e0a0a */
[----:B------:R-:W-:Y:S01]  /*fba0*/  ISETP.GE.AND P4, PT, R12, RZ, PT ;  /* 0x000000ff0c00720c */ /* 0x000fe20003f86270 */
[----:B------:R-:W-:Y:S01]  /*fbb0*/  IMAD.HI.U32 R12, R4, R9, RZ ;  /* 0x00000009040c7227 */ /* 0x000fe200078e00ff */
[----:B------:R1:W-:Y:S02]  /*fbc0*/  STL [R1+0x3ec], R3 ;  /* 0x0003ec0301007387 */ /* 0x0003e40000100800 */
[----:B------:R-:W-:Y:S01]  /*fbd0*/  ISETP.GT.U32.AND P5, PT, R10, R11, PT ;  /* 0x0000000b0a00720c */ /* 0x000fe20003fa4070 */
[----:B------:R-:W-:-:S02]  /*fbe0*/  VIADD R6, R28, 0xd2 ;  /* 0x000000d21c067836 */ /* 0x000fc40000000000 */
[----:B------:R-:W-:Y:S01]  /*fbf0*/  @!P1 IMAD.MOV R14, RZ, RZ, -R14 ;  /* 0x000000ffff0e9224 */ /* 0x000fe200078e0a0e */
[----:B------:R-:W-:Y:S01]  /*fc00*/  ISETP.GE.AND P1, PT, R0, RZ, PT ;  /* 0x000000ff0000720c */ /* 0x000fe20003f26270 */
[----:B------:R-:W-:Y:S01]  /*fc10*/  IMAD.MOV R12, RZ, RZ, -R12 ;  /* 0x000000ffff0c7224 */ /* 0x000fe200078e0a0c */
[----:B------:R-:W-:Y:S01]  /*fc20*/  IABS R19, R6 ;  /* 0x0000000600137213 */ /* 0x000fe20000000000 */
[--C-:B------:R-:W-:Y:S01]  /*fc30*/  @!P2 IMAD.IADD R7, R7, 0x1, -R10.reuse ;  /* 0x000000010707a824 */ /* 0x100fe200078e0a0a */
[----:B------:R-:W-:Y:S01]  /*fc40*/  STL [R1+0x3e8], R14 ;  /* 0x0003e80e01007387 */ /* 0x000fe20000100800 */
[----:B-1----:R-:W-:Y:S02]  /*fc50*/  IMAD.MOV.U32 R3, RZ, RZ, R13 ;  /* 0x000000ffff037224 */ /* 0x002fe400078e000d */
[----:B------:R-:W-:Y:S02]  /*fc60*/  IMAD R0, R10, R12, R9 ;  /* 0x0000000c0a007224 */ /* 0x000fe400078e0209 */
[----:B------:R-:W-:Y:S01]  /*fc70*/  @!P3 IMAD.MOV R3, RZ, RZ, -R3 ;  /* 0x000000ffff03b224 */ /* 0x000fe200078e0a03 */
[----:B------:R-:W-:Y:S01]  /*fc80*/  ISETP.GE.AND P3, PT, R5, RZ, PT ;  /* 0x000000ff0500720c */ /* 0x000fe20003f66270 */
[----:B------:R-:W-:Y:S01]  /*fc90*/  VIADD R5, R28, 0xd1 ;  /* 0x000000d11c057836 */ /* 0x000fe20000000000 */
[----:B------:R-:W-:Y:S01]  /*fca0*/  ISETP.GT.U32.AND P2, PT, R10, R0, PT ;  /* 0x000000000a00720c */ /* 0x000fe20003f44070 */
[----:B------:R-:W-:Y:S01]  /*fcb0*/  @!P6 IMAD.IADD R8, R8, 0x1, -R10 ;  /* 0x000000010808e824 */ /* 0x000fe200078e0a0a */
[----:B------:R1:W-:Y:S01]  /*fcc0*/  STL [R1+0x3e4], R3 ;  /* 0x0003e40301007387 */ /* 0x0003e20000100800 */
[----:B------:R-:W-:Y:S01]  /*fcd0*/  IMAD.HI.U32 R13, R4, R19, RZ ;  /* 0x00000013040d7227 */ /* 0x000fe200078e00ff */
[----:B------:R-:W-:-:S02]  /*fce0*/  IABS R18, R5 ;  /* 0x0000000500127213 */ /* 0x000fc40000000000 */
[----:B------:R-:W-:Y:S01]  /*fcf0*/  ISETP.GE.AND P6, PT, R5, RZ, PT ;  /* 0x000000ff0500720c */ /* 0x000fe20003fc6270 */
[----:B------:R-:W-:Y:S02]  /*fd00*/  IMAD.MOV R13, RZ, RZ, -R13 ;  /* 0x000000ffff0d7224 */ /* 0x000fe400078e0a0d */
[----:B------:R-:W-:Y:S01]  /*fd10*/  @!P5 IMAD.IADD R11, R11, 0x1, -R10 ;  /* 0x000000010b0bd824 */ /* 0x000fe200078e0a0a */
[----:B------:R-:W-:Y:S01]  /*fd20*/  ISETP.GE.AND P5, PT, R6, RZ, PT ;  /* 0x000000ff0600720c */ /* 0x000fe20003fa6270 */
[----:B------:R-:W-:Y:S02]  /*fd30*/  IMAD R19, R10, R13, R19 ;  /* 0x0000000d0a137224 */ /* 0x000fe400078e0213 */
[----:B-1----:R-:W-:Y:S02]  /*fd40*/  IMAD.MOV.U32 R3, RZ, RZ, R7 ;  /* 0x000000ffff037224 */ /* 0x002fe400078e0007 */
[----:B------:R-:W-:-:S04]  /*fd50*/  IMAD.HI.U32 R7, R4, R18, RZ ;  /* 0x0000001204077227 */ /* 0x000fc800078e00ff */
[----:B------:R-:W-:Y:S01]  /*fd60*/  @!P4 IMAD.MOV R3, RZ, RZ, -R3 ;  /* 0x000000ffff03c224 */ /* 0x000fe200078e0a03 */
[----:B------:R-:W-:Y:S01]  /*fd70*/  ISETP.GT.U32.AND P4, PT, R10, R8, PT ;  /* 0x000000080a00720c */ /* 0x000fe20003f84070 */
[----:B------:R-:W-:Y:S02]  /*fd80*/  IMAD.MOV R7, RZ, RZ, -R7 ;  /* 0x000000ffff077224 */ /* 0x000fe400078e0a07 */
[----:B------:R-:W-:Y:S01]  /*fd90*/  @!P2 IMAD.IADD R0, R0, 0x1, -R10 ;  /* 0x000000010000a824 */ /* 0x000fe200078e0a0a */
[----:B------:R1:W-:Y:S01]  /*fda0*/  STL [R1+0x3dc], R3 ;  /* 0x0003dc0301007387 */ /* 0x0003e20000100800 */
[----:B------:R-:W-:Y:S02]  /*fdb0*/  IMAD R18, R10, R7, R18 ;  /* 0x000000070a127224 */ /* 0x000fe400078e0212 */
[----:B------:R-:W-:Y:S01]  /*fdc0*/  VIADD R6, R28, 0xd0 ;  /* 0x000000d01c067836 */ /* 0x000fe20000000000 */
[----:B------:R-:W-:Y:S01]  /*fdd0*/  ISETP.GT.U32.AND P2, PT, R10, R0, PT ;  /* 0x000000000a00720c */ /* 0x000fe20003f44070 */
[----:B------:R-:W-:-:S02]  /*fde0*/  VIADD R9, R28, 0xcf ;  /* 0x000000cf1c097836 */ /* 0x000fc40000000000 */
[----:B------:R-:W-:Y:S01]  /*fdf0*/  VIADD R5, R28, 0xce ;  /* 0x000000ce1c057836 */ /* 0x000fe20000000000 */
[----:B------:R-:W-:Y:S01]  /*fe00*/  IABS R14, R6 ;  /* 0x00000006000e7213 */ /* 0x000fe20000000000 */
[----:B------:R-:W-:Y:S01]  /*fe10*/  @!P4 IMAD.IADD R8, R8, 0x1, -R10 ;  /* 0x000000010808c824 */ /* 0x000fe200078e0a0a */
[----:B------:R-:W-:Y:S01]  /*fe20*/  ISETP.GT.U32.AND P4, PT, R10, R18, PT ;  /* 0x000000120a00720c */ /* 0x000fe20003f84070 */
[----:B-1----:R-:W-:Y:S01]  /*fe30*/  IMAD.MOV.U32 R3, RZ, RZ, R11 ;  /* 0x000000ffff037224 */ /* 0x002fe200078e000b */
[----:B------:R-:W-:Y:S01]  /*fe40*/  IABS R17, R9 ;  /* 0x0000000900117213 */ /* 0x000fe20000000000 */
[----:B------:R-:W-:Y:S01]  /*fe50*/  IMAD.HI.U32 R11, R4, R14, RZ ;  /* 0x0000000e040b7227 */ /* 0x000fe200078e00ff */
[----:B------:R-:W-:-:S03]  /*fe60*/  IABS R16, R5 ;  /* 0x0000000500107213 */ /* 0x000fc60000000000 */
[----:B------:R-:W-:Y:S01]  /*fe70*/  @!P0 IMAD.MOV R3, RZ, RZ, -R3 ;  /* 0x000000ffff038224 */ /* 0x000fe200078e0a03 */
[----:B------:R-:W-:Y:S01]  /*fe80*/  ISETP.GT.U32.AND P0, PT, R10, R19, PT ;  /* 0x000000130a00720c */ /* 0x000fe20003f04070 */
[----:B------:R-:W-:-:S03]  /*fe90*/  IMAD.HI.U32 R7, R4, R17, RZ ;  /* 0x0000001104077227 */ /* 0x000fc600078e00ff */
[----:B------:R1:W-:Y:S01]  /*fea0*/  STL [R1+0x3d4], R3 ;  /* 0x0003d40301007387 */ /* 0x0003e20000100800 */
[--C-:B------:R-:W-:Y:S02]  /*feb0*/  @!P4 IMAD.IADD R18, R18, 0x1, -R10.reuse ;  /* 0x000000011212c824 */ /* 0x100fe400078e0a0a */
[--C-:B------:R-:W-:Y:S01]  /*fec0*/  @!P2 IMAD.IADD R0, R0, 0x1, -R10.reuse ;  /* 0x000000010000a824 */ /* 0x100fe200078e0a0a */
[----:B------:R-:W-:Y:S01]  /*fed0*/  ISETP.GE.AND P2, PT, R6, RZ, PT ;  /* 0x000000ff0600720c */ /* 0x000fe20003f46270 */
[----:B------:R-:W-:Y:S02]  /*fee0*/  IMAD.MOV R11, RZ, RZ, -R11 ;  /* 0x000000ffff0b7224 */ /* 0x000fe400078e0a0b */
[----:B------:R-:W-:Y:S02]  /*fef0*/  IMAD.MOV R7, RZ, RZ, -R7 ;  /* 0x000000ffff077224 */ /* 0x000fe400078e0a07 */
[----:B------:R-:W-:Y:S01]  /*ff00*/  @!P0 IMAD.IADD R19, R19, 0x1, -R10 ;  /* 0x0000000113138824 */ /* 0x000fe200078e0a0a */
[----:B------:R-:W-:Y:S01]  /*ff10*/  ISETP.GE.AND P0, PT, R9, RZ, PT ;  /* 0x000000ff0900720c */ /* 0x000fe20003f06270 */
[----:B-1----:R-:W-:-:S02]  /*ff20*/  IMAD.MOV.U32 R3, RZ, RZ, R8 ;  /* 0x000000ffff037224 */ /* 0x002fc400078e0008 */
[C---:B------:R-:W-:Y:S01]  /*ff30*/  IMAD R14, R10.reuse, R11, R14 ;  /* 0x0000000b0a0e7224 */ /* 0x040fe200078e020e */
[C---:B------:R-:W-:Y:S01]  /*ff40*/  ISETP.GT.U32.AND P4, PT, R10.reuse, R19, PT ;  /* 0x000000130a00720c */ /* 0x040fe20003f84070 */
[----:B------:R-:W-:Y:S01]  /*ff50*/  @!P1 IMAD.MOV R3, RZ, RZ, -R3 ;  /* 0x000000ffff039224 */ /* 0x000fe200078e0a03 */
[C---:B------:R-:W-:Y:S01]  /*ff60*/  ISETP.GT.U32.AND P1, PT, R10.reuse, R18, PT ;  /* 0x000000120a00720c */ /* 0x040fe20003f24070 */
[----:B------:R-:W-:Y:S02]  /*ff70*/  IMAD R17, R10, R7, R17 ;  /* 0x000000070a117224 */ /* 0x000fe400078e0211 */
[----:B------:R-:W-:Y:S01]  /*ff80*/  IMAD.HI.U32 R6, R4, R16, RZ ;  /* 0x0000001004067227 */ /* 0x000fe200078e00ff */
[----:B------:R1:W-:Y:S03]  /*ff90*/  STL [R1+0x3d0], R3 ;  /* 0x0003d00301007387 */ /* 0x0003e60000100800 */
[----:B------:R-:W-:-:S02]  /*ffa0*/  IMAD.MOV R6, RZ, RZ, -R6 ;  /* 0x000000ffff067224 */ /* 0x000fc400078e0a06 */
[----:B------:R-:W-:Y:S02]  /*ffb0*/  VIADD R9, R28, 0xcd ;  /* 0x000000cd1c097836 */ /* 0x000fe40000000000 */
[----:B------:R-:W-:Y:S01]  /*ffc0*/  @!P4 IMAD.IADD R19, R19, 0x1, -R10 ;  /* 0x000000011313c824 */ /* 0x000fe200078e0a0a */
[C---:B------:R-:W-:Y:S01]  /*ffd0*/  ISETP.GT.U32.AND P4, PT, R10.reuse, R17, PT ;  /* 0x000000110a00720c */ /* 0x040fe20003f84070 */
[----:B------:R-:W-:Y:S01]  /*ffe0*/  IMAD R16, R10, R6, R16 ;  /* 0x000000060a107224 */ /* 0x000fe200078e0210 */
[----:B------:R-:W-:Y:S01]  /*fff0*/  IABS R12, R9 ;  /* 0x00000009000c7213 */ /* 0x000fe20000000000 */
[----:B-1----:R-:W-:Y:S02]  /*10000*/  IMAD.MOV.U32 R3, RZ, RZ, R0 ;  /* 0x000000ffff037224 */ /* 0x002fe400078e0000 */
[----:B------:R-:W-:Y:S02]  /*10010*/  VIADD R0, R28, 0xcc ;  /* 0x000000cc1c007836 */ /* 0x000fe40000000000 */
[----:B------:R-:W-:Y:S01]  /*10020*/  @!P3 IMAD.MOV R3, RZ, RZ, -R3 ;  /* 0x000000ffff03b224 */ /* 0x000fe200078e0a03 */
[----:B------:R-:W-:Y:S01]  /*10030*/  ISETP.GT.U32.AND P3, PT, R10, R14, PT ;  /* 0x0000000e0a00720c */ /* 0x000fe20003f64070 */
[--C-:B------:R-:W-:Y:S01]  /*10040*/  @!P1 IMAD.IADD R18, R18, 0x1, -R10.reuse ;  /* 0x0000000112129824 */ /* 0x100fe200078e0a0a */
[----:B------:R-:W-:Y:S01]  /*10050*/  ISETP.GT.U32.AND P1, PT, R10, R16, PT ;  /* 0x000000100a00720c */ /* 0x000fe20003f24070 */
[----:B------:R-:W-:Y:S01]  /*10060*/  IMAD.MOV.U32 R20, RZ, RZ, R19 ;  /* 0x000000ffff147224 */ /* 0x000fe200078e0013 */
[----:B------:R-:W-:Y:S01]  /*10070*/  IABS R8, R0 ;  /* 0x0000000000087213 */ /* 0x000fe20000000000 */
[----:B------:R-:W-:Y:S01]  /*10080*/  @!P4 IMAD.IADD R17, R17, 0x1, -R10 ;  /* 0x000000011111c824 */ /* 0x000fe200078e0a0a */
[----:B------:R1:W-:Y:S01]  /*10090*/  STL [R1+0x3c8], R3 ;  /* 0x0003c80301007387 */ /* 0x0003e20000100800 */
[----:B------:R-:W-:-:S04]  /*100a0*/  IMAD.HI.U32 R15, R4, R12, RZ ;  /* 0x0000000c040f7227 */ /* 0x000fc800078e00ff */
[----:B------:R-:W-:Y:S01]  /*100b0*/  @!P5 IMAD.MOV R20, RZ, RZ, -R20 ;  /* 0x000000ffff14d224 */ /* 0x000fe200078e0a14 */
[----:B------:R-:W-:Y:S01]  /*100c0*/  ISETP.GT.U32.AND P5, PT, R10, R17, PT ;  /* 0x000000110a00720c */ /* 0x000fe20003fa4070 */
[----:B------:R-:W-:Y:S01]  /*100d0*/  @!P3 IMAD.IADD R14, R14, 0x1, -R10 ;  /* 0x000000010e0eb824 */ /* 0x000fe200078e0a0a */
[----:B------:R-:W-:Y:S01]  /*100e0*/  ISETP.GE.AND P3, PT, R5, RZ, PT ;  /* 0x000000ff0500720c */ /* 0x000fe20003f66270 */
[C---:B------:R-:W-:Y:S01]  /*100f0*/  VIADD R11, R28.reuse, 0xcb ;  /* 0x000000cb1c0b7836 */ /* 0x040fe20000000000 */
[----:B------:R-:W-:Y:S01]  /*10100*/  STL [R1+0x3c4], R20 ;  /* 0x0003c41401007387 */ /* 0x000fe20000100800 */
[----:B------:R-:W-:Y:S01]  /*10110*/  VIADD R13, R28, 0xca ;  /* 0x000000ca1c0d7836 */ /* 0x000fe20000000000 */
[----:B------:R-:W-:Y:S01]  /*10120*/  ISETP.GT.U32.AND P4, PT, R10, R14, PT ;  /* 0x0000000e0a00720c */ /* 0x000fe20003f84070 */
[----:B------:R-:W-:Y:S01]  /*10130*/  IMAD.HI.U32 R5, R4, R8, RZ ;  /* 0x0000000804057227 */ /* 0x000fe200078e00ff */
[----:B------:R-:W-:Y:S02]  /*10140*/  IABS R7, R11 ;  /* 0x0000000b00077213 */ /* 0x000fe40000000000 */
[----:B------:R-:W-:Y:S01]  /*10150*/  IABS R6, R13 ;  /* 0x0000000d00067213 */ /* 0x000fe20000000000 */
[----:B------:R-:W-:-:S02]  /*10160*/  IMAD.MOV R15, RZ, RZ, -R15 ;  /* 0x000000ffff0f7224 */ /* 0x000fc400078e0a0f */
[----:B------:R-:W-:Y:S02]  /*10170*/  IMAD.MOV R5, RZ, RZ, -R5 ;  /* 0x000000ffff057224 */ /* 0x000fe400078e0a05 */
[----:B-1----:R-:W-:Y:S02]  /*10180*/  IMAD.MOV.U32 R3, RZ, RZ, R18 ;  /* 0x000000ffff037224 */ /* 0x002fe400078e0012 */
[----:B------:R-:W-:Y:S02]  /*10190*/  IMAD R12, R10, R15, R12 ;  /* 0x0000000f0a0c7224 */ /* 0x000fe400078e020c */
[----:B------:R-:W-:Y:S02]  /*101a0*/  @!P1 IMAD.IADD R16, R16, 0x1, -R10 ;  /* 0x0000000110109824 */ /* 0x000fe400078e0a0a */
[----:B------:R-:W-:Y:S01]  /*101b0*/  @!P6 IMAD.MOV R3, RZ, RZ, -R3 ;  /* 0x000000ffff03e224 */ /* 0x000fe200078e0a03 */
[----:B------:R-:W-:Y:S01]  /*101c0*/  ISETP.GE.AND P6, PT, R9, RZ, PT ;  /* 0x000000ff0900720c */ /* 0x000fe20003fc6270 */
[C---:B------:R-:W-:Y:S01]  /*101d0*/  IMAD R8, R10.reuse, R5, R8 ;  /* 0x000000050a087224 */ /* 0x040fe200078e0208 */
[----:B------:R-:W-:Y:S01]  /*101e0*/  ISETP.GT.U32.AND P1, PT, R10, R16, PT ;  /* 0x000000100a00720c */ /* 0x000fe20003f24070 */
[----:B------:R-:W-:Y:S01]  /*101f0*/  @!P4 IMAD.IADD R14, R14, 0x1, -R10 ;  /* 0x000000010e0ec824 */ /* 0x000fe200078e0a0a */
[----:B------:R-:W-:Y:S01]  /*10200*/  ISETP.GT.U32.AND P4, PT, R10, R12, PT ;  /* 0x0000000c0a00720c */ /* 0x000fe20003f84070 */
[C---:B------:R-:W-:Y:S01]  /*10210*/  IMAD.HI.U32 R15, R4.reuse, R7, RZ ;  /* 0x00000007040f7227 */ /* 0x040fe200078e00ff */
[----:B------:R1:W-:Y:S03]  /*10220*/  STL [R1+0x3c0], R3 ;  /* 0x0003c00301007387 */ /* 0x0003e60000100800 */
[----:B------:R-:W-:-:S04]  /*10230*/  IMAD.HI.U32 R9, R4, R6, RZ ;  /* 0x0000000604097227 */ /* 0x000fc800078e00ff */
[----:B------:R-:W-:Y:S01]  /*10240*/  @!P5 IMAD.IADD R17, R17, 0x1, -R10 ;  /* 0x000000011111d824 */ /* 0x000fe200078e0a0a */
[C---:B------:R-:W-:Y:S01]  /*10250*/  ISETP.GT.U32.AND P5, PT, R10.reuse, R8, PT ;  /* 0x000000080a00720c */ /* 0x040fe20003fa4070 */
[----:B------:R-:W-:Y:S02]  /*10260*/  IMAD.MOV R15, RZ, RZ, -R15 ;  /* 0x000000ffff0f7224 */ /* 0x000fe400078e0a0f */
[----:B------:R-:W-:Y:S02]  /*10270*/  IMAD.MOV R9, RZ, RZ, -R9 ;  /* 0x000000ffff097224 */ /* 0x000fe400078e0a09 */
[C---:B------:R-:W-:Y:S02]  /*10280*/  IMAD R7, R10.reuse, R15, R7 ;  /* 0x0000000f0a077224 */ /* 0x040fe400078e0207 */
[----:B------:R-:W-:Y:S02]  /*10290*/  IMAD R6, R10, R9, R6 ;  /* 0x000000090a067224 */ /* 0x000fe400078e0206 */
[----:B------:R-:W-:-:S02]  /*102a0*/  VIADD R5, R28, 0xc9 ;  /* 0x000000c91c057836 */ /* 0x000fc40000000000 */
[----:B------:R-:W-:Y:S01]  /*102b0*/  @!P4 IMAD.IADD R12, R12, 0x1, -R10 ;  /* 0x000000010c0cc824 */ /* 0x000fe200078e0a0a */
[C---:B------:R-:W-:Y:S01]  /*102c0*/  ISETP.GT.U32.AND P4, PT, R10.reuse, R7, PT ;  /* 0x000000070a00720c */ /* 0x040fe20003f84070 */
[----:B-1----:R-:W-:Y:S02]  /*102d0*/  IMAD.MOV.U32 R3, RZ, RZ, R14 ;  /* 0x000000ffff037224 */ /* 0x002fe400078e000e */
[----:B------:R-:W-:Y:S01]  /*102e0*/  @!P0 IMAD.MOV R17, RZ, RZ, -R17 ;  /* 0x000000ffff118224 */ /* 0x000fe200078e0a11 */
[----:B------:R-:W-:Y:S01]  /*102f0*/  ISETP.GT.U32.AND P0, PT, R10, R6, PT ;  /* 0x000000060a00720c */ /* 0x000fe20003f04070 */
[--C-:B------:R-:W-:Y:S01]  /*10300*/  @!P1 IMAD.IADD R16, R16, 0x1, -R10.reuse ;  /* 0x0000000110109824 */ /* 0x100fe200078e0a0a */
[----:B------:R-:W-:Y:S01]  /*10310*/  ISETP.GE.AND P1, PT, R0, RZ, PT ;  /* 0x000000ff0000720c */ /* 0x000fe20003f26270 */
[----:B------:R-:W-:Y:S01]  /*10320*/  @!P5 IMAD.IADD R8, R8, 0x1, -R10 ;  /* 0x000000010808d824 */ /* 0x000fe200078e0a0a */
[----:B------:R-:W-:Y:S01]  /*10330*/  IABS R0, R5 ;  /* 0x0000000500007213 */ /* 0x000fe20000000000 */
[----:B------:R-:W-:Y:S01]  /*10340*/  @!P2 IMAD.MOV R3, RZ, RZ, -R3 ;  /* 0x000000ffff03a224 */ /* 0x000fe200078e0a03 */
[----:B------:R-:W-:Y:S01]  /*10350*/  ISETP.GT.U32.AND P2, PT, R10, R12, PT ;  /* 0x0000000c0a00720c */ /* 0x000fe20003f44070 */
[----:B------:R-:W-:Y:S01]  /*10360*/  VIADD R9, R28, 0xc8 ;  /* 0x000000c81c097836 */ /* 0x000fe20000000000 */
[----:B------:R-:W-:Y:S01]  /*10370*/  ISETP.GT.U32.AND P5, PT, R10, R8, PT ;  /* 0x000000080a00720c */ /* 0x000fe20003fa4070 */
[----:B------:R-:W-:Y:S01]  /*10380*/  IMAD.HI.U32 R14, R4, R0, RZ ;  /* 0x00000000040e7227 */ /* 0x000fe200078e00ff */
[----:B------:R1:W-:Y:S02]  /*10390*/  STL [R1+0x3bc], R3 ;  /* 0x0003bc0301007387 */ /* 0x0003e40000100800 */
[----:B------:R-:W-:Y:S01]  /*103a0*/  IABS R15, R9 ;  /* 0x00000009000f7213 */ /* 0x000fe20000000000 */
[----:B------:R-:W-:Y:S01]  /*103b0*/  IMAD.MOV R14, RZ, RZ, -R14 ;  /* 0x000000ffff0e7224 */ /* 0x000fe200078e0a0e */
[----:B------:R-:W-:Y:S01]  /*103c0*/  STL [R1+0x3b8], R17 ;  /* 0x0003b81101007387 */ /* 0x000fe20000100800 */
[--C-:B------:R-:W-:Y:S01]  /*103d0*/  @!P4 IMAD.IADD R7, R7, 0x1, -R10.reuse ;  /* 0x000000010707c824 */ /* 0x100fe200078e0a0a */
[----:B------:R-:W-:Y:S01]  /*103e0*/  ISETP.GE.AND P4, PT, R11, RZ, PT ;  /* 0x000000ff0b00720c */ /* 0x000fe20003f86270 */
[----:B------:R-:W-:-:S02]  /*103f0*/  @!P0 IMAD.IADD R6, R6, 0x1, -R10 ;  /* 0x0000000106068824 */ /* 0x000fc400078e0a0a */
[----:B------:R-:W-:Y:S02]  /*10400*/  IMAD.MOV.U32 R11, RZ, RZ, R15 ;  /* 0x000000ffff0b7224 */ /* 0x000fe400078e000f */
[----:B-1----:R-:W-:Y:S01]  /*10410*/  IMAD.MOV.U32 R3, RZ, RZ, R16 ;  /* 0x000000ffff037224 */ /* 0x002fe200078e0010 */
[C---:B------:R-:W-:Y:S01]  /*10420*/  ISETP.GT.U32.AND P0, PT, R10.reuse, R6, PT ;  /* 0x000000060a00720c */ /* 0x040fe20003f04070 */
[C---:B------:R-:W-:Y:S02]  /*10430*/  IMAD R0, R10.reuse, R14, R0 ;  /* 0x0000000e0a007224 */ /* 0x040fe400078e0200 */
[----:B------:R-:W-:Y:S01]  /*10440*/  @!P3 IMAD.MOV R3, RZ, RZ, -R3 ;  /* 0x000000ffff03b224 */ /* 0x000fe200078e0a03 */
[----:B------:R-:W-:Y:S01]  /*10450*/  ISETP.GT.U32.AND P3, PT, R10, R7, PT ;  /* 0x000000070a00720c */ /* 0x000fe20003f64070 */
[--C-:B------:R-:W-:Y:S01]  /*10460*/  @!P2 IMAD.IADD R12, R12, 0x1, -R10.reuse ;  /* 0x000000010c0ca824 */ /* 0x100fe200078e0a0a */
[----:B------:R-:W-:Y:S01]  /*10470*/  ISETP.GE.AND P2, PT, R13, RZ, PT ;  /* 0x000000ff0d00720c */ /* 0x000fe20003f46270 */
[----:B------:R-:W-:Y:S01]  /*10480*/  IMAD.HI.U32 R13, R4, R11, RZ ;  /* 0x0000000b040d7227 */ /* 0x000fe200078e00ff */
[----:B------:R1:W-:Y:S03]  /*10490*/  STL [R1+0x3b4], R3 ;  /* 0x0003b40301007387 */ /* 0x0003e60000100800 */
[----:B------:R-:W-:Y:S01]  /*104a0*/  @!P5 IMAD.IADD R8, R8, 0x1, -R10 ;  /* 0x000000010808d824 */ /* 0x000fe200078e0a0a */
[----:B------:R-:W-:Y:S01]  /*104b0*/  ISETP.GT.U32.AND P5, PT, R10, R0, PT ;  /* 0x000000000a00720c */ /* 0x000fe20003fa4070 */
[----:B------:R-:W-:-:S02]  /*104c0*/  IMAD.MOV R13, RZ, RZ, -R13 ;  /* 0x000000ffff0d7224 */ /* 0x000fc400078e0a0d */
[----:B------:R-:W-:Y:S02]  /*104d0*/  @!P0 IMAD.IADD R6, R6, 0x1, -R10 ;  /* 0x0000000106068824 */ /* 0x000fe400078e0a0a */
[----:B------:R-:W-:Y:S02]  /*104e0*/  VIADD R19, R28, 0xc7 ;  /* 0x000000c71c137836 */ /* 0x000fe40000000000 */
[----:B-1----:R-:W-:Y:S02]  /*104f0*/  IMAD.MOV.U32 R3, RZ, RZ, R12 ;  /* 0x000000ffff037224 */ /* 0x002fe400078e000c */
[----:B------:R-:W-:Y:S01]  /*10500*/  @!P3 IMAD.IADD R7, R7, 0x1, -R10 ;  /* 0x000000010707b824 */ /* 0x000fe200078e0a0a */
[----:B------:R-:W-:Y:S01]  /*10510*/  ISETP.GE.AND P3, PT, R9, RZ, PT ;  /* 0x000000ff0900720c */ /* 0x000fe20003f66270 */
[----:B------:R-:W-:Y:S01]  /*10520*/  @!P6 IMAD.MOV R3, RZ, RZ, -R3 ;  /* 0x000000ffff03e224 */ /* 0x000fe200078e0a03 */
[----:B------:R-:W-:Y:S01]  /*10530*/  ISETP.GE.AND P6, PT, R5, RZ, PT ;  /* 0x000000ff0500720c */ /* 0x000fe20003fc6270 */
[----:B------:R-:W-:-:S02]  /*10540*/  IMAD R5, R10, R13, R11 ;  /* 0x0000000d0a057224 */ /* 0x000fc400078e020b */
[----:B------:R-:W-:Y:S01]  /*10550*/  @!P5 IMAD.IADD R0, R0, 0x1, -R10 ;  /* 0x000000010000d824 */ /* 0x000fe200078e0a0a */
[----:B------:R1:W-:Y:S01]  /*10560*/  STL [R1+0x3b0], R3 ;  /* 0x0003b00301007387 */ /* 0x0003e20000100800 */
[----:B------:R-:W-:Y:S01]  /*10570*/  ISETP.GE.AND P5, PT, R19, RZ, PT ;  /* 0x000000ff1300720c */ /* 0x000fe20003fa6270 */
[----:B------:R-:W-:Y:S01]  /*10580*/  VIADD R12, R28, 0xc6 ;  /* 0x000000c61c0c7836 */ /* 0x000fe20000000000 */
[----:B------:R-:W-:Y:S01]  /*10590*/  ISETP.GT.U32.AND P0, PT, R10, R5, PT ;  /* 0x000000050a00720c */ /* 0x000fe20003f04070 */
[----:B------:R-:W-:Y:S01]  /*105a0*/  VIADD R9, R28, 0xc5 ;  /* 0x000000c51c097836 */ /* 0x000fe20000000000 */
[----:B------:R-:W-:Y:S01]  /*105b0*/  IABS R19, R19 ;  /* 0x0000001300137213 */ /* 0x000fe20000000000 */
[----:B------:R-:W-:Y:S01]  /*105c0*/  @!P4 IMAD.MOV R7, RZ, RZ, -R7 ;  /* 0x000000ffff07c224 */ /* 0x000fe200078e0a07 */
[----:B------:R-:W-:Y:S01]  /*105d0*/  ISETP.GE.AND P4, PT, R12, RZ, PT ;  /* 0x000000ff0c00720c */ /* 0x000fe20003f86270 */
[----:B------:R-:W-:Y:S01]  /*105e0*/  VIADD R18, R28, 0xc3 ;  /* 0x000000c31c127836 */ /* 0x000fe20000000000 */
[----:B------:R-:W-:Y:S01]  /*105f0*/  IABS R12, R12 ;  /* 0x0000000c000c7213 */ /* 0x000fe20000000000 */
[----:B-1----:R-:W-:-:S02]  /*10600*/  IMAD.MOV.U32 R3, RZ, RZ, R8 ;  /* 0x000000ffff037224 */ /* 0x002fc400078e0008 */
        /* <DEDUP_REMOVED lines=8> */
[----:B------:R-:W-:Y:S01]  /*10690*/  IMAD R19, R10, R11, R19 ;  /* 0x0000000b0a137224 */ /* 0x000fe200078e0213 */
[----:B------:R2:W-:Y:S01]  /*106a0*/  STL [R1+0x3a4], R7 ;  /* 0x0003a40701007387 */ /* 0x0005e20000100800 */
[----:B------:R-:W-:-:S04]  /*106b0*/  VIADD R15, R28, 0xc2 ;  /* 0x000000c21c0f7836 */ /* 0x000fc80000000000 */
[----:B------:R-:W-:Y:S01]  /*106c0*/  @!P1 IMAD.IADD R0, R0, 0x1, -R10 ;  /* 0x0000000100009824 */ /* 0x000fe200078e0a0a */
[----:B------:R-:W-:Y:S01]  /*106d0*/  ISETP.GE.AND P1, PT, R8, RZ, PT ;  /* 0x000000ff0800720c */ /* 0x000fe20003f26270 */
[----:B-1----:R-:W-:Y:S01]  /*106e0*/  IMAD.MOV.U32 R3, RZ, RZ, R6 ;  /* 0x000000ffff037224 */ /* 0x002fe200078e0006 */
[----:B------:R-:W-:Y:S01]  /*106f0*/  IABS R8, R8 ;  /* 0x0000000800087213 */ /* 0x000fe20000000000 */
[----:B--2---:R-:W-:Y:S01]  /*10700*/  IMAD.HI.U32 R7, R4, R12, RZ ;  /* 0x0000000c04077227 */ /* 0x004fe200078e00ff */
[----:B------:R-:W-:-:S03]  /*10710*/  IABS R17, R15 ;  /* 0x0000000f00117213 */ /* 0x000fc60000000000 */
[----:B------:R-:W-:Y:S01]  /*10720*/  @!P2 IMAD.MOV R3, RZ, RZ, -R3 ;  /* 0x000000ffff03a224 */ /* 0x000fe200078e0a03 */
[----:B------:R-:W-:Y:S01]  /*10730*/  ISETP.GE.AND P2, PT, R9, RZ, PT ;  /* 0x000000ff0900720c */ /* 0x000fe20003f46270 */
[----:B------:R-:W-:Y:S01]  /*10740*/  IMAD.MOV R7, RZ, RZ, -R7 ;  /* 0x000000ffff077224 */ /* 0x000fe200078e0a07 */
[----:B------:R-:W-:Y:S01]  /*10750*/  IABS R9, R9 ;  /* 0x0000000900097213 */ /* 0x000fe20000000000 */
[----:B------:R-:W-:Y:S01]  /*10760*/  @!P0 IMAD.IADD R5, R5, 0x1, -R10 ;  /* 0x0000000105058824 */ /* 0x000fe200078e0a0a */
[----:B------:R1:W-:Y:S01]  /*10770*/  STL [R1+0x3a0], R3 ;  /* 0x0003a00301007387 */ /* 0x0003e20000100800 */
[----:B------:R-:W-:Y:S02]  /*10780*/  IMAD R12, R10, R7, R12 ;  /* 0x000000070a0c7224 */ /* 0x000fe400078e020c */
        /* <DEDUP_REMOVED lines=8> */
[----:B------:R-:W-:Y:S01]  /*10810*/  ISETP.GT.U32.AND P6, PT, R10, R19, PT ;  /* 0x000000130a00720c */ /* 0x000fe20003fc4070 */
[----:B------:R-:W-:Y:S01]  /*10820*/  IMAD.HI.U32 R0, R4, R8, RZ ;  /* 0x0000000804007227 */ /* 0x000fe200078e00ff */
[----:B------:R-:W-:-:S02]  /*10830*/  IABS R14, R7 ;  /* 0x00000007000e7213 */ /* 0x000fc40000000000 */
[----:B------:R1:W-:Y:S01]  /*10840*/  STL [R1+0x39c], R3 ;  /* 0x00039c0301007387 */ /* 0x0003e20000100800 */
[----:B------:R-:W-:Y:S02]  /*10850*/  @!P0 IMAD.IADD R12, R12, 0x1, -R10 ;  /* 0x000000010c0c8824 */ /* 0x000fe400078e0a0a */
[----:B------:R-:W-:Y:S02]  /*10860*/  IMAD.MOV R0, RZ, RZ, -R0 ;  /* 0x000000ffff007224 */ /* 0x000fe400078e0a00 */
[----:B------:R-:W-:Y:S01]  /*10870*/  IMAD.HI.U32 R11, R4, R6, RZ ;  /* 0x00000006040b7227 */ /* 0x000fe200078e00ff */
[----:B------:R-:W-:-:S03]  /*10880*/  ISETP.GT.U32.AND P0, PT, R10, R12, PT ;  /* 0x0000000c0a00720c */ /* 0x000fc60003f04070 */
[----:B------:R-:W-:Y:S02]  /*10890*/  @!P6 IMAD.IADD R19, R19, 0x1, -R10 ;  /* 0x000000011313e824 */ /* 0x000fe400078e0a0a */
[----:B-1----:R-:W-:Y:S02]  /*108a0*/  IMAD.MOV.U32 R3, RZ, RZ, R5 ;  /* 0x000000ffff037224 */ /* 0x002fe400078e0005 */
[C---:B------:R-:W-:Y:S01]  /*108b0*/  IMAD R8, R10.reuse, R0, R8 ;  /* 0x000000000a087224 */ /* 0x040fe200078e0208 */
[C---:B------:R-:W-:Y:S01]  /*108c0*/  ISETP.GT.U32.AND P6, PT, R10.reuse, R19, PT ;  /* 0x000000130a00720c */ /* 0x040fe20003fc4070 */
[----:B------:R-:W-:Y:S01]  /*108d0*/  @!P3 IMAD.MOV R3, RZ, RZ, -R3 ;  /* 0x000000ffff03b224 */ /* 0x000fe200078e0a03 */
[----:B------:R-:W-:Y:S01]  /*108e0*/  ISETP.GT.U32.AND P3, PT, R10, R9, PT ;  /* 0x000000090a00720c */ /* 0x000fe20003f64070 */
[----:B------:R-:W-:-:S03]  /*108f0*/  IMAD.HI.U32 R0, R4, R17, RZ ;  /* 0x0000001104007227 */ /* 0x000fc600078e00ff */
[----:B------:R1:W-:Y:S01]  /*10900*/  STL [R1+0x394], R3 ;  /* 0x0003940301007387 */ /* 0x0003e20000100800 */
[----:B------:R-:W-:Y:S02]  /*10910*/  IMAD.MOV R11, RZ, RZ, -R11 ;  /* 0x000000ffff0b7224 */ /* 0x000fe400078e0a0b */
[----:B------:R-:W-:Y:S02]  /*10920*/  IMAD.MOV R0, RZ, RZ, -R0 ;  /* 0x000000ffff007224 */ /* 0x000fe400078e0a00 */
[C---:B------:R-:W-:Y:S02]  /*10930*/  IMAD R6, R10.reuse, R11, R6 ;  /* 0x0000000b0a067224 */ /* 0x040fe400078e0206 */
[--C-:B------:R-:W-:Y:S01]  /*10940*/  @!P6 IMAD.IADD R19, R19, 0x1, -R10.reuse ;  /* 0x000000011313e824 */ /* 0x100fe200078e0a0a */
[C---:B------:R-:W-:Y:S01]  /*10950*/  ISETP.GT.U32.AND P6, PT, R10.reuse, R8, PT ;  /* 0x000000080a00720c */ /* 0x040fe20003fc4070 */
[----:B------:R-:W-:Y:S02]  /*10960*/  @!P3 IMAD.IADD R9, R9, 0x1, -R10 ;  /* 0x000000010909b824 */ /* 0x000fe400078e0a0a */
[----:B------:R-:W-:-:S02]  /*10970*/  IMAD R17, R10, R0, R17 ;  /* 0x000000000a117224 */ /* 0x000fc400078e0211 */
[--C-:B------:R-:W-:Y:S01]  /*10980*/  @!P0 IMAD.IADD R12, R12, 0x1, -R10.reuse ;  /* 0x000000010c0c8824 */ /* 0x100fe200078e0a0a */
[----:B------:R-:W-:Y:S01]  /*10990*/  ISETP.GT.U32.AND P3, PT, R10, R9, PT ;  /* 0x000000090a00720c */ /* 0x000fe20003f64070 */
[----:B------:R-:W-:Y:S01]  /*109a0*/  VIADD R5, R28, 0xc0 ;  /* 0x000000c01c057836 */ /* 0x000fe20000000000 */
[----:B------:R-:W-:Y:S01]  /*109b0*/  ISETP.GT.U32.AND P0, PT, R10, R6, PT ;  /* 0x000000060a00720c */ /* 0x000fe20003f04070 */
[----:B------:R-:W-:Y:S02]  /*109c0*/  VIADD R0, R28, 0xbf ;  /* 0x000000bf1c007836 */ /* 0x000fe40000000000 */
[----:B-1----:R-:W-:Y:S01]  /*109d0*/  IMAD.MOV.U32 R3, RZ, RZ, R19 ;  /* 0x000000ffff037224 */ /* 0x002fe200078e0013 */
[----:B------:R-:W-:Y:S01]  /*109e0*/  IABS R16, R5 ;  /* 0x0000000500107213 */ /* 0x000fe20000000000 */
[----:B------:R-:W-:Y:S01]  /*109f0*/  @!P6 IMAD.IADD R8, R8, 0x1, -R10 ;  /* 0x000000010808e824 */ /* 0x000fe200078e0a0a */
[----:B------:R-:W-:Y:S01]  /*10a00*/  ISETP.GE.AND P6, PT, R18, RZ, PT ;  /* 0x000000ff1200720c */ /* 0x000fe20003fc6270 */
[----:B------:R-:W-:Y:S01]  /*10a10*/  @!P5 IMAD.MOV R3, RZ, RZ, -R3 ;  /* 0x000000ffff03d224 */ /* 0x000fe200078e0a03 */
[----:B------:R-:W-:Y:S01]  /*10a20*/  IABS R18, R0 ;  /* 0x0000000000127213 */ /* 0x000fe20000000000 */
[----:B------:R-:W-:Y:S01]  /*10a30*/  IMAD.HI.U32 R11, R4, R16, RZ ;  /* 0x00000010040b7227 */ /* 0x000fe200078e00ff */
[----:B------:R-:W-:-:S02]  /*10a40*/  ISETP.GT.U32.AND P5, PT, R10, R8, PT ;  /* 0x000000080a00720c */ /* 0x000fc40003fa4070 */
[----:B------:R1:W-:Y:S01]  /*10a50*/  STL [R1+0x390], R3 ;  /* 0x0003900301007387 */ /* 0x0003e20000100800 */
[--C-:B------:R-:W-:Y:S01]  /*10a60*/  @!P3 IMAD.IADD R9, R9, 0x1, -R10.reuse ;  /* 0x000000010909b824 */ /* 0x100fe200078e0a0a */
[----:B------:R-:W-:Y:S01]  /*10a70*/  ISETP.GT.U32.AND P3, PT, R10, R17, PT ;  /* 0x000000110a00720c */ /* 0x000fe20003f64070 */
[----:B------:R-:W-:Y:S01]  /*10a80*/  @!P0 IMAD.IADD R6, R6, 0x1, -R10 ;  /* 0x0000000106068824 */ /* 0x000fe200078e0a0a */
[----:B------:R-:W-:Y:S01]  /*10a90*/  ISETP.GE.AND P0, PT, R15, RZ, PT ;  /* 0x000000ff0f00720c */ /* 0x000fe20003f06270 */
[----:B------:R-:W-:Y:S02]  /*10aa0*/  IMAD.MOV R11, RZ, RZ, -R11 ;  /* 0x000000ffff0b7224 */ /* 0x000fe400078e0a0b */
[----:B------:R-:W-:Y:S02]  /*10ab0*/  IMAD.MOV.U32 R15, RZ, RZ, R18 ;  /* 0x000000ffff0f7224 */ /* 0x000fe400078e0012 */
[----:B------:R-:W-:-:S04]  /*10ac0*/  IMAD.HI.U32 R13, R4, R14, RZ ;  /* 0x0000000e040d7227 */ /* 0x000fc800078e00ff */
[----:B------:R-:W-:Y:S02]  /*10ad0*/  IMAD R16, R10, R11, R16 ;  /* 0x0000000b0a107224 */ /* 0x000fe400078e0210 */
[----:B------:R-:W-:Y:S02]  /*10ae0*/  @!P3 IMAD.IADD R17, R17, 0x1, -R10 ;  /* 0x000000011111b824 */ /* 0x000fe400078e0a0a */
[----:B-1----:R-:W-:Y:S02]  /*10af0*/  IMAD.MOV.U32 R3, RZ, RZ, R12 ;  /* 0x000000ffff037224 */ /* 0x002fe400078e000c */
[----:B------:R-:W-:Y:S01]  /*10b00*/  IMAD.HI.U32 R11, R4, R15, RZ ;  /* 0x0000000f040b7227 */ /* 0x000fe200078e00ff */
[----:B------:R-:W-:-:S03]  /*10b10*/  ISETP.GT.U32.AND P3, PT, R10, R17, PT ;  /* 0x000000110a00720c */ /* 0x000fc60003f64070 */
        /* <DEDUP_REMOVED lines=37> */
[----:B------:R-:W-:Y:S02]  /*10d70*/  VIADD R0, R28, 0xbc ;  /* 0x000000bc1c007836 */ /* 0x000fe40000000000 */
[--C-:B------:R-:W-:Y:S01]  /*10d80*/  @!P1 IMAD.IADD R14, R14, 0x1, -R10.reuse ;  /* 0x000000010e0e9824 */ /* 0x100fe200078e0a0a */
[C---:B------:R-:W-:Y:S01]  /*10d90*/  ISETP.GT.U32.AND P1, PT, R10.reuse, R8, PT ;  /* 0x000000080a00720c */ /* 0x040fe20003f24070 */
[----:B------:R-:W-:Y:S01]  /*10da0*/  @!P6 IMAD.MOV R3, RZ, RZ, -R3 ;  /* 0x000000ffff03e224 */ /* 0x000fe200078e0a03 */
[C---:B------:R-:W-:Y:S01]  /*10db0*/  ISETP.GT.U32.AND P6, PT, R10.reuse, R16, PT ;  /* 0x000000100a00720c */ /* 0x040fe20003fc4070 */
[----:B------:R-:W-:Y:S01]  /*10dc0*/  @!P3 IMAD.IADD R15, R15, 0x1, -R10 ;  /* 0x000000010f0fb824 */ /* 0x000fe200078e0a0a */
[----:B------:R-:W-:Y:S01]  /*10dd0*/  ISETP.GT.U32.AND P3, PT, R10, R5, PT ;  /* 0x000000050a00720c */ /* 0x000fe20003f64070 */
[----:B------:R-:W-:Y:S01]  /*10de0*/  VIADD R6, R28, 0xbb ;  /* 0x000000bb1c067836 */ /* 0x000fe20000000000 */
[----:B------:R-:W-:Y:S01]  /*10df0*/  IABS R9, R0 ;  /* 0x0000000000097213 */ /* 0x000fe20000000000 */
[----:B------:R1:W-:Y:S01]  /*10e00*/  STL [R1+0x37c], R3 ;  /* 0x00037c0301007387 */ /* 0x0003e20000100800 */
[----:B------:R-:W-:-:S02]  /*10e10*/  @!P0 IMAD.MOV R17, RZ, RZ, -R17 ;  /* 0x000000ffff118224 */ /* 0x000fc400078e0a11 */
[----:B------:R-:W-:Y:S01]  /*10e20*/  IABS R20, R6 ;  /* 0x0000000600147213 */ /* 0x000fe20000000000 */
[----:B------:R-:W-:Y:S02]  /*10e30*/  IMAD.HI.U32 R13, R4, R9, RZ ;  /* 0x00000009040d7227 */ /* 0x000fe400078e00ff */
[----:B------:R-:W-:Y:S02]  /*10e40*/  STL [R1+0x378], R17 ;  /* 0x0003781101007387 */ /* 0x000fe40000100800 */
[----:B------:R-:W-:Y:S02]  /*10e50*/  IMAD.MOV R13, RZ, RZ, -R13 ;  /* 0x000000ffff0d7224 */ /* 0x000fe400078e0a0d */
[--C-:B------:R-:W-:Y:S01]  /*10e60*/  @!P1 IMAD.IADD R8, R8, 0x1, -R10.reuse ;  /* 0x0000000108089824 */ /* 0x100fe200078e0a0a */
[----:B------:R-:W-:Y:S01]  /*10e70*/  ISETP.GE.AND P1, PT, R7, RZ, PT ;  /* 0x000000ff0700720c */ /* 0x000fe20003f26270 */
[--C-:B------:R-:W-:Y:S01]  /*10e80*/  @!P6 IMAD.IADD R16, R16, 0x1, -R10.reuse ;  /* 0x000000011010e824 */ /* 0x100fe200078e0a0a */
[----:B------:R-:W-:Y:S01]  /*10e90*/  ISETP.GE.AND P6, PT, R11, RZ, PT ;  /* 0x000000ff0b00720c */ /* 0x000fe20003fc6270 */
[----:B------:R-:W-:Y:S01]  /*10ea0*/  @!P3 IMAD.IADD R5, R5, 0x1, -R10 ;  /* 0x000000010505b824 */ /* 0x000fe200078e0a0a */
[----:B------:R-:W-:Y:S01]  /*10eb0*/  ISETP.GT.U32.AND P0, PT, R10, R8, PT ;  /* 0x000000080a00720c */ /* 0x000fe20003f04070 */
[----:B------:R-:W-:-:S03]  /*10ec0*/  IMAD.HI.U32 R12, R4, R20, RZ ;  /* 0x00000014040c7227 */ /* 0x000fc600078e00ff */
[----:B------:R-:W-:Y:S01]  /*10ed0*/  ISETP.GT.U32.AND P3, PT, R10, R5, PT ;  /* 0x000000050a00720c */ /* 0x000fe20003f64070 */
[----:B------:R-:W-:Y:S02]  /*10ee0*/  VIADD R11, R28, 0xba ;  /* 0x000000ba1c0b7836 */ /* 0x000fe40000000000 */
[----:B------:R-:W-:Y:S02]  /*10ef0*/  IMAD R9, R10, R13, R9 ;  /* 0x0000000d0a097224 */ /* 0x000fe400078e0209 */
[----:B-1----:R-:W-:Y:S01]  /*10f00*/  IMAD.MOV.U32 R3, RZ, RZ, R14 ;  /* 0x000000ffff037224 */ /* 0x002fe200078e000e */
[----:B------:R-:W-:Y:S01]  /*10f10*/  IABS R13, R11 ;  /* 0x0000000b000d7213 */ /* 0x000fe20000000000 */
[----:B------:R-:W-:Y:S02]  /*10f20*/  IMAD.MOV R12, RZ, RZ, -R12 ;  /* 0x000000ffff0c7224 */ /* 0x000fe400078e0a0c */
[----:B------:R-:W-:Y:S02]  /*10f30*/  VIADD R7, R28, 0xb9 ;  /* 0x000000b91c077836 */ /* 0x000fe40000000000 */
[----:B------:R-:W-:Y:S01]  /*10f40*/  @!P2 IMAD.MOV R3, RZ, RZ, -R3 ;  /* 0x000000ffff03a224 */ /* 0x000fe200078e0a03 */
[C---:B------:R-:W-:Y:S01]  /*10f50*/  ISETP.GT.U32.AND P2, PT, R10.reuse, R9, PT ;  /* 0x000000090a00720c */ /* 0x040fe20003f44070 */
[----:B------:R-:W-:Y:S01]  /*10f60*/  IMAD R20, R10, R12, R20 ;  /* 0x0000000c0a147224 */ /* 0x000fe200078e0214 */
[----:B------:R-:W-:Y:S01]  /*10f70*/  IABS R12, R7 ;  /* 0x00000007000c7213 */ /* 0x000fe20000000000 */
[----:B------:R-:W-:Y:S01]  /*10f80*/  IMAD.HI.U32 R14, R4, R13, RZ ;  /* 0x0000000d040e7227 */ /* 0x000fe200078e00ff */
[----:B------:R1:W-:Y:S03]  /*10f90*/  STL [R1+0x374], R3 ;  /* 0x0003740301007387 */ /* 0x0003e60000100800 */
        /* <DEDUP_REMOVED lines=13> */
[----:B------:R-:W-:Y:S01]  /*11070*/  @!P2 IMAD.IADD R9, R9, 0x1, -R10 ;  /* 0x000000010909a824 */ /* 0x000fe200078e0a0a */
[----:B------:R1:W-:Y:S01]  /*11080*/  STL [R1+0x36c], R3 ;  /* 0x00036c0301007387 */ /* 0x0003e20000100800 */
[C---:B------:R-:W-:Y:S02]  /*11090*/  IMAD R11, R10.reuse, R14, R13 ;  /* 0x0000000e0a0b7224 */ /* 0x040fe400078e020d */
[----:B--2---:R-:W-:Y:S01]  /*110a0*/  IMAD.MOV.U32 R16, RZ, RZ, R8 ;  /* 0x000000ffff107224 */ /* 0x004fe200078e0008 */
[C---:B------:R-:W-:Y:S01]  /*110b0*/  ISETP.GT.U32.AND P2, PT, R10.reuse, R9, PT ;  /* 0x000000090a00720c */ /* 0x040fe20003f44070 */
[----:B------:R-:W-:-:S02]  /*110c0*/  IMAD R12, R10, R15, R12 ;  /* 0x0000000f0a0c7224 */ /* 0x000fc400078e020c */
        /* <DEDUP_REMOVED lines=11> */
[--C-:B------:R-:W-:Y:S01]  /*11180*/  @!P2 IMAD.IADD R9, R9, 0x1, -R10.reuse ;  /* 0x000000010909a824 */ /* 0x100fe200078e0a0a */
[----:B------:R1:W-:Y:S01]  /*11190*/  STL [R1+0x35c], R3 ;  /* 0x00035c0301007387 */ /* 0x0003e20000100800 */
[----:B------:R-:W-:Y:S01]  /*111a0*/  @!P6 IMAD.IADD R11, R11, 0x1, -R10 ;  /* 0x000000010b0be824 */ /* 0x000fe200078e0a0a */
[----:B------:R-:W-:Y:S01]  /*111b0*/  IABS R5, R6 ;  /* 0x0000000600057213 */ /* 0x000fe20000000000 */
[----:B------:R-:W-:Y:S01]  /*111c0*/  VIADD R8, R28, 0xb6 ;  /* 0x000000b61c087836 */ /* 0x000fe20000000000 */
[----:B------:R-:W-:Y:S01]  /*111d0*/  ISETP.GE.AND P2, PT, R7, RZ, PT ;  /* 0x000000ff0700720c */ /* 0x000fe20003f46270 */
[----:B------:R-:W-:Y:S01]  /*111e0*/  IMAD.HI.U32 R7, R4, R13, RZ ;  /* 0x0000000d04077227 */ /* 0x000fe200078e00ff */
[----:B------:R-:W-:-:S02]  /*111f0*/  ISETP.GT.U32.AND P6, PT, R10, R11, PT ;  /* 0x0000000b0a00720c */ /* 0x000fc40003fc4070 */
[----:B------:R-:W-:Y:S01]  /*11200*/  IABS R14, R8 ;  /* 0x00000008000e7213 */ /* 0x000fe20000000000 */
[--C-:B------:R-:W-:Y:S01]  /*11210*/  @!P1 IMAD.IADD R12, R12, 0x1, -R10.reuse ;  /* 0x000000010c0c9824 */ /* 0x100fe200078e0a0a */
[----:B------:R-:W-:Y:S01]  /*11220*/  ISETP.GE.AND P1, PT, R6, RZ, PT ;  /* 0x000000ff0600720c */ /* 0x000fe20003f26270 */
        /* <DEDUP_REMOVED lines=9> */
[C---:B------:R-:W-:Y:S02]  /*112c0*/  IMAD R13, R10.reuse, R7, R13 ;  /* 0x000000070a0d7224 */ /* 0x040fe400078e020d */
[C---:B------:R-:W-:Y:S02]  /*112d0*/  IMAD R5, R10.reuse, R0, R5 ;  /* 0x000000000a057224 */ /* 0x040fe400078e0205 */
[--C-:B------:R-:W-:Y:S01]  /*112e0*/  @!P6 IMAD.IADD R11, R11, 0x1, -R10.reuse ;  /* 0x000000010b0be824 */ /* 0x100fe200078e0a0a */
[----:B------:R-:W-:Y:S01]  /*112f0*/  ISETP.GT.U32.AND P6, PT, R10, R13, PT ;  /* 0x0000000d0a00720c */ /* 0x000fe20003fc4070 */
[----:B------:R-:W-:Y:S01]  /*11300*/  @!P5 IMAD.IADD R12, R12, 0x1, -R10 ;  /* 0x000000010c0cd824 */ /* 0x000fe200078e0a0a */
[----:B------:R-:W-:Y:S01]  /*11310*/  ISETP.GT.U32.AND P5, PT, R10, R5, PT ;  /* 0x000000050a00720c */ /* 0x000fe20003fa4070 */
[----:B------:R-:W-:-:S02]  /*11320*/  VIADD R7, R28, 0xb5 ;  /* 0x000000b51c077836 */ /* 0x000fc40000000000 */
[----:B-1----:R-:W-:Y:S02]  /*11330*/  IMAD.MOV.U32 R3, RZ, RZ, R20 ;  /* 0x000000ffff037224 */ /* 0x002fe400078e0014 */
[----:B------:R-:W-:Y:S01]  /*11340*/  VIADD R9, R28, 0xb4 ;  /* 0x000000b41c097836 */ /* 0x000fe20000000000 */
[----:B------:R-:W-:Y:S01]  /*11350*/  IABS R17, R7 ;  /* 0x0000000700117213 */ /* 0x000fe20000000000 */
[----:B------:R-:W-:-:S03]  /*11360*/  IMAD.HI.U32 R0, R4, R14, RZ ;  /* 0x0000000e04007227 */ /* 0x000fc600078e00ff */
[----:B------:R-:W-:Y:S01]  /*11370*/  IABS R18, R9 ;  /* 0x0000000900127213 */ /* 0x000fe20000000000 */
[--C-:B------:R-:W-:Y:S02]  /*11380*/  @!P6 IMAD.IADD R13, R13, 0x1, -R10.reuse ;  /* 0x000000010d0de824 */ /* 0x100fe400078e0a0a */
[----:B------:R-:W-:Y:S02]  /*11390*/  @!P5 IMAD.IADD R5, R5, 0x1, -R10 ;  /* 0x000000010505d824 */ /* 0x000fe400078e0a0a */
[----:B------:R-:W-:Y:S01]  /*113a0*/  @!P0 IMAD.MOV R3, RZ, RZ, -R3 ;  /* 0x000000ffff038224 */ /* 0x000fe200078e0a03 */
[----:B------:R-:W-:Y:S01]  /*113b0*/  ISETP.GT.U32.AND P5, PT, R10, R13, PT ;  /* 0x0000000d0a00720c */ /* 0x000fe20003fa4070 */
[----:B------:R-:W-:Y:S01]  /*113c0*/  IMAD.MOV R0, RZ, RZ, -R0 ;  /* 0x000000ffff007224 */ /* 0x000fe200078e0a00 */
[----:B------:R-:W-:Y:S01]  /*113d0*/  ISETP.GE.AND P0, PT, R8, RZ, PT ;  /* 0x000000ff0800720c */ /* 0x000fe20003f06270 */
[----:B------:R-:W-:Y:S01]  /*113e0*/  IMAD.HI.U32 R19, R4, R17, RZ ;  /* 0x0000001104137227 */ /* 0x000fe200078e00ff */
[----:B------:R1:W-:Y:S03]  /*113f0*/  STL [R1+0x354], R3 ;  /* 0x0003540301007387 */ /* 0x0003e60000100800 */
[----:B------:R-:W-:-:S02]  /*11400*/  IMAD R14, R10, R0, R14 ;  /* 0x000000000a0e7224 */ /* 0x000fc400078e020e */
[----:B------:R-:W-:-:S03]  /*11410*/  IMAD.HI.U32 R16, R4, R18, RZ ;  /* 0x0000001204107227 */ /* 0x000fc600078e00ff */
[----:B------:R-:W-:Y:S01]  /*11420*/  ISETP.GT.U32.AND P6, PT, R10, R14, PT ;  /* 0x0000000e0a00720c */ /* 0x000fe20003fc4070 */
[----:B------:R-:W-:Y:S02]  /*11430*/  IMAD.MOV R19, RZ, RZ, -R19 ;  /* 0x000000ffff137224 */ /* 0x000fe400078e0a13 */
[----:B-1----:R-:W-:Y:S02]  /*11440*/  IMAD.MOV.U32 R3, RZ, RZ, R11 ;  /* 0x000000ffff037224 */ /* 0x002fe400078e000b */
[----:B------:R-:W-:Y:S02]  /*11450*/  VIADD R6, R28, 0xb3 ;  /* 0x000000b31c067836 */ /* 0x000fe40000000000 */
[----:B------:R-:W-:Y:S02]  /*11460*/  @!P3 IMAD.MOV R3, RZ, RZ, -R3 ;  /* 0x000000ffff03b224 */ /* 0x000fe400078e0a03 */
[----:B------:R-:W-:Y:S01]  /*11470*/  IMAD.MOV R16, RZ, RZ, -R16 ;  /* 0x000000ffff107224 */ /* 0x000fe200078e0a10 */
[----:B------:R-:W-:Y:S01]  /*11480*/  IABS R15, R6 ;  /* 0x00000006000f7213 */ /* 0x000fe20000000000 */
[----:B------:R-:W-:Y:S01]  /*11490*/  IMAD R17, R10, R19, R17 ;  /* 0x000000130a117224 */ /* 0x000fe200078e0211 */
[----:B------:R1:W-:Y:S01]  /*114a0*/  STL [R1+0x350], R3 ;  /* 0x0003500301007387 */ /* 0x0003e20000100800 */
[----:B------:R-:W-:-:S02]  /*114b0*/  @!P5 IMAD.IADD R13, R13, 0x1, -R10 ;  /* 0x000000010d0dd824 */ /* 0x000fc400078e0a0a */
[C---:B------:R-:W-:Y:S01]  /*114c0*/  IMAD R18, R10.reuse, R16, R18 ;  /* 0x000000100a127224 */ /* 0x040fe200078e0212 */
[----:B------:R-:W-:Y:S01]  /*114d0*/  ISETP.GT.U32.AND P5, PT, R10, R17, PT ;  /* 0x000000110a00720c */ /* 0x000fe20003fa4070 */
[----:B------:R-:W-:-:S04]  /*114e0*/  IMAD.HI.U32 R11, R4, R15, RZ ;  /* 0x0000000f040b7227 */ /* 0x000fc800078e00ff */
[----:B------:R-:W-:Y:S02]  /*114f0*/  IMAD.MOV R11, RZ, RZ, -R11 ;  /* 0x000000ffff0b7224 */ /* 0x000fe400078e0a0b */
[----:B-1----:R-:W-:Y:S02]  /*11500*/  IMAD.MOV.U32 R3, RZ, RZ, R13 ;  /* 0x000000ffff037224 */ /* 0x002fe400078e000d */
[----:B------:R-:W-:Y:S02]  /*11510*/  VIADD R0, R28, 0xb2 ;  /* 0x000000b21c007836 */ /* 0x000fe40000000000 */
[----:B------:R-:W-:Y:S01]  /*11520*/  @!P4 IMAD.MOV R3, RZ, RZ, -R3 ;  /* 0x000000ffff03c224 */ /* 0x000fe200078e0a03 */
[----:B------:R-:W-:Y:S01]  /*11530*/  ISETP.GT.U32.AND P4, PT, R10, R18, PT ;  /* 0x000000120a00720c */ /* 0x000fe20003f84070 */
[--C-:B------:R-:W-:Y:S01]  /*11540*/  @!P6 IMAD.IADD R14, R14, 0x1, -R10.reuse ;  /* 0x000000010e0ee824 */ /* 0x100fe200078e0a0a */
[C---:B------:R-:W-:Y:S01]  /*11550*/  ISETP.GT.U32.AND P6, PT, R10.reuse, R5, PT ;  /* 0x000000050a00720c */ /* 0x040fe20003fc4070 */
[C---:B------:R-:W-:Y:S01]  /*11560*/  IMAD R15, R10.reuse, R11, R15 ;  /* 0x0000000b0a0f7224 */ /* 0x040fe200078e020f */
[----:B------:R-:W-:Y:S01]  /*11570*/  IABS R8, R0 ;  /* 0x0000000000087213 */ /* 0x000fe20000000000 */
[----:B------:R-:W-:Y:S01]  /*11580*/  @!P5 IMAD.IADD R17, R17, 0x1, -R10 ;  /* 0x000000011111d824 */ /* 0x000fe200078e0a0a */
[C---:B------:R-:W-:Y:S01]  /*11590*/  ISETP.GT.U32.AND P3, PT, R10.reuse, R14, PT ;  /* 0x0000000e0a00720c */ /* 0x040fe20003f64070 */
[----:B------:R-:W-:Y:S01]  /*115a0*/  IMAD.MOV.U32 R16, RZ, RZ, R12 ;  /* 0x000000ffff107224 */ /* 0x000fe200078e000c */
[----:B------:R-:W-:Y:S01]  /*115b0*/  ISETP.GT.U32.AND P5, PT, R10, R15, PT ;  /* 0x0000000f0a00720c */ /* 0x000fe20003fa4070 */
[----:B------:R-:W-:-:S04]  /*115c0*/  IMAD.HI.U32 R12, R4, R8, RZ ;  /* 0x00000008040c7227 */ /* 0x000fc800078e00ff */
[----:B------:R-:W-:Y:S01]  /*115d0*/  @!P4 IMAD.IADD R18, R18, 0x1, -R10 ;  /* 0x000000011212c824 */ /* 0x000fe200078e0a0a */
[C---:B------:R-:W-:Y:S01]  /*115e0*/  ISETP.GT.U32.AND P4, PT, R10.reuse, R17, PT ;  /* 0x000000110a00720c */ /* 0x040fe20003f84070 */
[----:B------:R-:W-:Y:S01]  /*115f0*/  @!P2 IMAD.MOV R16, RZ, RZ, -R16 ;  /* 0x000000ffff10a224 */ /* 0x000fe200078e0a10 */
[----:B------:R-:W-:Y:S01]  /*11600*/  ISETP.GE.AND P2, PT, R7, RZ, PT ;  /* 0x000000ff0700720c */ /* 0x000fe20003f46270 */
[----:B------:R-:W-:Y:S02]  /*11610*/  IMAD.MOV R12, RZ, RZ, -R12 ;  /* 0x000000ffff0c7224 */ /* 0x000fe400078e0a0c */
[----:B------:R-:W-:Y:S01]  /*11620*/  @!P6 IMAD.IADD R5, R5, 0x1, -R10 ;  /* 0x000000010505e824 */ /* 0x000fe200078e0a0a */
[----:B------:R1:W-:Y:S01]  /*11630*/  STL [R1+0x348], R16 ;  /* 0x0003481001007387 */ /* 0x0003e20000100800 */
[----:B------:R-:W-:Y:S01]  /*11640*/  IMAD R8, R10, R12, R8 ;  /* 0x0000000c0a087224 */ /* 0x000fe200078e0208 */
[----:B------:R-:W-:Y:S01]  /*11650*/  ISETP.GE.AND P6, PT, R9, RZ, PT ;  /* 0x000000ff0900720c */ /* 0x000fe20003fc6270 */
[--C-:B------:R-:W-:Y:S01]  /*11660*/  @!P5 IMAD.IADD R15, R15, 0x1, -R10.reuse ;  /* 0x000000010f0fd824 */ /* 0x100fe200078e0a0a */
[----:B------:R2:W-:Y:S01]  /*11670*/  STL [R1+0x344], R3 ;  /* 0x0003440301007387 */ /* 0x0005e20000100800 */
[--C-:B------:R-:W-:Y:S01]  /*11680*/  @!P3 IMAD.IADD R14, R14, 0x1, -R10.reuse ;  /* 0x000000010e0eb824 */ /* 0x100fe200078e0a0a */
[----:B------:R-:W-:Y:S01]  /*11690*/  ISETP.GE.AND P3, PT, R6, RZ, PT ;  /* 0x000000ff0600720c */ /* 0x000fe20003f66270 */
[----:B------:R-:W-:Y:S01]  /*116a0*/  @!P4 IMAD.IADD R17, R17, 0x1, -R10 ;  /* 0x000000011111c824 */ /* 0x000fe200078e0a0a */
[----:B------:R-:W-:Y:S01]  /*116b0*/  ISETP.GT.U32.AND P4, PT, R10, R8, PT ;  /* 0x000000080a00720c */ /* 0x000fe20003f84070 */
[----:B------:R-:W-:Y:S01]  /*116c0*/  VIADD R11, R28, 0xaf ;  /* 0x000000af1c0b7836 */ /* 0x000fe20000000000 */
[----:B------:R-:W-:Y:S01]  /*116d0*/  ISETP.GT.U32.AND P5, PT, R10, R15, PT ;  /* 0x0000000f0a00720c */ /* 0x000fe20003fa4070 */
[----:B-1----:R-:W-:-:S02]  /*116e0*/  VIADD R16, R28, 0xb1 ;  /* 0x000000b11c107836 */ /* 0x002fc40000000000 */
[C---:B------:R-:W-:Y:S01]  /*116f0*/  VIADD R7, R28.reuse, 0xb0 ;  /* 0x000000b01c077836 */ /* 0x040fe20000000000 */
[----:B------:R-:W-:Y:S01]  /*11700*/  IABS R13, R11 ;  /* 0x0000000b000d7213 */ /* 0x000fe20000000000 */
[----:B--2---:R-:W-:Y:S01]  /*11710*/  IMAD.MOV.U32 R3, RZ, RZ, R5 ;  /* 0x000000ffff037224 */ /* 0x004fe200078e0005 */
[----:B------:R-:W-:Y:S01]  /*11720*/  IABS R5, R16 ;  /* 0x0000001000057213 */ /* 0x000fe20000000000 */
[----:B------:R-:W-:Y:S01]  /*11730*/  VIADD R12, R28, 0xae ;  /* 0x000000ae1c0c7836 */ /* 0x000fe20000000000 */
[----:B------:R-:W-:Y:S01]  /*11740*/  IABS R19, R7 ;  /* 0x0000000700137213 */ /* 0x000fe20000000000 */
[----:B------:R-:W-:Y:S01]  /*11750*/  @!P1 IMAD.MOV R3, RZ, RZ, -R3 ;  /* 0x000000ffff039224 */ /* 0x000fe200078e0a03 */
[----:B------:R-:W-:Y:S01]  /*11760*/  ISETP.GT.U32.AND P1, PT, R10, R18, PT ;  /* 0x000000120a00720c */ /* 0x000fe20003f24070 */
[----:B------:R-:W-:Y:S01]  /*11770*/  IMAD.HI.U32 R6, R4, R5, RZ ;  /* 0x0000000504067227 */ /* 0x000fe200078e00ff */
[----:B------:R-:W-:Y:S02]  /*11780*/  IABS R9, R12 ;  /* 0x0000000c00097213 */ /* 0x000fe40000000000 */
[----:B------:R1:W-:Y:S01]  /*11790*/  STL [R1+0x33c], R3 ;  /* 0x00033c0301007387 */ /* 0x0003e20000100800 */
[----:B------:R-:W-:-:S02]  /*117a0*/  IMAD.MOV R6, RZ, RZ, -R6 ;  /* 0x000000ffff067224 */ /* 0x000fc400078e0a06 */
[----:B------:R-:W-:Y:S01]  /*117b0*/  @!P4 IMAD.IADD R8, R8, 0x1, -R10 ;  /* 0x000000010808c824 */ /* 0x000fe200078e0a0a */
[----:B------:R-:W-:Y:S01]  /*117c0*/  ISETP.GE.AND P4, PT, R16, RZ, PT ;  /* 0x000000ff1000720c */ /* 0x000fe20003f86270 */
[----:B------:R-:W-:Y:S02]  /*117d0*/  IMAD R5, R10, R6, R5 ;  /* 0x000000060a057224 */ /* 0x000fe400078e0205 */
[----:B------:R-:W-:Y:S02]  /*117e0*/  IMAD.MOV.U32 R21, RZ, RZ, R14 ;  /* 0x000000ffff157224 */ /* 0x000fe400078e000e */
[----:B------:R-:W-:Y:S01]  /*117f0*/  @!P1 IMAD.IADD R18, R18, 0x1, -R10 ;  /* 0x0000000112129824 */ /* 0x000fe200078e0a0a */
[----:B------:R-:W-:Y:S01]  /*11800*/  ISETP.GE.AND P1, PT, R0, RZ, PT ;  /* 0x000000ff0000720c */ /* 0x000fe20003f26270 */
[----:B------:R-:W-:-:S04]  /*11810*/  IMAD.HI.U32 R0, R4, R13, RZ ;  /* 0x0000000d04007227 */ /* 0x000fc800078e00ff */
[----:B------:R-:W-:Y:S01]  /*11820*/  @!P5 IMAD.IADD R15, R15, 0x1, -R10 ;  /* 0x000000010f0fd824 */ /* 0x000fe200078e0a0a */
[C---:B------:R-:W-:Y:S01]  /*11830*/  ISETP.GT.U32.AND P5, PT, R10.reuse, R5, PT ;  /* 0x000000050a00720c */ /* 0x040fe20003fa4070 */
[----:B------:R-:W-:Y:S01]  /*11840*/  @!P0 IMAD.MOV R21, RZ, RZ, -R21 ;  /* 0x000000ffff158224 */ /* 0x000fe200078e0a15 */
[----:B------:R-:W-:Y:S01]  /*11850*/  ISETP.GT.U32.AND P0, PT, R10, R8, PT ;  /* 0x000000080a00720c */ /* 0x000fe20003f04070 */
[----:B------:R-:W-:-:S03]  /*11860*/  IMAD.HI.U32 R20, R4, R19, RZ ;  /* 0x0000001304147227 */ /* 0x000fc600078e00ff */
[----:B------:R-:W-:Y:S01]  /*11870*/  STL [R1+0x338], R21 ;  /* 0x0003381501007387 */ /* 0x000fe20000100800 */
[----:B------:R-:W-:-:S04]  /*11880*/  IMAD.HI.U32 R6, R4, R9, RZ ;  /* 0x0000000904067227 */ /* 0x000fc800078e00ff */
[----:B------:R-:W-:Y:S02]  /*11890*/  IMAD.MOV R0, RZ, RZ, -R0 ;  /* 0x000000ffff007224 */ /* 0x000fe400078e0a00 */
[----:B-1----:R-:W-:Y:S02]  /*118a0*/  IMAD.MOV.U32 R3, RZ, RZ, R17 ;  /* 0x000000ffff037224 */ /* 0x002fe400078e0011 */
[----:B------:R-:W-:Y:S02]  /*118b0*/  IMAD.MOV R20, RZ, RZ, -R20 ;  /* 0x000000ffff147224 */ /* 0x000fe400078e0a14 */
[----:B------:R-:W-:Y:S02]  /*118c0*/  IMAD.MOV R6, RZ, RZ, -R6 ;  /* 0x000000ffff067224 */ /* 0x000fe400078e0a06 */
[----:B------:R-:W-:Y:S02]  /*118d0*/  IMAD R13, R10, R0, R13 ;  /* 0x000000000a0d7224 */ /* 0x000fe400078e020d */
[----:B------:R-:W-:-:S02]  /*118e0*/  @!P2 IMAD.MOV R3, RZ, RZ, -R3 ;  /* 0x000000ffff03a224 */ /* 0x000fc400078e0a03 */
[C---:B------:R-:W-:Y:S02]  /*118f0*/  IMAD R16, R10.reuse, R20, R19 ;  /* 0x000000140a107224 */ /* 0x040fe400078e0213 */
[C---:B------:R-:W-:Y:S01]  /*11900*/  IMAD R9, R10.reuse, R6, R9 ;  /* 0x000000060a097224 */ /* 0x040fe200078e0209 */
[----:B------:R1:W-:Y:S01]  /*11910*/  STL [R1+0x334], R3 ;  /* 0x0003340301007387 */ /* 0x0003e20000100800 */
[----:B------:R-:W-:Y:S01]  /*11920*/  @!P6 IMAD.MOV R18, RZ, RZ, -R18 ;  /* 0x000000ffff12e224 */ /* 0x000fe200078e0a12 */
[C---:B------:R-:W-:Y:S01]  /*11930*/  ISETP.GT.U32.AND P6, PT, R10.reuse, R13, PT ;  /* 0x0000000d0a00720c */ /* 0x040fe20003fc4070 */
[--C-:B------:R-:W-:Y:S01]  /*11940*/  @!P5 IMAD.IADD R5, R5, 0x1, -R10.reuse ;  /* 0x000000010505d824 */ /* 0x100fe200078e0a0a */
[----:B------:R-:W-:Y:S01]  /*11950*/  ISETP.GT.U32.AND P2, PT, R10, R16, PT ;  /* 0x000000100a00720c */ /* 0x000fe20003f44070 */
[----:B------:R-:W-:Y:S01]  /*11960*/  @!P0 IMAD.IADD R8, R8, 0x1, -R10 ;  /* 0x0000000108088824 */ /* 0x000fe200078e0a0a */
[----:B------:R-:W-:Y:S01]  /*11970*/  ISETP.GT.U32.AND P0, PT, R10, R9, PT ;  /* 0x000000090a00720c */ /* 0x000fe20003f04070 */
[----:B------:R-:W-:Y:S01]  /*11980*/  VIADD R0, R28, 0xad ;  /* 0x000000ad1c007836 */ /* 0x000fe20000000000 */
[----:B------:R-:W-:Y:S01]  /*11990*/  ISETP.GT.U32.AND P5, PT, R10, R5, PT ;  /* 0x000000050a00720c */ /* 0x000fe20003fa4070 */
[----:B------:R-:W-:Y:S01]  /*119a0*/  VIADD R6, R28, 0xac ;  /* 0x000000ac1c067836 */ /* 0x000fe20000000000 */
[----:B------:R-:W-:Y:S01]  /*119b0*/  STL [R1+0x330], R18 ;  /* 0x0003301201007387 */ /* 0x000fe20000100800 */
[----:B-1----:R-:W-:Y:S01]  /*119c0*/  IMAD.MOV.U32 R3, RZ, RZ, R15 ;  /* 0x000000ffff037224 */ /* 0x002fe200078e000f */
[----:B------:R-:W-:-:S02]  /*119d0*/  IABS R14, R0 ;  /* 0x00000000000e7213 */ /* 0x000fc40000000000 */
[----:B------:R-:W-:Y:S01]  /*119e0*/  IABS R17, R6 ;  /* 0x0000000600117213 */ /* 0x000fe20000000000 */
[----:B------:R-:W-:Y:S01]  /*119f0*/  @!P3 IMAD.MOV R3, RZ, RZ, -R3 ;  /* 0x000000ffff03b224 */ /* 0x000fe200078e0a03 */
[----:B------:R-:W-:Y:S01]  /*11a00*/  ISETP.GE.AND P3, PT, R7, RZ, PT ;  /* 0x000000ff0700720c */ /* 0x000fe20003f66270 */
[--C-:B------:R-:W-:Y:S02]  /*11a10*/  @!P6 IMAD.IADD R13, R13, 0x1, -R10.reuse ;  /* 0x000000010d0de824 */ /* 0x100fe400078e0a0a */
[----:B------:R-:W-:Y:S01]  /*11a20*/  IMAD.HI.U32 R15, R4, R14, RZ ;  /* 0x0000000e040f7227 */ /* 0x000fe200078e00ff */
[----:B------:R1:W-:Y:S03]  /*11a30*/  STL [R1+0x328], R3 ;  /* 0x0003280301007387 */ /* 0x0003e60000100800 */
[----:B------:R-:W-:Y:S02]  /*11a40*/  IMAD.MOV.U32 R7, RZ, RZ, R17 ;  /* 0x000000ffff077224 */ /* 0x000fe400078e0011 */
[--C-:B------:R-:W-:Y:S01]  /*11a50*/  @!P2 IMAD.IADD R16, R16, 0x1, -R10.reuse ;  /* 0x000000011010a824 */ /* 0x100fe200078e0a0a */
[----:B------:R-:W-:Y:S01]  /*11a60*/  ISETP.GE.AND P2, PT, R12, RZ, PT ;  /* 0x000000ff0c00720c */ /* 0x000fe20003f46270 */
[----:B------:R-:W-:Y:S01]  /*11a70*/  @!P0 IMAD.IADD R9, R9, 0x1, -R10 ;  /* 0x0000000109098824 */ /* 0x000fe200078e0a0a */
[C---:B------:R-:W-:Y:S01]  /*11a80*/  ISETP.GT.U32.AND P0, PT, R10.reuse, R13, PT ;  /* 0x0000000d0a00720c */ /* 0x040fe20003f04070 */
[----:B------:R-:W-:Y:S01]  /*11a90*/  IMAD.MOV R15, RZ, RZ, -R15 ;  /* 0x000000ffff0f7224 */ /* 0x000fe200078e0a0f */
[----:B------:R-:W-:Y:S01]  /*11aa0*/  ISETP.GT.U32.AND P6, PT, R10, R16, PT ;  /* 0x000000100a00720c */ /* 0x000fe20003fc4070 */
[----:B-1----:R-:W-:-:S02]  /*11ab0*/  IMAD.MOV.U32 R3, RZ, RZ, R8 ;  /* 0x000000ffff037224 */ /* 0x002fc400078e0008 */
[----:B------:R-:W-:Y:S01]  /*11ac0*/  @!P5 IMAD.IADD R5, R5, 0x1, -R10 ;  /* 0x000000010505d824 */ /* 0x000fe200078e0a0a */
[----:B------:R-:W-:Y:S01]  /*11ad0*/  ISETP.GE.AND P5, PT, R11, RZ, PT ;  /* 0x000000ff0b00720c */ /* 0x000fe20003fa6270 */
[----:B------:R-:W-:Y:S01]  /*11ae0*/  @!P1 IMAD.MOV R3, RZ, RZ, -R3 ;  /* 0x000000ffff039224 */ /* 0x000fe200078e0a03 */
[----:B------:R-:W-:Y:S01]  /*11af0*/  ISETP.GT.U32.AND P1, PT, R10, R9, PT ;  /* 0x000000090a00720c */ /* 0x000fe20003f24070 */
[----:B------:R-:W-:-:S03]  /*11b00*/  IMAD.HI.U32 R12, R4, R7, RZ ;  /* 0x00000007040c7227 */ /* 0x000fc600078e00ff */
[----:B------:R1:W-:Y:S01]  /*11b10*/  STL [R1+0x324], R3 ;  /* 0x0003240301007387 */ /* 0x0003e20000100800 */
[C---:B------:R-:W-:Y:S02]  /*11b20*/  IMAD R11, R10.reuse, R15, R14 ;  /* 0x0000000f0a0b7224 */ /* 0x040fe400078e020e */
[----:B------:R-:W-:Y:S02]  /*11b30*/  IMAD.MOV R12, RZ, RZ, -R12 ;  /* 0x000000ffff0c7224 */ /* 0x000fe400078e0a0c */
[--C-:B------:R-:W-:Y:S02]  /*11b40*/  @!P0 IMAD.IADD R13, R13, 0x1, -R10.reuse ;  /* 0x000000010d0d8824 */ /* 0x100fe400078e0a0a */
[----:B------:R-:W-:Y:S02]  /*11b50*/  IMAD R7, R10, R12, R7 ;  /* 0x0000000c0a077224 */ /* 0x000fe400078e0207 */
[--C-:B------:R-:W-:Y:S01]  /*11b60*/  @!P6 IMAD.IADD R16, R16, 0x1, -R10.reuse ;  /* 0x000000011010e824 */ /* 0x100fe200078e0a0a */
[----:B------:R-:W-:Y:S01]  /*11b70*/  ISETP.GE.AND P6, PT, R0, RZ, PT ;  /* 0x000000ff0000720c */ /* 0x000fe20003fc6270 */
[----:B-1----:R-:W-:Y:S01]  /*11b80*/  IMAD.MOV.U32 R3, RZ, RZ, R5 ;  /* 0x000000ffff037224 */ /* 0x002fe200078e0005 */
[----:B------:R-:W-:Y:S01]  /*11b90*/  ISETP.GT.U32.AND P0, PT, R10, R7, PT ;  /* 0x000000070a00720c */ /* 0x000fe20003f04070 */
[----:B------:R-:W-:Y:S01]  /*11ba0*/  @!P1 IMAD.IADD R9, R9, 0x1, -R10 ;  /* 0x0000000109099824 */ /* 0x000fe200078e0a0a */
[----:B------:R-:W-:Y:S01]  /*11bb0*/  ISETP.GE.AND P1, PT, R6, RZ, PT ;  /* 0x000000ff0600720c */ /* 0x000fe20003f26270 */
[----:B------:R-:W-:Y:S01]  /*11bc0*/  @!P4 IMAD.MOV R3, RZ, RZ, -R3 ;  /* 0x000000ffff03c224 */ /* 0x000fe200078e0a03 */
[----:B------:R-:W-:Y:S01]  /*11bd0*/  ISETP.GT.U32.AND P4, PT, R10, R11, PT ;  /* 0x0000000b0a00720c */ /* 0x000fe20003f84070 */
[----:B------:R-:W-:-:S02]  /*11be0*/  VIADD R14, R28, 0xab ;  /* 0x000000ab1c0e7836 */ /* 0x000fc40000000000 */
[C---:B------:R-:W-:Y:S01]  /*11bf0*/  VIADD R8, R28.reuse, 0xaa ;  /* 0x000000aa1c087836 */ /* 0x040fe20000000000 */
[----:B------:R1:W-:Y:S01]  /*11c00*/  STL [R1+0x320], R3 ;  /* 0x0003200301007387 */ /* 0x0003e20000100800 */
[----:B------:R-:W-:Y:S01]  /*11c10*/  VIADD R6, R28, 0xa9 ;  /* 0x000000a91c067836 */ /* 0x000fe20000000000 */
[----:B------:R-:W-:Y:S01]  /*11c20*/  IABS R5, R14 ;  /* 0x0000000e00057213 */ /* 0x000fe20000000000 */
[----:B------:R-:W-:Y:S01]  /*11c30*/  @!P5 IMAD.MOV R13, RZ, RZ, -R13 ;  /* 0x000000ffff0dd224 */ /* 0x000fe200078e0a0d */
[----:B------:R-:W-:Y:S01]  /*11c40*/  IABS R0, R8 ;  /* 0x0000000800007213 */ /* 0x000fe20000000000 */
[----:B------:R-:W-:Y:S02]  /*11c50*/  @!P0 IMAD.IADD R7, R7, 0x1, -R10 ;  /* 0x0000000107078824 */ /* 0x000fe400078e0a0a */
[----:B------:R-:W-:-:S04]  /*11c60*/  IMAD.HI.U32 R15, R4, R5, RZ ;  /* 0x00000005040f7227 */ /* 0x000fc800078e00ff */
[----:B------:R-:W-:Y:S01]  /*11c70*/  @!P4 IMAD.IADD R11, R11, 0x1, -R10 ;  /* 0x000000010b0bc824 */ /* 0x000fe200078e0a0a */
[----:B------:R-:W-:Y:S01]  /*11c80*/  ISETP.GE.AND P4, PT, R14, RZ, PT ;  /* 0x000000ff0e00720c */ /* 0x000fe20003f86270 */
[----:B-1----:R-:W-:Y:S01]  /*11c90*/  IMAD.MOV.U32 R3, RZ, RZ, R16 ;  /* 0x000000ffff037224 */ /* 0x002fe200078e0010 */
[----:B------:R-:W-:Y:S01]  /*11ca0*/  IABS R14, R6 ;  /* 0x00000006000e7213 */ /* 0x000fe20000000000 */
[----:B------:R-:W-:Y:S01]  /*11cb0*/  IMAD.HI.U32 R12, R4, R0, RZ ;  /* 0x00000000040c7227 */ /* 0x000fe200078e00ff */
[----:B------:R-:W-:-:S03]  /*11cc0*/  ISETP.GT.U32.AND P0, PT, R10, R11, PT ;  /* 0x0000000b0a00720c */ /* 0x000fc60003f04070 */
[----:B------:R-:W-:Y:S01]  /*11cd0*/  @!P3 IMAD.MOV R3, RZ, RZ, -R3 ;  /* 0x000000ffff03b224 */ /* 0x000fe200078e0a03 */
[C---:B------:R-:W-:Y:S01]  /*11ce0*/  ISETP.GT.U32.AND P3, PT, R10.reuse, R7, PT ;  /* 0x000000070a00720c */ /* 0x040fe20003f64070 */
[----:B------:R-:W-:Y:S02]  /*11cf0*/  IMAD.MOV R12, RZ, RZ, -R12 ;  /* 0x000000ffff0c7224 */ /* 0x000fe400078e0a0c */
[----:B------:R-:W-:Y:S01]  /*11d00*/  IMAD.MOV R15, RZ, RZ, -R15 ;  /* 0x000000ffff0f7224 */ /* 0x000fe200078e0a0f */
[----:B------:R1:W-:Y:S01]  /*11d10*/  STL [R1+0x31c], R3 ;  /* 0x00031c0301007387 */ /* 0x0003e20000100800 */
[C---:B------:R-:W-:Y:S02]  /*11d20*/  IMAD R0, R10.reuse, R12, R0 ;  /* 0x0000000c0a007224 */ /* 0x040fe400078e0200 */
[C---:B------:R-:W-:Y:S01]  /*11d30*/  IMAD R5, R10.reuse, R15, R5 ;  /* 0x0000000f0a057224 */ /* 0x040fe200078e0205 */
[----:B------:R-:W-:Y:S01]  /*11d40*/  STL [R1+0x318], R13 ;  /* 0x0003180d01007387 */ /* 0x000fe20000100800 */
[----:B------:R-:W-:Y:S01]  /*11d50*/  @!P0 IMAD.IADD R11, R11, 0x1, -R10 ;  /* 0x000000010b0b8824 */ /* 0x000fe200078e0a0a */
[----:B------:R-:W-:Y:S01]  /*11d60*/  ISETP.GT.U32.AND P0, PT, R10, R0, PT ;  /* 0x000000000a00720c */ /* 0x000fe20003f04070 */
[----:B------:R-:W-:Y:S01]  /*11d70*/  VIADD R18, R28, 0xa5 ;  /* 0x000000a51c127836 */ /* 0x000fe20000000000 */
[----:B------:R-:W-:Y:S01]  /*11d80*/  ISETP.GT.U32.AND P5, PT, R10, R5, PT ;  /* 0x000000050a00720c */ /* 0x000fe20003fa4070 */
[----:B------:R-:W-:-:S02]  /*11d90*/  IMAD.MOV.U32 R12, RZ, RZ, R11 ;  /* 0x000000ffff0c7224 */ /* 0x000fc400078e000b */
[----:B-1----:R-:W-:Y:S02]  /*11da0*/  IMAD.MOV.U32 R3, RZ, RZ, R9 ;  /* 0x000000ffff037224 */ /* 0x002fe400078e0009 */
[----:B------:R-:W-:-:S04]  /*11db0*/  IMAD.HI.U32 R9, R4, R14, RZ ;  /* 0x0000000e04097227 */ /* 0x000fc800078e00ff */
[----:B------:R-:W-:Y:S01]  /*11dc0*/  @!P2 IMAD.MOV R3, RZ, RZ, -R3 ;  /* 0x000000ffff03a224 */ /* 0x000fe200078e0a03 */
[----:B------:R-:W-:Y:S01]  /*11dd0*/  ISETP.GE.AND P2, PT, R8, RZ, PT ;  /* 0x000000ff0800720c */ /* 0x000fe20003f46270 */
[----:B------:R-:W-:Y:S02]  /*11de0*/  IMAD.MOV R8, RZ, RZ, -R9 ;  /* 0x000000ffff087224 */ /* 0x000fe400078e0a09 */
[----:B------:R-:W-:Y:S01]  /*11df0*/  @!P6 IMAD.MOV R12, RZ, RZ, -R12 ;  /* 0x000000ffff0ce224 */ /* 0x000fe200078e0a0c */
[----:B------:R1:W-:Y:S01]  /*11e00*/  STL [R1+0x314], R3 ;  /* 0x0003140301007387 */ /* 0x0003e20000100800 */
[----:B------:R-:W-:Y:S02]  /*11e10*/  IMAD R14, R10, R8, R14 ;  /* 0x000000080a0e7224 */ /* 0x000fe400078e020e */
[----:B------:R-:W-:Y:S01]  /*11e20*/  VIADD R9, R28, 0xa7 ;  /* 0x000000a71c097836 */ /* 0x000fe20000000000 */
[----:B------:R2:W-:Y:S01]  /*11e30*/  STL [R1+0x30c], R12 ;  /* 0x00030c0c01007387 */ /* 0x0005e20000100800 */
[--C-:B------:R-:W-:Y:S01]  /*11e40*/  @!P5 IMAD.IADD R5, R5, 0x1, -R10.reuse ;  /* 0x000000010505d824 */ /* 0x100fe200078e0a0a */
[----:B------:R-:W-:Y:S01]  /*11e50*/  ISETP.GT.U32.AND P6, PT, R10, R14, PT ;  /* 0x0000000e0a00720c */ /* 0x000fe20003fc4070 */
[--C-:B------:R-:W-:Y:S01]  /*11e60*/  @!P3 IMAD.IADD R7, R7, 0x1, -R10.reuse ;  /* 0x000000010707b824 */ /* 0x100fe200078e0a0a */
[----:B------:R-:W-:Y:S01]  /*11e70*/  IABS R21, R9 ;  /* 0x0000000900157213 */ /* 0x000fe20000000000 */
[----:B------:R-:W-:Y:S01]  /*11e80*/  @!P0 IMAD.IADD R0, R0, 0x1, -R10 ;  /* 0x0000000100008824 */ /* 0x000fe200078e0a0a */
[----:B------:R-:W-:Y:S01]  /*11e90*/  ISETP.GE.AND P3, PT, R6, RZ, PT ;  /* 0x000000ff0600720c */ /* 0x000fe20003f66270 */
[----:B-1----:R-:W-:Y:S01]  /*11ea0*/  IMAD.MOV.U32 R3, RZ, RZ, R7 ;  /* 0x000000ffff037224 */ /* 0x002fe200078e0007 */
[----:B------:R-:W-:Y:S01]  /*11eb0*/  ISETP.GT.U32.AND P5, PT, R10, R5, PT ;  /* 0x000000050a00720c */ /* 0x000fe20003fa4070 */
[----:B------:R-:W-:Y:S01]  /*11ec0*/  VIADD R6, R28, 0xa8 ;  /* 0x000000a81c067836 */ /* 0x000fe20000000000 */
[----:B------:R-:W-:Y:S01]  /*11ed0*/  ISETP.GT.U32.AND P0, PT, R10, R0, PT ;  /* 0x000000000a00720c */ /* 0x000fe20003f04070 */
[----:B------:R-:W-:-:S03]  /*11ee0*/  IMAD.HI.U32 R7, R4, R21, RZ ;  /* 0x0000001504077227 */ /* 0x000fc600078e00ff */
[----:B------:R-:W-:Y:S01]  /*11ef0*/  IABS R20, R6 ;  /* 0x0000000600147213 */ /* 0x000fe20000000000 */
[----:B------:R-:W-:Y:S02]  /*11f00*/  @!P6 IMAD.IADD R14, R14, 0x1, -R10 ;  /* 0x000000010e0ee824 */ /* 0x000fe400078e0a0a */
[----:B------:R-:W-:Y:S02]  /*11f10*/  IMAD.MOV R7, RZ, RZ, -R7 ;  /* 0x000000ffff077224 */ /* 0x000fe400078e0a07 */
[----:B------:R-:W-:Y:S01]  /*11f20*/  IMAD.HI.U32 R11, R4, R20, RZ ;  /* 0x00000014040b7227 */ /* 0x000fe200078e00ff */
[----:B------:R-:W-:-:S03]  /*11f30*/  ISETP.GT.U32.AND P6, PT, R10, R14, PT ;  /* 0x0000000e0a00720c */ /* 0x000fc60003fc4070 */
[----:B------:R-:W-:Y:S02]  /*11f40*/  IMAD R21, R10, R7, R21 ;  /* 0x000000070a157224 */ /* 0x000fe400078e0215 */
[----:B------:R-:W-:Y:S02]  /*11f50*/  VIADD R8, R28, 0xa6 ;  /* 0x000000a61c087836 */ /* 0x000fe40000000000 */
[--C-:B------:R-:W-:Y:S01]  /*11f60*/  @!P5 IMAD.IADD R5, R5, 0x1, -R10.reuse ;  /* 0x000000010505d824 */ /* 0x100fe200078e0a0a */
[----:B------:R-:W-:Y:S01]  /*11f70*/  ISETP.GE.AND P5, PT, R9, RZ, PT ;  /* 0x000000ff0900720c */ /* 0x000fe20003fa6270 */
[----:B------:R-:W-:Y:S01]  /*11f80*/  @!P1 IMAD.MOV R3, RZ, RZ, -R3 ;  /* 0x000000ffff039224 */ /* 0x000fe200078e0a03 */
[----:B------:R-:W-:Y:S01]  /*11f90*/  IABS R19, R8 ;  /* 0x0000000800137213 */ /* 0x000fe20000000000 */
[----:B------:R-:W-:Y:S01]  /*11fa0*/  IMAD.MOV R9, RZ, RZ, -R11 ;  /* 0x000000ffff097224 */ /* 0x000fe200078e0a0b */
[----:B------:R-:W-:Y:S01]  /*11fb0*/  ISETP.GE.AND P1, PT, R6, RZ, PT ;  /* 0x000000ff0600720c */ /* 0x000fe20003f26270 */
[--C-:B------:R-:W-:Y:S01]  /*11fc0*/  @!P6 IMAD.IADD R14, R14, 0x1, -R10.reuse ;  /* 0x000000010e0ee824 */ /* 0x100fe200078e0a0a */
[----:B------:R-:W-:Y:S01]  /*11fd0*/  ISETP.GT.U32.AND P6, PT, R10, R21, PT ;  /* 0x000000150a00720c */ /* 0x000fe20003fc4070 */
[----:B------:R-:W-:Y:S01]  /*11fe0*/  @!P0 IMAD.IADD R0, R0, 0x1, -R10 ;  /* 0x0000000100008824 */ /* 0x000fe200078e0a0a */
[----:B------:R1:W-:Y:S01]  /*11ff0*/  STL [R1+0x308], R3 ;  /* 0x0003080301007387 */ /* 0x0003e20000100800 */
[----:B------:R-:W-:Y:S01]  /*12000*/  IMAD R20, R10, R9, R20 ;  /* 0x000000090a147224 */ /* 0x000fe200078e0214 */
[----:B------:R-:W-:Y:S01]  /*12010*/  ISETP.GE.AND P0, PT, R8, RZ, PT ;  /* 0x000000ff0800720c */ /* 0x000fe20003f06270 */
[----:B--2---:R-:W-:-:S02]  /*12020*/  IMAD.MOV.U32 R12, RZ, RZ, R5 ;  /* 0x000000ffff0c7224 */ /* 0x004fc400078e0005 */
[----:B------:R-:W-:-:S04]  /*12030*/  IMAD.HI.U32 R6, R4, R19, RZ ;  /* 0x0000001304067227 */ /* 0x000fc800078e00ff */
[----:B------:R-:W-:Y:S01]  /*12040*/  @!P4 IMAD.MOV R12, RZ, RZ, -R12 ;  /* 0x000000ffff0cc224 */ /* 0x000fe200078e0a0c */
[----:B------:R-:W-:Y:S01]  /*12050*/  ISETP.GT.U32.AND P4, PT, R10, R20, PT ;  /* 0x000000140a00720c */ /* 0x000fe20003f84070 */
[----:B-1----:R-:W-:Y:S02]  /*12060*/  IMAD.MOV.U32 R3, RZ, RZ, R0 ;  /* 0x000000ffff037224 */ /* 0x002fe400078e0000 */
[----:B------:R-:W-:Y:S01]  /*12070*/  IMAD.MOV R6, RZ, RZ, -R6 ;  /* 0x000000ffff067224 */ /* 0x000fe200078e0a06 */
[----:B------:R-:W-:Y:S01]  /*12080*/  STL [R1+0x304], R12 ;  /* 0x0003040c01007387 */ /* 0x000fe20000100800 */
[----:B------:R-:W-:Y:S01]  /*12090*/  @!P2 IMAD.MOV R3, RZ, RZ, -R3 ;  /* 0x000000ffff03a224 */ /* 0x000fe200078e0a03 */
[----:B------:R-:W-:Y:S01]  /*120a0*/  ISETP.GE.AND P2, PT, R18, RZ, PT ;  /* 0x000000ff1200720c */ /* 0x000fe20003f46270 */
[----:B------:R-:W-:Y:S01]  /*120b0*/  VIADD R9, R28, 0xa4 ;  /* 0x000000a41c097836 */ /* 0x000fe20000000000 */
[----:B------:R-:W-:Y:S01]  /*120c0*/  IABS R18, R18 ;  /* 0x0000001200127213 */ /* 0x000fe20000000000 */
[----:B------:R-:W-:Y:S01]  /*120d0*/  @!P6 IMAD.IADD R21, R21, 0x1, -R10 ;  /* 0x000000011515e824 */ /* 0x000fe200078e0a0a */
[----:B------:R1:W-:Y:S01]  /*120e0*/  STL [R1+0x300], R3 ;  /* 0x0003000301007387 */ /* 0x0003e20000100800 */
[----:B------:R-:W-:Y:S01]  /*120f0*/  IMAD R19, R10, R6, R19 ;  /* 0x000000060a137224 */ /* 0x000fe200078e0213 */
[----:B------:R-:W-:Y:S01]  /*12100*/  IABS R17, R9 ;  /* 0x0000000900117213 */ /* 0x000fe20000000000 */
[----:B------:R-:W-:Y:S01]  /*12110*/  IMAD.HI.U32 R11, R4, R18, RZ ;  /* 0x00000012040b7227 */ /* 0x000fe200078e00ff */
[----:B------:R-:W-:-:S03]  /*12120*/  ISETP.GT.U32.AND P6, PT, R10, R21, PT ;  /* 0x000000150a00720c */ /* 0x000fc60003fc4070 */
        /* <DEDUP_REMOVED lines=12> */
[C---:B------:R-:W-:Y:S02]  /*121f0*/  IMAD R17, R10.reuse, R8, R17 ;  /* 0x000000080a117224 */ /* 0x040fe400078e0211 */
[----:B------:R-:W-:Y:S01]  /*12200*/  @!P6 IMAD.IADD R21, R21, 0x1, -R10 ;  /* 0x000000011515e824 */ /* 0x000fe200078e0a0a */
[----:B------:R-:W-:Y:S01]  /*12210*/  ISETP.GT.U32.AND P6, PT, R10, R18, PT ;  /* 0x000000120a00720c */ /* 0x000fe20003fc4070 */
[----:B------:R-:W-:-:S04]  /*12220*/  IMAD.HI.U32 R0, R4, R12, RZ ;  /* 0x0000000c04007227 */ /* 0x000fc800078e00ff */
[----:B------:R-:W-:Y:S01]  /*12230*/  @!P3 IMAD.IADD R19, R19, 0x1, -R10 ;  /* 0x000000011313b824 */ /* 0x000fe200078e0a0a */
[----:B------:R-:W-:Y:S01]  /*12240*/  ISETP.GT.U32.AND P3, PT, R10, R17, PT ;  /* 0x000000110a00720c */ /* 0x000fe20003f64070 */
[----:B------:R-:W-:Y:S02]  /*12250*/  IMAD.MOV R0, RZ, RZ, -R0 ;  /* 0x000000ffff007224 */ /* 0x000fe400078e0a00 */
[----:B------:R-:W-:Y:S02]  /*12260*/  VIADD R7, R28, 0xa3 ;  /* 0x000000a31c077836 */ /* 0x000fe40000000000 */
[----:B------:R-:W-:Y:S02]  /*12270*/  IMAD R12, R10, R0, R12 ;  /* 0x000000000a0c7224 */ /* 0x000fe400078e020c */
[----:B------:R-:W-:Y:S01]  /*12280*/  @!P4 IMAD.IADD R20, R20, 0x1, -R10 ;  /* 0x000000011414c824 */ /* 0x000fe200078e0a0a */
[----:B------:R-:W-:Y:S01]  /*12290*/  IABS R13, R7 ;  /* 0x00000007000d7213 */ /* 0x000fe20000000000 */
[C---:B------:R-:W-:Y:S01]  /*122a0*/  VIADD R0, R28.reuse, 0xa1 ;  /* 0x000000a11c007836 */ /* 0x040fe20000000000 */
[----:B------:R-:W-:Y:S01]  /*122b0*/  ISETP.GE.AND P4, PT, R9, RZ, PT ;  /* 0x000000ff0900720c */ /* 0x000fe20003f86270 */
[----:B------:R-:W-:-:S02]  /*122c0*/  VIADD R14, R28, 0xa0 ;  /* 0x000000a01c0e7836 */ /* 0x000fc40000000000 */
[----:B------:R-:W-:Y:S01]  /*122d0*/  @!P6 IMAD.IADD R18, R18, 0x1, -R10 ;  /* 0x000000011212e824 */ /* 0x000fe200078e0a0a */
[----:B------:R-:W-:Y:S01]  /*122e0*/  IABS R11, R0 ;  /* 0x00000000000b7213 */ /* 0x000fe20000000000 */
[----:B-1----:R-:W-:Y:S01]  /*122f0*/  IMAD.MOV.U32 R3, RZ, RZ, R20 ;  /* 0x000000ffff037224 */ /* 0x002fe200078e0014 */
[----:B------:R-:W-:Y:S01]  /*12300*/  IABS R9, R14 ;  /* 0x0000000e00097213 */ /* 0x000fe20000000000 */
[----:B------:R-:W-:Y:S01]  /*12310*/  @!P3 IMAD.IADD R17, R17, 0x1, -R10 ;  /* 0x000000011111b824 */ /* 0x000fe200078e0a0a */
[C---:B------:R-:W-:Y:S01]  /*12320*/  ISETP.GT.U32.AND P6, PT, R10.reuse, R19, PT ;  /* 0x000000130a00720c */ /* 0x040fe20003fc4070 */
        /* <DEDUP_REMOVED lines=9> */
[C---:B------:R-:W-:Y:S02]  /*123c0*/  IMAD R13, R10.reuse, R5, R13 ;  /* 0x000000050a0d7224 */ /* 0x040fe400078e020d */
[----:B-1----:R-:W-:Y:S02]  /*123d0*/  IMAD.MOV.U32 R3, RZ, RZ, R21 ;  /* 0x000000ffff037224 */ /* 0x002fe400078e0015 */
[----:B------:R-:W-:Y:S02]  /*123e0*/  IMAD.MOV R22, RZ, RZ, -R22 ;  /* 0x000000ffff167224 */ /* 0x000fe400078e0a16 */
[C---:B------:R-:W-:Y:S02]  /*123f0*/  IMAD R11, R10.reuse, R20, R11 ;  /* 0x000000140a0b7224 */ /* 0x040fe400078e020b */
[----:B------:R-:W-:Y:S01]  /*12400*/  @!P5 IMAD.MOV R3, RZ, RZ, -R3 ;  /* 0x000000ffff03d224 */ /* 0x000fe200078e0a03 */
[C---:B------:R-:W-:Y:S01]  /*12410*/  ISETP.GT.U32.AND P5, PT, R10.reuse, R13, PT ;  /* 0x0000000d0a00720c */ /* 0x040fe20003fa4070 */
[--C-:B------:R-:W-:Y:S01]  /*12420*/  @!P6 IMAD.IADD R19, R19, 0x1, -R10.reuse ;  /* 0x000000011313e824 */ /* 0x100fe200078e0a0a */
[C---:B------:R-:W-:Y:S01]  /*12430*/  ISETP.GT.U32.AND P6, PT, R10.reuse, R12, PT ;  /* 0x0000000c0a00720c */ /* 0x040fe20003fc4070 */
[----:B------:R-:W-:Y:S01]  /*12440*/  IMAD R9, R10, R22, R9 ;  /* 0x000000160a097224 */ /* 0x000fe200078e0209 */
[----:B------:R1:W-:Y:S01]  /*12450*/  STL [R1+0x2ec], R3 ;  /* 0x0002ec0301007387 */ /* 0x0003e20000100800 */
[--C-:B------:R-:W-:Y:S01]  /*12460*/  @!P1 IMAD.IADD R18, R18, 0x1, -R10.reuse ;  /* 0x0000000112129824 */ /* 0x100fe200078e0a0a */
[C---:B------:R-:W-:Y:S01]  /*12470*/  ISETP.GT.U32.AND P1, PT, R10.reuse, R11, PT ;  /* 0x0000000b0a00720c */ /* 0x040fe20003f24070 */
[----:B------:R-:W-:Y:S01]  /*12480*/  @!P3 IMAD.IADD R17, R17, 0x1, -R10 ;  /* 0x000000011111b824 */ /* 0x000fe200078e0a0a */
[----:B------:R-:W-:Y:S01]  /*12490*/  ISETP.GT.U32.AND P3, PT, R10, R9, PT ;  /* 0x000000090a00720c */ /* 0x000fe20003f64070 */
[----:B------:R-:W-:-:S02]  /*124a0*/  VIADD R15, R28, 0x9f ;  /* 0x0000009f1c0f7836 */ /* 0x000fc40000000000 */
[----:B------:R-:W-:Y:S02]  /*124b0*/  VIADD R16, R28, 0x9e ;  /* 0x0000009e1c107836 */ /* 0x000fe40000000000 */
[--C-:B------:R-:W-:Y:S01]  /*124c0*/  @!P5 IMAD.IADD R13, R13, 0x1, -R10.reuse ;  /* 0x000000010d0dd824 */ /* 0x100fe200078e0a0a */
[----:B------:R-:W-:Y:S01]  /*124d0*/  IABS R8, R15 ;  /* 0x0000000f00087213 */ /* 0x000fe20000000000 */
[--C-:B------:R-:W-:Y:S01]  /*124e0*/  @!P6 IMAD.IADD R12, R12, 0x1, -R10.reuse ;  /* 0x000000010c0ce824 */ /* 0x100fe200078e0a0a */
[----:B------:R-:W-:Y:S01]  /*124f0*/  IABS R5, R16 ;  /* 0x0000001000057213 */ /* 0x000fe20000000000 */
[----:B------:R-:W-:Y:S01]  /*12500*/  IMAD.MOV.U32 R23, RZ, RZ, R19 ;  /* 0x000000ffff177224 */ /* 0x000fe200078e0013 */
[----:B------:R-:W-:Y:S01]  /*12510*/  ISETP.GE.AND P6, PT, R6, RZ, PT ;  /* 0x000000ff0600720c */ /* 0x000fe20003fc6270 */
[----:B------:R-:W-:Y:S01]  /*12520*/  @!P1 IMAD.IADD R11, R11, 0x1, -R10 ;  /* 0x000000010b0b9824 */ /* 0x000fe200078e0a0a */
[----:B------:R-:W-:Y:S01]  /*12530*/  ISETP.GT.U32.AND P1, PT, R10, R13, PT ;  /* 0x0000000d0a00720c */ /* 0x000fe20003f24070 */
[----:B------:R-:W-:Y:S01]  /*12540*/  IMAD.HI.U32 R20, R4, R8, RZ ;  /* 0x0000000804147227 */ /* 0x000fe200078e00ff */
[----:B------:R-:W-:-:S03]  /*12550*/  ISETP.GE.AND P5, PT, R7, RZ, PT ;  /* 0x000000ff0700720c */ /* 0x000fc60003fa6270 */
[----:B-1----:R-:W-:Y:S02]  /*12560*/  IMAD.MOV.U32 R3, RZ, RZ, R18 ;  /* 0x000000ffff037224 */ /* 0x002fe400078e0012 */
[----:B------:R-:W-:Y:S01]  /*12570*/  @!P3 IMAD.IADD R9, R9, 0x1, -R10 ;  /* 0x000000010909b824 */ /* 0x000fe200078e0a0a */
[C---:B------:R-:W-:Y:S01]  /*12580*/  ISETP.GT.U32.AND P3, PT, R10.reuse, R11, PT ;  /* 0x0000000b0a00720c */ /* 0x040fe20003f64070 */
[----:B------:R-:W-:Y:S01]  /*12590*/  @!P0 IMAD.MOV R23, RZ, RZ, -R23 ;  /* 0x000000ffff178224 */ /* 0x000fe200078e0a17 */
[----:B------:R-:W-:Y:S01]  /*125a0*/  ISETP.GT.U32.AND P0, PT, R10, R12, PT ;  /* 0x0000000c0a00720c */ /* 0x000fe20003f04070 */
[----:B------:R-:W-:Y:S02]  /*125b0*/  IMAD.MOV R20, RZ, RZ, -R20 ;  /* 0x000000ffff147224 */ /* 0x000fe400078e0a14 */
[----:B------:R-:W-:Y:S01]  /*125c0*/  @!P2 IMAD.MOV R3, RZ, RZ, -R3 ;  /* 0x000000ffff03a224 */ /* 0x000fe200078e0a03 */
[----:B------:R-:W-:Y:S01]  /*125d0*/  STL [R1+0x2e4], R23 ;  /* 0x0002e41701007387 */ /* 0x000fe20000100800 */
[----:B------:R-:W-:Y:S01]  /*125e0*/  IMAD.HI.U32 R21, R4, R5, RZ ;  /* 0x0000000504157227 */ /* 0x000fe200078e00ff */
[----:B------:R-:W-:-:S02]  /*125f0*/  ISETP.GT.U32.AND P2, PT, R10, R9, PT ;  /* 0x000000090a00720c */ /* 0x000fc40003f44070 */
[----:B------:R1:W-:Y:S01]  /*12600*/  STL [R1+0x2e0], R3 ;  /* 0x0002e00301007387 */ /* 0x0003e20000100800 */
[----:B------:R-:W-:Y:S02]  /*12610*/  IMAD R6, R10, R20, R8 ;  /* 0x000000140a067224 */ /* 0x000fe400078e0208 */
[C---:B------:R-:W-:Y:S02]  /*12620*/  VIADD R8, R28.reuse, 0x9d ;  /* 0x0000009d1c087836 */ /* 0x040fe40000000000 */
[----:B------:R-:W-:Y:S02]  /*12630*/  VIADD R7, R28, 0x9c ;  /* 0x0000009c1c077836 */ /* 0x000fe40000000000 */
[----:B------:R-:W-:Y:S02]  /*12640*/  IMAD.MOV R21, RZ, RZ, -R21 ;  /* 0x000000ffff157224 */ /* 0x000fe400078e0a15 */
[--C-:B------:R-:W-:Y:S01]  /*12650*/  @!P1 IMAD.IADD R13, R13, 0x1, -R10.reuse ;  /* 0x000000010d0d9824 */ /* 0x100fe200078e0a0a */
[----:B------:R-:W-:Y:S01]  /*12660*/  IABS R18, R7 ;  /* 0x0000000700127213 */ /* 0x000fe20000000000 */
[----:B-1----:R-:W-:Y:S01]  /*12670*/  IMAD.MOV.U32 R3, RZ, RZ, R17 ;  /* 0x000000ffff037224 */ /* 0x002fe200078e0011 */
[----:B------:R-:W-:Y:S01]  /*12680*/  IABS R17, R8 ;  /* 0x0000000800117213 */ /* 0x000fe20000000000 */
[----:B------:R-:W-:Y:S01]  /*12690*/  IMAD R5, R10, R21, R5 ;  /* 0x000000150a057224 */ /* 0x000fe200078e0205 */
[----:B------:R-:W-:Y:S01]  /*126a0*/  ISETP.GE.AND P1, PT, R0, RZ, PT ;  /* 0x000000ff0000720c */ /* 0x000fe20003f26270 */
[----:B------:R-:W-:Y:S01]  /*126b0*/  @!P4 IMAD.MOV R3, RZ, RZ, -R3 ;  /* 0x000000ffff03c224 */ /* 0x000fe200078e0a03 */
[----:B------:R-:W-:Y:S01]  /*126c0*/  ISETP.GT.U32.AND P4, PT, R10, R6, PT ;  /* 0x000000060a00720c */ /* 0x000fe20003f84070 */
[--C-:B------:R-:W-:Y:S01]  /*126d0*/  @!P0 IMAD.IADD R12, R12, 0x1, -R10.reuse ;  /* 0x000000010c0c8824 */ /* 0x100fe200078e0a0a */
[----:B------:R-:W-:Y:S01]  /*126e0*/  ISETP.GT.U32.AND P0, PT, R10, R5, PT ;  /* 0x000000050a00720c */ /* 0x000fe20003f04070 */
[----:B------:R-:W-:Y:S01]  /*126f0*/  @!P3 IMAD.IADD R11, R11, 0x1, -R10 ;  /* 0x000000010b0bb824 */ /* 0x000fe200078e0a0a */
[----:B------:R-:W-:Y:S01]  /*12700*/  ISETP.GE.AND P3, PT, R14, RZ, PT ;  /* 0x000000ff0e00720c */ /* 0x000fe20003f66270 */
[----:B------:R-:W-:Y:S01]  /*12710*/  IMAD.MOV.U32 R0, RZ, RZ, R18 ;  /* 0x000000ffff007224 */ /* 0x000fe200078e0012 */
[----:B------:R1:W-:Y:S01]  /*12720*/  STL [R1+0x2dc], R3 ;  /* 0x0002dc0301007387 */ /* 0x0003e20000100800 */
[----:B------:R-:W-:-:S04]  /*12730*/  IMAD.HI.U32 R14, R4, R17, RZ ;  /* 0x00000011040e7227 */ /* 0x000fc800078e00ff */
[----:B------:R-:W-:Y:S02]  /*12740*/  IMAD.MOV.U32 R19, RZ, RZ, R13 ;  /* 0x000000ffff137224 */ /* 0x000fe400078e000d */
[----:B------:R-:W-:Y:S01]  /*12750*/  @!P2 IMAD.IADD R9, R9, 0x1, -R10 ;  /* 0x000000010909a824 */ /* 0x000fe200078e0a0a */
[----:B------:R-:W-:Y:S01]  /*12760*/  ISETP.GE.AND P2, PT, R15, RZ, PT ;  /* 0x000000ff0f00720c */ /* 0x000fe20003f46270 */
[----:B------:R-:W-:-:S04]  /*12770*/  IMAD.HI.U32 R15, R4, R0, RZ ;  /* 0x00000000040f7227 */ /* 0x000fc800078e00ff */
[----:B-1----:R-:W-:Y:S02]  /*12780*/  IMAD.MOV.U32 R3, RZ, RZ, R12 ;  /* 0x000000ffff037224 */ /* 0x002fe400078e000c */
[----:B------:R-:W-:Y:S02]  /*12790*/  IMAD.MOV R14, RZ, RZ, -R14 ;  /* 0x000000ffff0e7224 */ /* 0x000fe400078e0a0e */
[----:B------:R-:W-:Y:S01]  /*127a0*/  @!P5 IMAD.MOV R19, RZ, RZ, -R19 ;  /* 0x000000ffff13d224 */ /* 0x000fe200078e0a13 */
[----:B------:R-:W-:Y:S01]  /*127b0*/  ISETP.GE.AND P5, PT, R8, RZ, PT ;  /* 0x000000ff0800720c */ /* 0x000fe20003fa6270 */
[----:B------:R-:W-:Y:S02]  /*127c0*/  @!P6 IMAD.MOV R3, RZ, RZ, -R3 ;  /* 0x000000ffff03e224 */ /* 0x000fe400078e0a03 */
[----:B------:R-:W-:Y:S01]  /*127d0*/  IMAD.MOV R13, RZ, RZ, -R15 ;  /* 0x000000ffff0d7224 */ /* 0x000fe200078e0a0f */
[----:B------:R-:W-:Y:S01]  /*127e0*/  STL [R1+0x2d8], R19 ;  /* 0x0002d81301007387 */ /* 0x000fe20000100800 */
[----:B------:R-:W-:-:S02]  /*127f0*/  IMAD R8, R10, R14, R17 ;  /* 0x0000000e0a087224 */ /* 0x000fc400078e0211 */
[----:B------:R-:W-:Y:S01]  /*12800*/  @!P4 IMAD.IADD R6, R6, 0x1, -R10 ;  /* 0x000000010606c824 */ /* 0x000fe200078e0a0a */
[----:B------:R1:W-:Y:S01]  /*12810*/  STL [R1+0x2d4], R3 ;  /* 0x0002d40301007387 */ /* 0x0003e20000100800 */
[----:B------:R-:W-:Y:S01]  /*12820*/  IMAD R0, R10, R13, R0 ;  /* 0x0000000d0a007224 */ /* 0x000fe200078e0200 */
[----:B------:R-:W-:Y:S01]  /*12830*/  ISETP.GE.AND P4, PT, R16, RZ, PT ;  /* 0x000000ff1000720c */ /* 0x000fe20003f86270 */
[----:B------:R-:W-:Y:S01]  /*12840*/  @!P1 IMAD.MOV R11, RZ, RZ, -R11 ;  /* 0x000000ffff0b9224 */ /* 0x000fe200078e0a0b */
[C---:B------:R-:W-:Y:S01]  /*12850*/  ISETP.GT.U32.AND P1, PT, R10.reuse, R8, PT ;  /* 0x000000080a00720c */ /* 0x040fe20003f24070 */
[----:B------:R-:W-:Y:S01]  /*12860*/  @!P0 IMAD.IADD R5, R5, 0x1, -R10 ;  /* 0x0000000105058824 */ /* 0x000fe200078e0a0a */
[----:B------:R-:W-:Y:S01]  /*12870*/  ISETP.GT.U32.AND P0, PT, R10, R6, PT ;  /* 0x000000060a00720c */ /* 0x000fe20003f04070 */
[C---:B------:R-:W-:Y:S01]  /*12880*/  VIADD R13, R28.reuse, 0x99 ;  /* 0x000000991c0d7836 */ /* 0x040fe20000000000 */
[----:B------:R2:W-:Y:S01]  /*12890*/  STL [R1+0x2d0], R11 ;  /* 0x0002d00b01007387 */ /* 0x0005e20000100800 */
[----:B------:R-:W-:Y:S01]  /*128a0*/  VIADD R12, R28, 0x97 ;  /* 0x000000971c0c7836 */ /* 0x000fe20000000000 */
[----:B------:R-:W-:Y:S01]  /*128b0*/  ISETP.GT.U32.AND P6, PT, R10, R5, PT ;  /* 0x000000050a00720c */ /* 0x000fe20003fc4070 */
[----:B-1----:R-:W-:-:S02]  /*128c0*/  IMAD.MOV.U32 R3, RZ, RZ, R9 ;  /* 0x000000ffff037224 */ /* 0x002fc400078e0009 */
[----:B------:R-:W-:Y:S02]  /*128d0*/  VIADD R9, R28, 0x9a ;  /* 0x0000009a1c097836 */ /* 0x000fe40000000000 */
[----:B------:R-:W-:Y:S01]  /*128e0*/  @!P3 IMAD.MOV R3, RZ, RZ, -R3 ;  /* 0x000000ffff03b224 */ /* 0x000fe200078e0a03 */
[----:B------:R-:W-:Y:S01]  /*128f0*/  ISETP.GT.U32.AND P3, PT, R10, R0, PT ;  /* 0x000000000a00720c */ /* 0x000fe20003f64070 */
[--C-:B------:R-:W-:Y:S01]  /*12900*/  @!P1 IMAD.IADD R8, R8, 0x1, -R10.reuse ;  /* 0x0000000108089824 */ /* 0x100fe200078e0a0a */
[----:B------:R-:W-:Y:S01]  /*12910*/  ISETP.GE.AND P1, PT, R9, RZ, PT ;  /* 0x000000ff0900720c */ /* 0x000fe20003f26270 */
[----:B--2---:R-:W-:Y:S01]  /*12920*/  VIADD R11, R28, 0x9b ;  /* 0x0000009b1c0b7836 */ /* 0x004fe20000000000 */
[----:B------:R1:W-:Y:S01]  /*12930*/  STL [R1+0x2cc], R3 ;  /* 0x0002cc0301007387 */ /* 0x0003e20000100800 */
[--C-:B------:R-:W-:Y:S01]  /*12940*/  @!P0 IMAD.IADD R6, R6, 0x1, -R10.reuse ;  /* 0x0000000106068824 */ /* 0x100fe200078e0a0a */
[----:B------:R-:W-:Y:S01]  /*12950*/  ISETP.GE.AND P0, PT, R7, RZ, PT ;  /* 0x000000ff0700720c */ /* 0x000fe20003f06270 */
[--C-:B------:R-:W-:Y:S01]  /*12960*/  @!P6 IMAD.IADD R5, R5, 0x1, -R10.reuse ;  /* 0x000000010505e824 */ /* 0x100fe200078e0a0a */
[----:B------:R-:W-:Y:S01]  /*12970*/  IABS R14, R11 ;  /* 0x0000000b000e7213 */ /* 0x000fe20000000000 */
[C---:B------:R-:W-:Y:S01]  /*12980*/  VIADD R19, R28.reuse, 0x95 ;  /* 0x000000951c137836 */ /* 0x040fe20000000000 */
[----:B------:R-:W-:Y:S01]  /*12990*/  IABS R7, R9 ;  /* 0x0000000900077213 */ /* 0x000fe20000000000 */
[----:B------:R-:W-:Y:S01]  /*129a0*/  VIADD R15, R28, 0x94 ;  /* 0x000000941c0f7836 */ /* 0x000fe20000000000 */
[----:B------:R-:W-:Y:S01]  /*129b0*/  ISETP.GE.AND P6, PT, R11, RZ, PT ;  /* 0x000000ff0b00720c */ /* 0x000fe20003fc6270 */
[----:B------:R-:W-:Y:S01]  /*129c0*/  @!P3 IMAD.IADD R0, R0, 0x1, -R10 ;  /* 0x000000010000b824 */ /* 0x000fe200078e0a0a */
[----:B------:R-:W-:Y:S01]  /*129d0*/  ISETP.GT.U32.AND P3, PT, R10, R8, PT ;  /* 0x000000080a00720c */ /* 0x000fe20003f64070 */
[----:B-1----:R-:W-:-:S02]  /*129e0*/  IMAD.MOV.U32 R3, RZ, RZ, R6 ;  /* 0x000000ffff037224 */ /* 0x002fc400078e0006 */
[----:B------:R-:W-:-:S04]  /*129f0*/  IMAD.HI.U32 R6, R4, R14, RZ ;  /* 0x0000000e04067227 */ /* 0x000fc800078e00ff */
[----:B------:R-:W-:Y:S02]  /*12a00*/  IMAD.MOV R6, RZ, RZ, -R6 ;  /* 0x000000ffff067224 */ /* 0x000fe400078e0a06 */
[----:B------:R-:W-:Y:S01]  /*12a10*/  @!P2 IMAD.MOV R3, RZ, RZ, -R3 ;  /* 0x000000ffff03a224 */ /* 0x000fe200078e0a03 */
[C---:B------:R-:W-:Y:S01]  /*12a20*/  ISETP.GT.U32.AND P2, PT, R10.reuse, R0, PT ;  /* 0x000000000a00720c */ /* 0x040fe20003f44070 */
[----:B------:R-:W-:Y:S02]  /*12a30*/  IMAD R14, R10, R6, R14 ;  /* 0x000000060a0e7224 */ /* 0x000fe400078e020e */
[----:B------:R-:W-:Y:S01]  /*12a40*/  IMAD.HI.U32 R9, R4, R7, RZ ;  /* 0x0000000704097227 */ /* 0x000fe200078e00ff */
[----:B------:R1:W-:Y:S03]  /*12a50*/  STL [R1+0x2c8], R3 ;  /* 0x0002c80301007387 */ /* 0x0003e60000100800 */
[----:B------:R-:W-:Y:S01]  /*12a60*/  @!P3 IMAD.IADD R8, R8, 0x1, -R10 ;  /* 0x000000010808b824 */ /* 0x000fe200078e0a0a */
[----:B------:R-:W-:-:S03]  /*12a70*/  ISETP.GT.U32.AND P3, PT, R10, R14, PT ;  /* 0x0000000e0a00720c */ /* 0x000fc60003f64070 */
[----:B------:R-:W-:Y:S02]  /*12a80*/  IMAD.MOV.U32 R11, RZ, RZ, R8 ;  /* 0x000000ffff0b7224 */ /* 0x000fe400078e0008 */
[----:B------:R-:W-:Y:S02]  /*12a90*/  @!P2 IMAD.IADD R0, R0, 0x1, -R10 ;  /* 0x000000010000a824 */ /* 0x000fe400078e0a0a */
[----:B-1----:R-:W-:Y:S02]  /*12aa0*/  IMAD.MOV.U32 R3, RZ, RZ, R5 ;  /* 0x000000ffff037224 */ /* 0x002fe400078e0005 */
[----:B------:R-:W-:Y:S02]  /*12ab0*/  IMAD.MOV R5, RZ, RZ, -R9 ;  /* 0x000000ffff057224 */ /* 0x000fe400078e0a09 */
[----:B------:R-:W-:Y:S02]  /*12ac0*/  @!P5 IMAD.MOV R11, RZ, RZ, -R11 ;  /* 0x000000ffff0bd224 */ /* 0x000fe400078e0a0b */
[----:B------:R-:W-:-:S02]  /*12ad0*/  IMAD R7, R10, R5, R7 ;  /* 0x000000050a077224 */ /* 0x000fc400078e0207 */
[----:B------:R-:W-:Y:S01]  /*12ae0*/  @!P4 IMAD.MOV R3, RZ, RZ, -R3 ;  /* 0x000000ffff03c224 */ /* 0x000fe200078e0a03 */
[----:B------:R-:W-:Y:S01]  /*12af0*/  ISETP.GE.AND P4, PT, R13, RZ, PT ;  /* 0x000000ff0d00720c */ /* 0x000fe20003f86270 */
[----:B------:R-:W-:Y:S01]  /*12b00*/  @!P3 IMAD.IADD R14, R14, 0x1, -R10 ;  /* 0x000000010e0eb824 */ /* 0x000fe200078e0a0a */
[----:B------:R-:W-:Y:S01]  /*12b10*/  ISETP.GT.U32.AND P5, PT, R10, R7, PT ;  /* 0x000000070a00720c */ /* 0x000fe20003fa4070 */
[----:B------:R-:W-:Y:S01]  /*12b20*/  VIADD R9, R28, 0x98 ;  /* 0x000000981c097836 */ /* 0x000fe20000000000 */
[----:B------:R-:W-:Y:S01]  /*12b30*/  IABS R13, R13 ;  /* 0x0000000d000d7213 */ /* 0x000fe20000000000 */
[----:B------:R1:W-:Y:S01]  /*12b40*/  STL [R1+0x2c0], R3 ;  /* 0x0002c00301007387 */ /* 0x0003e20000100800 */
[----:B------:R-:W-:Y:S01]  /*12b50*/  ISETP.GT.U32.AND P3, PT, R10, R14, PT ;  /* 0x0000000e0a00720c */ /* 0x000fe20003f64070 */
[----:B------:R-:W-:Y:S01]  /*12b60*/  VIADD R5, R28, 0x96 ;  /* 0x000000961c057836 */ /* 0x000fe20000000000 */
[----:B------:R-:W-:Y:S01]  /*12b70*/  ISETP.GE.AND P2, PT, R9, RZ, PT ;  /* 0x000000ff0900720c */ /* 0x000fe20003f46270 */
[----:B------:R-:W-:Y:S01]  /*12b80*/  IMAD.HI.U32 R6, R4, R13, RZ ;  /* 0x0000000d04067227 */ /* 0x000fe200078e00ff */
[----:B------:R2:W-:Y:S01]  /*12b90*/  STL [R1+0x2bc], R11 ;  /* 0x0002bc0b01007387 */ /* 0x0005e20000100800 */
[----:B------:R-:W-:-:S02]  /*12ba0*/  IABS R9, R9 ;  /* 0x0000000900097213 */ /* 0x000fc40000000000 */
[----:B------:R-:W-:Y:S02]  /*12bb0*/  IMAD.MOV R6, RZ, RZ, -R6 ;  /* 0x000000ffff067224 */ /* 0x000fe400078e0a06 */
[----:B-1----:R-:W-:Y:S02]  /*12bc0*/  IMAD.MOV.U32 R3, RZ, RZ, R0 ;  /* 0x000000ffff037224 */ /* 0x002fe400078e0000 */
[--C-:B------:R-:W-:Y:S02]  /*12bd0*/  @!P5 IMAD.IADD R7, R7, 0x1, -R10.reuse ;  /* 0x000000010707d824 */ /* 0x100fe400078e0a0a */
[----:B------:R-:W-:Y:S01]  /*12be0*/  @!P0 IMAD.MOV R3, RZ, RZ, -R3 ;  /* 0x000000ffff038224 */ /* 0x000fe200078e0a03 */
[----:B------:R-:W-:Y:S01]  /*12bf0*/  ISETP.GE.AND P0, PT, R12, RZ, PT ;  /* 0x000000ff0c00720c */ /* 0x000fe20003f06270 */
[----:B------:R-:W-:Y:S01]  /*12c00*/  IMAD R13, R10, R6, R13 ;  /* 0x000000060a0d7224 */ /* 0x000fe200078e020d */
[----:B------:R-:W-:Y:S01]  /*12c10*/  IABS R12, R12 ;  /* 0x0000000c000c7213 */ /* 0x000fe20000000000 */
[----:B------:R-:W-:Y:S01]  /*12c20*/  @!P3 IMAD.IADD R14, R14, 0x1, -R10 ;  /* 0x000000010e0eb824 */ /* 0x000fe200078e0a0a */
[----:B--2---:R-:W-:Y:S01]  /*12c30*/  IABS R11, R5 ;  /* 0x00000005000b7213 */ /* 0x004fe20000000000 */
[----:B------:R-:W-:Y:S01]  /*12c40*/  IMAD.HI.U32 R0, R4, R9, RZ ;  /* 0x0000000904007227 */ /* 0x000fe200078e00ff */
[C---:B------:R-:W-:Y:S01]  /*12c50*/  ISETP.GT.U32.AND P5, PT, R10.reuse, R7, PT ;  /* 0x000000070a00720c */ /* 0x040fe20003fa4070 */
[----:B------:R1:W-:Y:S01]  /*12c60*/  STL [R1+0x2b8], R3 ;  /* 0x0002b80301007387 */ /* 0x0003e20000100800 */
[----:B------:R-:W-:Y:S01]  /*12c70*/  ISETP.GT.U32.AND P3, PT, R10, R13, PT ;  /* 0x0000000d0a00720c */ /* 0x000fe20003f64070 */
[----:B------:R-:W-:-:S04]  /*12c80*/  IMAD.HI.U32 R6, R4, R12, RZ ;  /* 0x0000000c04067227 */ /* 0x000fc800078e00ff */
        /* <DEDUP_REMOVED lines=37> */
[--C-:B------:R-:W-:Y:S01]  /*12ee0*/  @!P3 IMAD.IADD R12, R12, 0x1, -R10.reuse ;  /* 0x000000010c0cb824 */ /* 0x100fe200078e0a0a */
[----:B------:R-:W-:Y:S01]  /*12ef0*/  ISETP.GT.U32.AND P3, PT, R10, R14, PT ;  /* 0x0000000e0a00720c */ /* 0x000fe20003f64070 */
[----:B------:R-:W-:Y:S01]  /*12f00*/  @!P5 IMAD.IADD R9, R9, 0x1, -R10 ;  /* 0x000000010909d824 */ /* 0x000fe200078e0a0a */
[----:B------:R-:W-:Y:S01]  /*12f10*/  ISETP.GE.AND P5, PT, R5, RZ, PT ;  /* 0x000000ff0500720c */ /* 0x000fe20003fa6270 */
[----:B------:R-:W-:-:S02]  /*12f20*/  VIADD R5, R28, 0x91 ;  /* 0x000000911c057836 */ /* 0x000fc40000000000 */
[--C-:B------:R-:W-:Y:S01]  /*12f30*/  @!P1 IMAD.IADD R11, R11, 0x1, -R10.reuse ;  /* 0x000000010b0b9824 */ /* 0x100fe200078e0a0a */
[----:B------:R-:W-:Y:S01]  /*12f40*/  ISETP.GE.AND P1, PT, R19, RZ, PT ;  /* 0x000000ff1300720c */ /* 0x000fe20003f26270 */
[----:B-1----:R-:W-:Y:S01]  /*12f50*/  IMAD.MOV.U32 R3, RZ, RZ, R9 ;  /* 0x000000ffff037224 */ /* 0x002fe200078e0009 */
[----:B------:R-:W-:Y:S01]  /*12f60*/  IABS R19, R5 ;  /* 0x0000000500137213 */ /* 0x000fe20000000000 */
[----:B------:R-:W-:Y:S02]  /*12f70*/  VIADD R6, R28, 0x92 ;  /* 0x000000921c067836 */ /* 0x000fe40000000000 */
[--C-:B------:R-:W-:Y:S01]  /*12f80*/  @!P6 IMAD.IADD R0, R0, 0x1, -R10.reuse ;  /* 0x000000010000e824 */ /* 0x100fe200078e0a0a */
[----:B------:R-:W-:Y:S01]  /*12f90*/  ISETP.GE.AND P6, PT, R15, RZ, PT ;  /* 0x000000ff0f00720c */ /* 0x000fe20003fc6270 */
[----:B------:R-:W-:Y:S01]  /*12fa0*/  @!P3 IMAD.IADD R14, R14, 0x1, -R10 ;  /* 0x000000010e0eb824 */ /* 0x000fe200078e0a0a */
[----:B------:R-:W-:Y:S01]  /*12fb0*/  IABS R17, R6 ;  /* 0x0000000600117213 */ /* 0x000fe20000000000 */
[----:B------:R-:W-:Y:S01]  /*12fc0*/  IMAD.MOV.U32 R15, RZ, RZ, R19 ;  /* 0x000000ffff0f7224 */ /* 0x000fe200078e0013 */
[C---:B------:R-:W-:Y:S01]  /*12fd0*/  ISETP.GT.U32.AND P3, PT, R10.reuse, R0, PT ;  /* 0x000000000a00720c */ /* 0x040fe20003f64070 */
[----:B------:R-:W-:Y:S01]  /*12fe0*/  @!P2 IMAD.MOV R3, RZ, RZ, -R3 ;  /* 0x000000ffff03a224 */ /* 0x000fe200078e0a03 */
[----:B------:R-:W-:Y:S01]  /*12ff0*/  ISETP.GT.U32.AND P2, PT, R10, R14, PT ;  /* 0x0000000e0a00720c */ /* 0x000fe20003f44070 */
[----:B------:R-:W-:-:S02]  /*13000*/  IMAD.MOV.U32 R20, RZ, RZ, R13 ;  /* 0x000000ffff147224 */ /* 0x000fc400078e000d */
[----:B------:R-:W-:-:S04]  /*13010*/  IMAD.HI.U32 R13, R4, R15, RZ ;  /* 0x0000000f040d7227 */ /* 0x000fc800078e00ff */
[----:B------:R-:W-:Y:S02]  /*13020*/  IMAD.MOV R9, RZ, RZ, -R13 ;  /* 0x000000ffff097224 */ /* 0x000fe400078e0a0d */
[----:B------:R-:W-:-:S04]  /*13030*/  IMAD.HI.U32 R16, R4, R18, RZ ;  /* 0x0000001204107227 */ /* 0x000fc800078e00ff */
[----:B------:R-:W-:-:S04]  /*13040*/  IMAD.HI.U32 R7, R4, R17, RZ ;  /* 0x0000001104077227 */ /* 0x000fc800078e00ff */
[----:B------:R-:W-:Y:S02]  /*13050*/  IMAD R15, R10, R9, R15 ;  /* 0x000000090a0f7224 */ /* 0x000fe400078e020f */
[----:B------:R-:W-:Y:S02]  /*13060*/  IMAD.MOV R16, RZ, RZ, -R16 ;  /* 0x000000ffff107224 */ /* 0x000fe400078e0a10 */
[----:B------:R-:W-:Y:S02]  /*13070*/  @!P4 IMAD.MOV R20, RZ, RZ, -R20 ;  /* 0x000000ffff14c224 */ /* 0x000fe400078e0a14 */
[----:B------:R-:W-:Y:S02]  /*13080*/  IMAD.MOV R7, RZ, RZ, -R7 ;  /* 0x000000ffff077224 */ /* 0x000fe400078e0a07 */
[----:B------:R-:W-:Y:S01]  /*13090*/  @!P2 IMAD.IADD R14, R14, 0x1, -R10 ;  /* 0x000000010e0ea824 */ /* 0x000fe200078e0a0a */
[C---:B------:R-:W-:Y:S01]  /*130a0*/  ISETP.GT.U32.AND P2, PT, R10.reuse, R15, PT ;  /* 0x0000000f0a00720c */ /* 0x040fe20003f44070 */
[C---:B------:R-:W-:Y:S01]  /*130b0*/  IMAD R18, R10.reuse, R16, R18 ;  /* 0x000000100a127224 */ /* 0x040fe200078e0212 */
[----:B------:R1:W-:Y:S01]  /*130c0*/  STL [R1+0x2a8], R20 ;  /* 0x0002a81401007387 */ /* 0x0003e20000100800 */
[----:B------:R-:W-:-:S02]  /*130d0*/  IMAD R17, R10, R7, R17 ;  /* 0x000000070a117224 */ /* 0x000fc400078e0211 */
[----:B------:R-:W-:Y:S01]  /*130e0*/  VIADD R7, R28, 0x90 ;  /* 0x000000901c077836 */ /* 0x000fe20000000000 */
[----:B------:R2:W-:Y:S01]  /*130f0*/  STL [R1+0x2a0], R3 ;  /* 0x0002a00301007387 */ /* 0x0005e20000100800 */
[----:B------:R-:W-:Y:S01]  /*13100*/  ISETP.GT.U32.AND P4, PT, R10, R18, PT ;  /* 0x000000120a00720c */ /* 0x000fe20003f84070 */
[----:B------:R-:W-:Y:S01]  /*13110*/  @!P0 IMAD.MOV R12, RZ, RZ, -R12 ;  /* 0x000000ffff0c8224 */ /* 0x000fe200078e0a0c */
[----:B------:R-:W-:Y:S01]  /*13120*/  ISETP.GE.AND P0, PT, R8, RZ, PT ;  /* 0x000000ff0800720c */ /* 0x000fe20003f06270 */
[----:B------:R-:W-:Y:S01]  /*13130*/  @!P3 IMAD.IADD R0, R0, 0x1, -R10 ;  /* 0x000000010000b824 */ /* 0x000fe200078e0a0a */
[----:B------:R-:W-:Y:S01]  /*13140*/  IABS R8, R7 ;  /* 0x0000000700087213 */ /* 0x000fe20000000000 */
[----:B-1----:R-:W-:Y:S01]  /*13150*/  IMAD.MOV.U32 R20, RZ, RZ, R14 ;  /* 0x000000ffff147224 */ /* 0x002fe200078e000e */
[----:B------:R-:W-:Y:S01]  /*13160*/  ISETP.GE.AND P3, PT, R6, RZ, PT ;  /* 0x000000ff0600720c */ /* 0x000fe20003f66270 */
[----:B------:R-:W-:Y:S01]  /*13170*/  @!P2 IMAD.IADD R15, R15, 0x1, -R10 ;  /* 0x000000010f0fa824 */ /* 0x000fe200078e0a0a */
[----:B------:R1:W-:Y:S01]  /*13180*/  STL [R1+0x29c], R12 ;  /* 0x00029c0c01007387 */ /* 0x0003e20000100800 */
[----:B--2---:R-:W-:-:S02]  /*13190*/  IMAD.MOV.U32 R3, RZ, RZ, R11 ;  /* 0x000000ffff037224 */ /* 0x004fc400078e000b */
[----:B------:R-:W-:Y:S01]  /*131a0*/  VIADD R11, R28, 0x8f ;  /* 0x0000008f1c0b7836 */ /* 0x000fe20000000000 */
[C---:B------:R-:W-:Y:S01]  /*131b0*/  ISETP.GT.U32.AND P2, PT, R10.reuse, R15, PT ;  /* 0x0000000f0a00720c */ /* 0x040fe20003f44070 */
[----:B------:R-:W-:Y:S01]  /*131c0*/  @!P5 IMAD.MOV R3, RZ, RZ, -R3 ;  /* 0x000000ffff03d224 */ /* 0x000fe200078e0a03 */
[----:B------:R-:W-:Y:S01]  /*131d0*/  ISETP.GT.U32.AND P5, PT, R10, R17, PT ;  /* 0x000000110a00720c */ /* 0x000fe20003fa4070 */
[----:B------:R-:W-:Y:S01]  /*131e0*/  IMAD.MOV.U32 R6, RZ, RZ, R8 ;  /* 0x000000ffff067224 */ /* 0x000fe200078e0008 */
[----:B------:R-:W-:Y:S01]  /*131f0*/  IABS R8, R11 ;  /* 0x0000000b00087213 */ /* 0x000fe20000000000 */
[----:B------:R-:W-:Y:S01]  /*13200*/  @!P4 IMAD.IADD R18, R18, 0x1, -R10 ;  /* 0x000000011212c824 */ /* 0x000fe200078e0a0a */
[----:B------:R2:W-:Y:S01]  /*13210*/  STL [R1+0x298], R3 ;  /* 0x0002980301007387 */ /* 0x0005e20000100800 */
[----:B-1----:R-:W-:Y:S01]  /*13220*/  VIADD R12, R28, 0x8e ;  /* 0x0000008e1c0c7836 */ /* 0x002fe20000000000 */
[----:B------:R-:W-:Y:S01]  /*13230*/  ISETP.GE.AND P4, PT, R5, RZ, PT ;  /* 0x000000ff0500720c */ /* 0x000fe20003f86270 */
[----:B------:R-:W-:-:S03]  /*13240*/  IMAD.HI.U32 R9, R4, R8, RZ ;  /* 0x0000000804097227 */ /* 0x000fc600078e00ff */
[----:B------:R-:W-:Y:S01]  /*13250*/  IABS R16, R12 ;  /* 0x0000000c00107213 */ /* 0x000fe20000000000 */
[----:B------:R-:W-:Y:S02]  /*13260*/  IMAD.MOV R9, RZ, RZ, -R9 ;  /* 0x000000ffff097224 */ /* 0x000fe400078e0a09 */
[----:B------:R-:W-:Y:S01]  /*13270*/  @!P5 IMAD.IADD R17, R17, 0x1, -R10 ;  /* 0x000000011111d824 */ /* 0x000fe200078e0a0a */
[----:B------:R-:W-:Y:S01]  /*13280*/  ISETP.GT.U32.AND P5, PT, R10, R18, PT ;  /* 0x000000120a00720c */ /* 0x000fe20003fa4070 */
[----:B--2---:R-:W-:Y:S02]  /*13290*/  IMAD.MOV.U32 R3, RZ, RZ, R0 ;  /* 0x000000ffff037224 */ /* 0x004fe400078e0000 */
[----:B------:R-:W-:-:S04]  /*132a0*/  IMAD.HI.U32 R0, R4, R6, RZ ;  /* 0x0000000604007227 */ /* 0x000fc800078e00ff */
[C---:B------:R-:W-:Y:S02]  /*132b0*/  IMAD R8, R10.reuse, R9, R8 ;  /* 0x000000090a087224 */ /* 0x040fe400078e0208 */
[----:B------:R-:W-:Y:S02]  /*132c0*/  IMAD.MOV R0, RZ, RZ, -R0 ;  /* 0x000000ffff007224 */ /* 0x000fe400078e0a00 */
[----:B------:R-:W-:Y:S01]  /*132d0*/  @!P2 IMAD.IADD R15, R15, 0x1, -R10 ;  /* 0x000000010f0fa824 */ /* 0x000fe200078e0a0a */
[C---:B------:R-:W-:Y:S01]  /*132e0*/  ISETP.GT.U32.AND P2, PT, R10.reuse, R8, PT ;  /* 0x000000080a00720c */ /* 0x040fe20003f44070 */
[----:B------:R-:W-:Y:S02]  /*132f0*/  IMAD R6, R10, R0, R6 ;  /* 0x000000000a067224 */ /* 0x000fe400078e0206 */
        /* <DEDUP_REMOVED lines=8> */
[----:B------:R-:W-:-:S02]  /*13380*/  @!P2 IMAD.IADD R8, R8, 0x1, -R10 ;  /* 0x000000010808a824 */ /* 0x000fc400078e0a0a */
[----:B------:R-:W-:Y:S02]  /*13390*/  @!P6 IMAD.MOV R20, RZ, RZ, -R20 ;  /* 0x000000ffff14e224 */ /* 0x000fe400078e0a14 */
[----:B------:R-:W-:-:S03]  /*133a0*/  IMAD.HI.U32 R14, R4, R13, RZ ;  /* 0x0000000d040e7227 */ /* 0x000fc600078e00ff */
[----:B------:R-:W-:Y:S01]  /*133b0*/  STL [R1+0x28c], R20 ;  /* 0x00028c1401007387 */ /* 0x000fe20000100800 */
[----:B-1----:R-:W-:Y:S02]  /*133c0*/  IMAD.MOV.U32 R3, RZ, RZ, R18 ;  /* 0x000000ffff037224 */ /* 0x002fe400078e0012 */
[--C-:B------:R-:W-:Y:S01]  /*133d0*/  @!P5 IMAD.IADD R6, R6, 0x1, -R10.reuse ;  /* 0x000000010606d824 */ /* 0x100fe200078e0a0a */
[----:B------:R-:W-:Y:S01]  /*133e0*/  ISETP.GE.AND P5, PT, R11, RZ, PT ;  /* 0x000000ff0b00720c */ /* 0x000fe20003fa6270 */
[----:B------:R-:W-:Y:S01]  /*133f0*/  @!P0 IMAD.MOV R3, RZ, RZ, -R3 ;  /* 0x000000ffff038224 */ /* 0x000fe200078e0a03 */
[C---:B------:R-:W-:Y:S01]  /*13400*/  ISETP.GT.U32.AND P0, PT, R10.reuse, R8, PT ;  /* 0x000000080a00720c */ /* 0x040fe20003f04070 */
[----:B------:R-:W-:Y:S01]  /*13410*/  @!P1 IMAD.IADD R17, R17, 0x1, -R10 ;  /* 0x0000000111119824 */ /* 0x000fe200078e0a0a */
[----:B------:R-:W-:Y:S01]  /*13420*/  ISETP.GT.U32.AND P2, PT, R10, R6, PT ;  /* 0x000000060a00720c */ /* 0x000fe20003f44070 */
[----:B------:R-:W-:Y:S01]  /*13430*/  IMAD.MOV R14, RZ, RZ, -R14 ;  /* 0x000000ffff0e7224 */ /* 0x000fe200078e0a0e */
[----:B------:R1:W-:Y:S01]  /*13440*/  STL [R1+0x288], R3 ;  /* 0x0002880301007387 */ /* 0x0003e20000100800 */
[----:B------:R-:W-:Y:S01]  /*13450*/  IMAD.MOV R19, RZ, RZ, -R19 ;  /* 0x000000ffff137224 */ /* 0x000fe200078e0a13 */
[----:B------:R-:W-:Y:S01]  /*13460*/  ISETP.GE.AND P1, PT, R7, RZ, PT ;  /* 0x000000ff0700720c */ /* 0x000fe20003f26270 */
[----:B------:R-:W-:Y:S01]  /*13470*/  @!P3 IMAD.MOV R17, RZ, RZ, -R17 ;  /* 0x000000ffff11b224 */ /* 0x000fe200078e0a11 */
[----:B------:R-:W-:Y:S01]  /*13480*/  ISETP.GE.AND P3, PT, R12, RZ, PT ;  /* 0x000000ff0c00720c */ /* 0x000fe20003f66270 */
[----:B------:R-:W-:-:S02]  /*13490*/  VIADD R5, R28, 0x8d ;  /* 0x0000008d1c057836 */ /* 0x000fc40000000000 */
[C---:B------:R-:W-:Y:S01]  /*134a0*/  IMAD R12, R10.reuse, R14, R13 ;  /* 0x0000000e0a0c7224 */ /* 0x040fe200078e020d */
[----:B------:R-:W-:Y:S01]  /*134b0*/  STL [R1+0x280], R17 ;  /* 0x0002801101007387 */ /* 0x000fe20000100800 */
[----:B------:R-:W-:Y:S01]  /*134c0*/  IMAD R16, R10, R19, R16 ;  /* 0x000000130a107224 */ /* 0x000fe200078e0210 */
[----:B------:R-:W-:Y:S01]  /*134d0*/  IABS R0, R5 ;  /* 0x0000000500007213 */ /* 0x000fe20000000000 */
[----:B-1----:R-:W-:Y:S02]  /*134e0*/  IMAD.MOV.U32 R3, RZ, RZ, R15 ;  /* 0x000000ffff037224 */ /* 0x002fe400078e000f */
[--C-:B------:R-:W-:Y:S01]  /*134f0*/  @!P0 IMAD.IADD R8, R8, 0x1, -R10.reuse ;  /* 0x0000000108088824 */ /* 0x100fe200078e0a0a */
[C---:B------:R-:W-:Y:S01]  /*13500*/  ISETP.GT.U32.AND P0, PT, R10.reuse, R12, PT ;  /* 0x0000000c0a00720c */ /* 0x040fe20003f04070 */
[----:B------:R-:W-:Y:S01]  /*13510*/  @!P4 IMAD.MOV R3, RZ, RZ, -R3 ;  /* 0x000000ffff03c224 */ /* 0x000fe200078e0a03 */
[----:B------:R-:W-:Y:S01]  /*13520*/  ISETP.GT.U32.AND P6, PT, R10, R16, PT ;  /* 0x000000100a00720c */ /* 0x000fe20003fc4070 */
[----:B------:R-:W-:Y:S01]  /*13530*/  @!P2 IMAD.IADD R6, R6, 0x1, -R10 ;  /* 0x000000010606a824 */ /* 0x000fe200078e0a0a */
[----:B------:R-:W-:Y:S01]  /*13540*/  ISETP.GE.AND P2, PT, R5, RZ, PT ;  /* 0x000000ff0500720c */ /* 0x000fe20003f46270 */
[----:B------:R-:W-:Y:S01]  /*13550*/  IMAD.HI.U32 R7, R4, R0, RZ ;  /* 0x0000000004077227 */ /* 0x000fe200078e00ff */
[----:B------:R1:W-:Y:S03]  /*13560*/  STL [R1+0x27c], R3 ;  /* 0x00027c0301007387 */ /* 0x0003e60000100800 */
[----:B------:R-:W-:-:S02]  /*13570*/  IMAD.MOV R7, RZ, RZ, -R7 ;  /* 0x000000ffff077224 */ /* 0x000fc400078e0a07 */
[C---:B------:R-:W-:Y:S02]  /*13580*/  VIADD R5, R28.reuse, 0x8a ;  /* 0x0000008a1c057836 */ /* 0x040fe40000000000 */
[----:B------:R-:W-:Y:S02]  /*13590*/  VIADD R11, R28, 0x8b ;  /* 0x0000008b1c0b7836 */ /* 0x000fe40000000000 */
[----:B------:R-:W-:Y:S02]  /*135a0*/  IMAD R0, R10, R7, R0 ;  /* 0x000000070a007224 */ /* 0x000fe400078e0200 */
[----:B-1----:R-:W-:Y:S01]  /*135b0*/  IMAD.MOV.U32 R3, RZ, RZ, R6 ;  /* 0x000000ffff037224 */ /* 0x002fe200078e0006 */
[----:B------:R-:W-:Y:S01]  /*135c0*/  IABS R6, R5 ;  /* 0x0000000500067213 */ /* 0x000fe20000000000 */
[--C-:B------:R-:W-:Y:S01]  /*135d0*/  @!P0 IMAD.IADD R12, R12, 0x1, -R10.reuse ;  /* 0x000000010c0c8824 */ /* 0x100fe200078e0a0a */
[----:B------:R-:W-:Y:S01]  /*135e0*/  IABS R7, R11 ;  /* 0x0000000b00077213 */ /* 0x000fe20000000000 */
[----:B------:R-:W-:Y:S01]  /*135f0*/  @!P1 IMAD.MOV R3, RZ, RZ, -R3 ;  /* 0x000000ffff039224 */ /* 0x000fe200078e0a03 */
[----:B------:R-:W-:Y:S01]  /*13600*/  ISETP.GT.U32.AND P4, PT, R10, R0, PT ;  /* 0x000000000a00720c */ /* 0x000fe20003f84070 */
[----:B------:R-:W-:Y:S01]  /*13610*/  @!P6 IMAD.IADD R16, R16, 0x1, -R10 ;  /* 0x000000011010e824 */ /* 0x000fe200078e0a0a */
[----:B------:R-:W-:Y:S01]  /*13620*/  ISETP.GT.U32.AND P0, PT, R10, R12, PT ;  /* 0x0000000c0a00720c */ /* 0x000fe20003f04070 */
[----:B------:R-:W-:Y:S01]  /*13630*/  IMAD.HI.U32 R13, R4, R7, RZ ;  /* 0x00000007040d7227 */ /* 0x000fe200078e00ff */
[----:B------:R1:W-:Y:S01]  /*13640*/  STL [R1+0x278], R3 ;  /* 0x0002780301007387 */ /* 0x0003e20000100800 */
[----:B------:R-:W-:-:S02]  /*13650*/  ISETP.GE.AND P6, PT, R9, RZ, PT ;  /* 0x000000ff0900720c */ /* 0x000fc40003fc6270 */
[----:B------:R-:W-:Y:S01]  /*13660*/  ISETP.GT.U32.AND P1, PT, R10, R16, PT ;  /* 0x000000100a00720c */ /* 0x000fe20003f24070 */
[----:B------:R-:W-:Y:S02]  /*13670*/  IMAD.MOV R13, RZ, RZ, -R13 ;  /* 0x000000ffff0d7224 */ /* 0x000fe400078e0a0d */
[----:B------:R-:W-:Y:S02]  /*13680*/  VIADD R9, R28, 0x89 ;  /* 0x000000891c097836 */ /* 0x000fe40000000000 */
[----:B------:R-:W-:Y:S02]  /*13690*/  IMAD R7, R10, R13, R7 ;  /* 0x0000000d0a077224 */ /* 0x000fe400078e0207 */
[----:B-1----:R-:W-:Y:S01]  /*136a0*/  IMAD.MOV.U32 R3, RZ, RZ, R8 ;  /* 0x000000ffff037224 */ /* 0x002fe200078e0008 */
[----:B------:R-:W-:Y:S01]  /*136b0*/  IABS R14, R9 ;  /* 0x00000009000e7213 */ /* 0x000fe20000000000 */
[----:B------:R-:W-:-:S04]  /*136c0*/  IMAD.HI.U32 R8, R4, R6, RZ ;  /* 0x0000000604087227 */ /* 0x000fc800078e00ff */
[----:B------:R-:W-:Y:S02]  /*136d0*/  IMAD.MOV R8, RZ, RZ, -R8 ;  /* 0x000000ffff087224 */ /* 0x000fe400078e0a08 */
[----:B------:R-:W-:Y:S02]  /*136e0*/  @!P4 IMAD.IADD R0, R0, 0x1, -R10 ;  /* 0x000000010000c824 */ /* 0x000fe400078e0a0a */
[----:B------:R-:W-:Y:S02]  /*136f0*/  IMAD R6, R10, R8, R6 ;  /* 0x000000080a067224 */ /* 0x000fe400078e0206 */
[--C-:B------:R-:W-:Y:S01]  /*13700*/  @!P0 IMAD.IADD R12, R12, 0x1, -R10.reuse ;  /* 0x000000010c0c8824 */ /* 0x100fe200078e0a0a */
[C---:B------:R-:W-:Y:S01]  /*13710*/  ISETP.GT.U32.AND P4, PT, R10.reuse, R0, PT ;  /* 0x000000000a00720c */ /* 0x040fe20003f84070 */
[----:B------:R-:W-:Y:S01]  /*13720*/  @!P5 IMAD.MOV R3, RZ, RZ, -R3 ;  /* 0x000000ffff03d224 */ /* 0x000fe200078e0a03 */
[----:B------:R-:W-:Y:S01]  /*13730*/  ISETP.GT.U32.AND P0, PT, R10, R6, PT ;  /* 0x000000060a00720c */ /* 0x000fe20003f04070 */
[----:B------:R-:W-:Y:S01]  /*13740*/  @!P1 IMAD.IADD R16, R16, 0x1, -R10 ;  /* 0x0000000110109824 */ /* 0x000fe200078e0a0a */
[----:B------:R-:W-:Y:S01]  /*13750*/  ISETP.GT.U32.AND P1, PT, R10, R7, PT ;  /* 0x000000070a00720c */ /* 0x000fe20003f24070 */
[----:B------:R-:W-:Y:S01]  /*13760*/  VIADD R8, R28, 0x88 ;  /* 0x000000881c087836 */ /* 0x000fe20000000000 */
[----:B------:R1:W-:Y:S01]  /*13770*/  STL [R1+0x274], R3 ;  /* 0x0002740301007387 */ /* 0x0003e20000100800 */
[----:B------:R-:W-:Y:S01]  /*13780*/  IMAD.HI.U32 R15, R4, R14, RZ ;  /* 0x0000000e040f7227 */ /* 0x000fe200078e00ff */
[----:B------:R-:W-:-:S02]  /*13790*/  ISETP.GE.AND P5, PT, R11, RZ, PT ;  /* 0x000000ff0b00720c */ /* 0x000fc40003fa6270 */
[----:B------:R-:W-:Y:S01]  /*137a0*/  IABS R13, R8 ;  /* 0x00000008000d7213 */ /* 0x000fe20000000000 */
[----:B------:R-:W-:Y:S02]  /*137b0*/  IMAD.MOV R15, RZ, RZ, -R15 ;  /* 0x000000ffff0f7224 */ /* 0x000fe400078e0a0f */
[--C-:B------:R-:W-:Y:S01]  /*137c0*/  @!P4 IMAD.IADD R0, R0, 0x1, -R10.reuse ;  /* 0x000000010000c824 */ /* 0x100fe200078e0a0a */
[----:B------:R-:W-:Y:S01]  /*137d0*/  ISETP.GE.AND P4, PT, R5, RZ, PT ;  /* 0x000000ff0500720c */ /* 0x000fe20003f86270 */
[----:B------:R-:W-:Y:S02]  /*137e0*/  @!P0 IMAD.IADD R6, R6, 0x1, -R10 ;  /* 0x0000000106068824 */ /* 0x000fe400078e0a0a */
[----:B-1----:R-:W-:Y:S02]  /*137f0*/  IMAD.MOV.U32 R3, RZ, RZ, R16 ;  /* 0x000000ffff037224 */ /* 0x002fe400078e0010 */
[----:B------:R-:W-:Y:S01]  /*13800*/  @!P1 IMAD.IADD R7, R7, 0x1, -R10 ;  /* 0x0000000107079824 */ /* 0x000fe200078e0a0a */
[----:B------:R-:W-:Y:S01]  /*13810*/  ISETP.GT.U32.AND P0, PT, R10, R6, PT ;  /* 0x000000060a00720c */ /* 0x000fe20003f04070 */
[----:B------:R-:W-:Y:S01]  /*13820*/  @!P3 IMAD.MOV R3, RZ, RZ, -R3 ;  /* 0x000000ffff03b224 */ /* 0x000fe200078e0a03 */
[----:B------:R-:W-:Y:S01]  /*13830*/  ISETP.GE.AND P3, PT, R9, RZ, PT ;  /* 0x000000ff0900720c */ /* 0x000fe20003f66270 */
[----:B------:R-:W-:Y:S01]  /*13840*/  VIADD R5, R28, 0x87 ;  /* 0x000000871c057836 */ /* 0x000fe20000000000 */
[----:B------:R-:W-:Y:S01]  /*13850*/  ISETP.GT.U32.AND P1, PT, R10, R7, PT ;  /* 0x000000070a00720c */ /* 0x000fe20003f24070 */
[----:B------:R-:W-:Y:S01]  /*13860*/  IMAD.HI.U32 R9, R4, R13, RZ ;  /* 0x0000000d04097227 */ /* 0x000fe200078e00ff */
[----:B------:R1:W-:Y:S02]  /*13870*/  STL [R1+0x270], R3 ;  /* 0x0002700301007387 */ /* 0x0003e40000100800 */
[----:B------:R-:W-:Y:S01]  /*13880*/  IABS R11, R5 ;  /* 0x00000005000b7213 */ /* 0x000fe20000000000 */
[----:B------:R-:W-:-:S02]  /*13890*/  IMAD R14, R10, R15, R14 ;  /* 0x0000000f0a0e7224 */ /* 0x000fc400078e020e */
[----:B------:R-:W-:Y:S02]  /*138a0*/  IMAD.MOV.U32 R16, RZ, RZ, R0 ;  /* 0x000000ffff107224 */ /* 0x000fe400078e0000 */
[----:B------:R-:W-:-:S04]  /*138b0*/  IMAD.HI.U32 R0, R4, R11, RZ ;  /* 0x0000000b04007227 */ /* 0x000fc800078e00ff */
[----:B-1----:R-:W-:Y:S02]  /*138c0*/  IMAD.MOV.U32 R3, RZ, RZ, R12 ;  /* 0x000000ffff037224 */ /* 0x002fe400078e000c */
        /* <DEDUP_REMOVED lines=9> */
[----:B------:R-:W-:-:S02]  /*13960*/  IMAD.MOV R0, RZ, RZ, -R0 ;  /* 0x000000ffff007224 */ /* 0x000fc400078e0a00 */
[--C-:B------:R-:W-:Y:S01]  /*13970*/  @!P1 IMAD.IADD R7, R7, 0x1, -R10.reuse ;  /* 0x0000000107079824 */ /* 0x100fe200078e0a0a */
[C---:B------:R-:W-:Y:S01]  /*13980*/  ISETP.GT.U32.AND P0, PT, R10.reuse, R13, PT ;  /* 0x0000000d0a00720c */ /* 0x040fe20003f04070 */
[----:B------:R-:W-:Y:S01]  /*13990*/  IMAD R11, R10, R0, R11 ;  /* 0x000000000a0b7224 */ /* 0x000fe200078e020b */
[----:B------:R-:W-:Y:S01]  /*139a0*/  ISETP.GE.AND P1, PT, R5, RZ, PT ;  /* 0x000000ff0500720c */ /* 0x000fe20003f26270 */
[----:B------:R-:W-:Y:S02]  /*139b0*/  IMAD.MOV.U32 R15, RZ, RZ, R7 ;  /* 0x000000ffff0f7224 */ /* 0x000fe400078e0007 */
[----:B------:R-:W-:Y:S02]  /*139c0*/  VIADD R5, R28, 0x86 ;  /* 0x000000861c057836 */ /* 0x000fe40000000000 */
[----:B------:R-:W-:Y:S01]  /*139d0*/  @!P5 IMAD.MOV R15, RZ, RZ, -R15 ;  /* 0x000000ffff0fd224 */ /* 0x000fe200078e0a0f */
[----:B------:R-:W-:Y:S01]  /*139e0*/  ISETP.GT.U32.AND P5, PT, R10, R11, PT ;  /* 0x0000000b0a00720c */ /* 0x000fe20003fa4070 */
[----:B------:R-:W-:Y:S01]  /*139f0*/  @!P2 IMAD.IADD R14, R14, 0x1, -R10 ;  /* 0x000000010e0ea824 */ /* 0x000fe200078e0a0a */
[----:B------:R-:W-:Y:S01]  /*13a00*/  IABS R12, R5 ;  /* 0x00000005000c7213 */ /* 0x000fe20000000000 */
[----:B-1----:R-:W-:Y:S01]  /*13a10*/  IMAD.MOV.U32 R3, RZ, RZ, R6 ;  /* 0x000000ffff037224 */ /* 0x002fe200078e0006 */
[----:B------:R1:W-:Y:S01]  /*13a20*/  STL [R1+0x260], R15 ;  /* 0x0002600f01007387 */ /* 0x0003e20000100800 */
[----:B------:R-:W-:Y:S01]  /*13a30*/  @!P0 IMAD.IADD R13, R13, 0x1, -R10 ;  /* 0x000000010d0d8824 */ /* 0x000fe200078e0a0a */
[----:B------:R-:W-:Y:S01]  /*13a40*/  ISETP.GT.U32.AND P2, PT, R10, R14, PT ;  /* 0x0000000e0a00720c */ /* 0x000fe20003f44070 */
[----:B------:R-:W-:-:S03]  /*13a50*/  IMAD.HI.U32 R7, R4, R12, RZ ;  /* 0x0000000c04077227 */ /* 0x000fc600078e00ff */
[----:B------:R-:W-:Y:S01]  /*13a60*/  ISETP.GT.U32.AND P0, PT, R10, R13, PT ;  /* 0x0000000d0a00720c */ /* 0x000fe20003f04070 */
[----:B------:R-:W-:Y:S02]  /*13a70*/  IMAD.MOV R7, RZ, RZ, -R7 ;  /* 0x000000ffff077224 */ /* 0x000fe400078e0a07 */
[----:B------:R-:W-:Y:S02]  /*13a80*/  @!P5 IMAD.IADD R11, R11, 0x1, -R10 ;  /* 0x000000010b0bd824 */ /* 0x000fe400078e0a0a */
[----:B------:R-:W-:Y:S02]  /*13a90*/  VIADD R8, R28, 0x84 ;  /* 0x000000841c087836 */ /* 0x000fe40000000000 */
[C---:B------:R-:W-:Y:S01]  /*13aa0*/  IMAD R12, R10.reuse, R7, R12 ;  /* 0x000000070a0c7224 */ /* 0x040fe200078e020c */
[----:B------:R-:W-:Y:S01]  /*13ab0*/  ISETP.GT.U32.AND P5, PT, R10, R11, PT ;  /* 0x0000000b0a00720c */ /* 0x000fe20003fa4070 */
[----:B------:R-:W-:Y:S01]  /*13ac0*/  @!P4 IMAD.MOV R3, RZ, RZ, -R3 ;  /* 0x000000ffff03c224 */ /* 0x000fe200078e0a03 */
[----:B------:R-:W-:Y:S01]  /*13ad0*/  ISETP.GE.AND P4, PT, R5, RZ, PT ;  /* 0x000000ff0500720c */ /* 0x000fe20003f86270 */
[--C-:B------:R-:W-:Y:S01]  /*13ae0*/  @!P2 IMAD.IADD R14, R14, 0x1, -R10.reuse ;  /* 0x000000010e0ea824 */ /* 0x100fe200078e0a0a */
[----:B------:R-:W-:Y:S01]  /*13af0*/  IABS R5, R8 ;  /* 0x0000000800057213 */ /* 0x000fe20000000000 */
[----:B------:R-:W-:Y:S01]  /*13b00*/  @!P0 IMAD.IADD R13, R13, 0x1, -R10 ;  /* 0x000000010d0d8824 */ /* 0x000fe200078e0a0a */
[----:B------:R-:W-:Y:S01]  /*13b10*/  ISETP.GT.U32.AND P0, PT, R10, R12, PT ;  /* 0x0000000c0a00720c */ /* 0x000fe20003f04070 */
[----:B------:R-:W-:Y:S01]  /*13b20*/  VIADD R9, R28, 0x85 ;  /* 0x000000851c097836 */ /* 0x000fe20000000000 */
[----:B------:R2:W-:Y:S01]  /*13b30*/  STL [R1+0x258], R3 ;  /* 0x0002580301007387 */ /* 0x0005e20000100800 */
[----:B-1----:R-:W-:-:S02]  /*13b40*/  IMAD.MOV.U32 R15, RZ, RZ, R14 ;  /* 0x000000ffff0f7224 */ /* 0x002fc400078e000e */
[----:B------:R-:W-:Y:S01]  /*13b50*/  IMAD.HI.U32 R7, R4, R5, RZ ;  /* 0x0000000504077227 */ /* 0x000fe200078e00ff */
[----:B------:R-:W-:Y:S02]  /*13b60*/  IABS R0, R9 ;  /* 0x0000000900007213 */ /* 0x000fe40000000000 */
[----:B------:R-:W-:Y:S01]  /*13b70*/  ISETP.GE.AND P2, PT, R9, RZ, PT ;  /* 0x000000ff0900720c */ /* 0x000fe20003f46270 */
[----:B------:R-:W-:Y:S01]  /*13b80*/  @!P3 IMAD.MOV R15, RZ, RZ, -R15 ;  /* 0x000000ffff0fb224 */ /* 0x000fe200078e0a0f */
[----:B------:R-:W-:Y:S01]  /*13b90*/  IABS R9, R2 ;  /* 0x0000000200097213 */ /* 0x000fe20000000000 */
[----:B------:R-:W-:Y:S01]  /*13ba0*/  IMAD.MOV R7, RZ, RZ, -R7 ;  /* 0x000000ffff077224 */ /* 0x000fe200078e0a07 */
[----:B------:R-:W-:Y:S01]  /*13bb0*/  ISETP.GE.AND P3, PT, R8, RZ, PT ;  /* 0x000000ff0800720c */ /* 0x000fe20003f66270 */
[----:B--2---:R-:W-:Y:S01]  /*13bc0*/  IMAD.MOV.U32 R3, RZ, RZ, R13 ;  /* 0x000000ffff037224 */ /* 0x004fe200078e000d */
[----:B------:R-:W-:Y:S01]  /*13bd0*/  STL [R1+0x254], R15 ;  /* 0x0002540f01007387 */ /* 0x000fe20000100800 */
[----:B------:R-:W-:-:S02]  /*13be0*/  @!P5 IMAD.IADD R11, R11, 0x1, -R10 ;  /* 0x000000010b0bd824 */ /* 0x000fc400078e0a0a */
[----:B------:R-:W-:Y:S02]  /*13bf0*/  @!P6 IMAD.MOV R3, RZ, RZ, -R3 ;  /* 0x000000ffff03e224 */ /* 0x000fe400078e0a03 */
[----:B------:R-:W-:-:S03]  /*13c00*/  IMAD.HI.U32 R6, R4, R0, RZ ;  /* 0x0000000004067227 */ /* 0x000fc600078e00ff */
[----:B------:R1:W-:Y:S01]  /*13c10*/  STL [R1+0x250], R3 ;  /* 0x0002500301007387 */ /* 0x0003e20000100800 */
[----:B------:R-:W-:Y:S02]  /*13c20*/  IMAD R5, R10, R7, R5 ;  /* 0x000000070a057224 */ /* 0x000fe400078e0205 */
[----:B------:R-:W-:Y:S02]  /*13c30*/  @!P0 IMAD.IADD R12, R12, 0x1, -R10 ;  /* 0x000000010c0c8824 */ /* 0x000fe400078e0a0a */
[----:B------:R-:W-:Y:S02]  /*13c40*/  IMAD.MOV R6, RZ, RZ, -R6 ;  /* 0x000000ffff067224 */ /* 0x000fe400078e0a06 */
[----:B------:R-:W-:Y:S01]  /*13c50*/  VIADD R17, R28, 0x83 ;  /* 0x000000831c117836 */ /* 0x000fe20000000000 */
[C---:B------:R-:W-:Y:S01]  /*13c60*/  ISETP.GT.U32.AND P0, PT, R10.reuse, R12, PT ;  /* 0x0000000c0a00720c */ /* 0x040fe20003f04070 */
[C---:B------:R-:W-:Y:S02]  /*13c70*/  IMAD R0, R10.reuse, R6, R0 ;  /* 0x000000060a007224 */ /* 0x040fe400078e0200 */
[----:B-1----:R-:W-:Y:S01]  /*13c80*/  IMAD.MOV.U32 R3, RZ, RZ, R11 ;  /* 0x000000ffff037224 */ /* 0x002fe200078e000b */
[----:B------:R-:W-:Y:S01]  /*13c90*/  ISETP.GE.AND P5, PT, R17, RZ, PT ;  /* 0x000000ff1100720c */ /* 0x000fe20003fa6270 */
[----:B------:R-:W1:Y:S01]  /*13ca0*/  I2F.RP R6, R9 ;  /* 0x0000000900067306 */ /* 0x000e620000209400 */
[C---:B------:R-:W-:Y:S01]  /*13cb0*/  ISETP.GT.U32.AND P6, PT, R10.reuse, R0, PT ;  /* 0x000000000a00720c */ /* 0x040fe20003fc4070 */
[----:B------:R-:W-:Y:S01]  /*13cc0*/  @!P1 IMAD.MOV R3, RZ, RZ, -R3 ;  /* 0x000000ffff039224 */ /* 0x000fe200078e0a03 */
[----:B------:R-:W-:Y:S01]  /*13cd0*/  ISETP.GT.U32.AND P1, PT, R10, R5, PT ;  /* 0x000000050a00720c */ /* 0x000fe20003f24070 */
[C---:B------:R-:W-:Y:S01]  /*13ce0*/  VIADD R7, R28.reuse, 0x82 ;  /* 0x000000821c077836 */ /* 0x040fe20000000000 */
[----:B------:R-:W-:Y:S01]  /*13cf0*/  IABS R17, R17 ;  /* 0x0000001100117213 */ /* 0x000fe20000000000 */
[----:B------:R-:W-:Y:S01]  /*13d00*/  VIADD R8, R28, 0x81 ;  /* 0x000000811c087836 */ /* 0x000fe20000000000 */
[----:B------:R2:W-:Y:S01]  /*13d10*/  STL [R1+0x24c], R3 ;  /* 0x00024c0301007387 */ /* 0x0005e20000100800 */
[----:B------:R-:W-:Y:S01]  /*13d20*/  @!P0 IMAD.IADD R12, R12, 0x1, -R10 ;  /* 0x000000010c0c8824 */ /* 0x000fe200078e0a0a */
[----:B------:R-:W-:Y:S01]  /*13d30*/  IABS R21, R7 ;  /* 0x0000000700157213 */ /* 0x000fe20000000000 */
[----:B------:R-:W-:Y:S01]  /*13d40*/  IMAD.HI.U32 R11, R4, R17, RZ ;  /* 0x00000011040b7227 */ /* 0x000fe200078e00ff */
[----:B------:R-:W-:-:S02]  /*13d50*/  IABS R20, R8 ;  /* 0x0000000800147213 */ /* 0x000fc40000000000 */
[----:B------:R-:W-:Y:S01]  /*13d60*/  ISETP.GE.AND P0, PT, R7, RZ, PT ;  /* 0x000000ff0700720c */ /* 0x000fe20003f06270 */
[----:B------:R-:W-:Y:S01]  /*13d70*/  IMAD.MOV R11, RZ, RZ, -R11 ;  /* 0x000000ffff0b7224 */ /* 0x000fe200078e0a0b */
[----:B-1----:R-:W1:Y:S01]  /*13d80*/  MUFU.RCP R6, R6 ;  /* 0x0000000600067308 */ /* 0x002e620000001000 */
[----:B------:R-:W-:Y:S02]  /*13d90*/  @!P1 IMAD.IADD R5, R5, 0x1, -R10 ;  /* 0x0000000105059824 */ /* 0x000fe400078e0a0a */
[----:B--2---:R-:W-:Y:S02]  /*13da0*/  IMAD.MOV.U32 R3, RZ, RZ, R12 ;  /* 0x000000ffff037224 */ /* 0x004fe400078e000c */
[----:B------:R-:W-:Y:S01]  /*13db0*/  @!P6 IMAD.IADD R0, R0, 0x1, -R10 ;  /* 0x000000010000e824 */ /* 0x000fe200078e0a0a */
[C---:B------:R-:W-:Y:S01]  /*13dc0*/  ISETP.GT.U32.AND P1, PT, R10.reuse, R5, PT ;  /* 0x000000050a00720c */ /* 0x040fe20003f24070 */
[----:B------:R-:W-:Y:S02]  /*13dd0*/  IMAD R17, R10, R11, R17 ;  /* 0x0000000b0a117224 */ /* 0x000fe400078e0211 */
[----:B------:R-:W-:Y:S01]  /*13de0*/  IMAD.HI.U32 R11, R4, R21, RZ ;  /* 0x00000015040b7227 */ /* 0x000fe200078e00ff */
[----:B------:R-:W-:-:S03]  /*13df0*/  ISETP.GT.U32.AND P6, PT, R10, R0, PT ;  /* 0x000000000a00720c */ /* 0x000fc60003fc4070 */
[----:B------:R-:W-:Y:S01]  /*13e00*/  @!P4 IMAD.MOV R3, RZ, RZ, -R3 ;  /* 0x000000ffff03c224 */ /* 0x000fe200078e0a03 */
[----:B------:R-:W-:Y:S01]  /*13e10*/  ISETP.GE.AND P4, PT, R8, RZ, PT ;  /* 0x000000ff0800720c */ /* 0x000fe20003f86270 */
[----:B------:R-:W-:Y:S02]  /*13e20*/  IMAD.MOV R8, RZ, RZ, -R11 ;  /* 0x000000ffff087224 */ /* 0x000fe400078e0a0b */
[----:B-1----:R-:W-:Y:S01]  /*13e30*/  VIADD R6, R6, 0xffffffe ;  /* 0x0ffffffe06067836 */ /* 0x002fe20000000000 */
[----:B------:R1:W-:Y:S01]  /*13e40*/  STL [R1+0x248], R3 ;  /* 0x0002480301007387 */ /* 0x0003e20000100800 */
[----:B------:R-:W-:Y:S02]  /*13e50*/  IMAD R21, R10, R8, R21 ;  /* 0x000000080a157224 */ /* 0x000fe400078e0215 */
[--C-:B------:R-:W-:Y:S01]  /*13e60*/  @!P1 IMAD.IADD R5, R5, 0x1, -R10.reuse ;  /* 0x0000000105059824 */ /* 0x100fe200078e0a0a */
[----:B------:R2:W3:Y:S01]  /*13e70*/  F2I.FTZ.U32.TRUNC.NTZ R7, R6 ;  /* 0x0000000600077305 */ /* 0x0004e2000021f000 */
[----:B------:R-:W-:Y:S01]  /*13e80*/  @!P6 IMAD.IADD R0, R0, 0x1, -R10 ;  /* 0x000000010000e824 */ /* 0x000fe200078e0a0a */
[----:B------:R-:W-:Y:S01]  /*13e90*/  ISETP.GT.U32.AND P1, PT, R10, R21, PT ;  /* 0x000000150a00720c */ /* 0x000fe20003f24070 */
[----:B------:R-:W-:Y:S01]  /*13ea0*/  VIADD R15, R28, 0x7e ;  /* 0x0000007e1c0f7836 */ /* 0x000fe20000000000 */
[----:B------:R-:W-:Y:S01]  /*13eb0*/  ISETP.GT.U32.AND P6, PT, R10, R17, PT ;  /* 0x000000110a00720c */ /* 0x000fe20003fc4070 */
[----:B------:R-:W-:-:S02]  /*13ec0*/  VIADD R11, R28, 0x7c ;  /* 0x0000007c1c0b7836 */ /* 0x000fc40000000000 */
[----:B-1----:R-:W-:Y:S02]  /*13ed0*/  IMAD.MOV.U32 R3, RZ, RZ, R0 ;  /* 0x000000ffff037224 */ /* 0x002fe400078e0000 */
[----:B------:R-:W-:Y:S01]  /*13ee0*/  VIADD R0, R28, 0x80 ;  /* 0x000000801c007836 */ /* 0x000fe20000000000 */
[----:B------:R-:W-:Y:S01]  /*13ef0*/  IABS R19, R11 ;  /* 0x0000000b00137213 */ /* 0x000fe20000000000 */
[----:B--2---:R-:W-:-:S03]  /*13f00*/  IMAD.HI.U32 R6, R4, R20, RZ ;  /* 0x0000001404067227 */ /* 0x004fc600078e00ff */
[----:B------:R-:W-:Y:S01]  /*13f10*/  IABS R13, R0 ;  /* 0x00000000000d7213 */ /* 0x000fe20000000000 */
[----:B------:R-:W-:Y:S01]  /*13f20*/  @!P2 IMAD.MOV R3, RZ, RZ, -R3 ;  /* 0x000000ffff03a224 */ /* 0x000fe200078e0a03 */
[----:B------:R-:W-:Y:S01]  /*13f30*/  ISETP.GE.AND P2, PT, R0, RZ, PT ;  /* 0x000000ff0000720c */ /* 0x000fe20003f46270 */
[----:B------:R-:W-:Y:S02]  /*13f40*/  @!P1 IMAD.IADD R21, R21, 0x1, -R10 ;  /* 0x0000000115159824 */ /* 0x000fe400078e0a0a */
[----:B------:R-:W-:Y:S01]  /*13f50*/  IMAD.MOV R6, RZ, RZ, -R6 ;  /* 0x000000ffff067224 */ /* 0x000fe200078e0a06 */
[----:B------:R1:W-:Y:S01]  /*13f60*/  STL [R1+0x244], R3 ;  /* 0x0002440301007387 */ /* 0x0003e20000100800 */
[----:B------:R-:W-:Y:S01]  /*13f70*/  @!P6 IMAD.IADD R17, R17, 0x1, -R10 ;  /* 0x000000011111e824 */ /* 0x000fe200078e0a0a */
[C---:B------:R-:W-:Y:S01]  /*13f80*/  ISETP.GT.U32.AND P1, PT, R10.reuse, R21, PT ;  /* 0x000000150a00720c */ /* 0x040fe20003f24070 */
[C---:B------:R-:W-:Y:S02]  /*13f90*/  IMAD R20, R10.reuse, R6, R20 ;  /* 0x000000060a147224 */ /* 0x040fe400078e0214 */
[----:B---3--:R-:W-:Y:S01]  /*13fa0*/  IMAD.MOV R12, RZ, RZ, -R7 ;  /* 0x000000ffff0c7224 */ /* 0x008fe200078e0a07 */
[----:B------:R-:W-:Y:S01]  /*13fb0*/  ISETP.GT.U32.AND P6, PT, R10, R17, PT ;  /* 0x000000110a00720c */ /* 0x000fe20003fc4070 */
[----:B------:R-:W-:-:S02]  /*13fc0*/  VIADD R0, R28, 0x7f ;  /* 0x0000007f1c007836 */ /* 0x000fc40000000000 */
[----:B------:R-:W-:Y:S02]  /*13fd0*/  IMAD R12, R12, R9, RZ ;  /* 0x000000090c0c7224 */ /* 0x000fe400078e02ff */
[----:B-1----:R-:W-:Y:S01]  /*13fe0*/  IMAD.MOV.U32 R3, RZ, RZ, R5 ;  /* 0x000000ffff037224 */ /* 0x002fe200078e0005 */
[----:B------:R-:W-:Y:S01]  /*13ff0*/  IABS R14, R0 ;  /* 0x00000000000e7213 */ /* 0x000fe20000000000 */
[----:B------:R-:W-:-:S04]  /*14000*/  IMAD.HI.U32 R5, R4, R13, RZ ;  /* 0x0000000d04057227 */ /* 0x000fc800078e00ff */
[----:B------:R-:W-:Y:S01]  /*14010*/  @!P3 IMAD.MOV R3, RZ, RZ, -R3 ;  /* 0x000000ffff03b224 */ /* 0x000fe200078e0a03 */
[C---:B------:R-:W-:Y:S01]  /*14020*/  ISETP.GT.U32.AND P3, PT, R10.reuse, R20, PT ;  /* 0x000000140a00720c */ /* 0x040fe20003f64070 */
[----:B------:R-:W-:Y:S02]  /*14030*/  IMAD.MOV R5, RZ, RZ, -R5 ;  /* 0x000000ffff057224 */ /* 0x000fe400078e0a05 */
[--C-:B------:R-:W-:Y:S01]  /*14040*/  @!P1 IMAD.IADD R21, R21, 0x1, -R10.reuse ;  /* 0x0000000115159824 */ /* 0x100fe200078e0a0a */
[----:B------:R1:W-:Y:S01]  /*14050*/  STL [R1+0x240], R3 ;  /* 0x0002400301007387 */ /* 0x0003e20000100800 */
[C---:B------:R-:W-:Y:S02]  /*14060*/  IMAD R13, R10.reuse, R5, R13 ;  /* 0x000000050a0d7224 */ /* 0x040fe400078e020d */
[----:B------:R-:W-:Y:S02]  /*14070*/  IMAD.MOV.U32 R6, RZ, RZ, RZ ;  /* 0x000000ffff067224 */ /* 0x000fe400078e00ff */
[----:B------:R-:W-:Y:S01]  /*14080*/  @!P6 IMAD.IADD R17, R17, 0x1, -R10 ;  /* 0x000000011111e824 */ /* 0x000fe200078e0a0a */
[----:B------:R-:W-:Y:S01]  /*14090*/  ISETP.GT.U32.AND P1, PT, R10, R13, PT ;  /* 0x0000000d0a00720c */ /* 0x000fe20003f24070 */
[----:B------:R-:W-:Y:S01]  /*140a0*/  IMAD.HI.U32 R12, R7, R12, R6 ;  /* 0x0000000c070c7227 */ /* 0x000fe200078e0006 */
[----:B------:R-:W-:-:S02]  /*140b0*/  IABS R6, R15 ;  /* 0x0000000f00067213 */ /* 0x000fc40000000000 */
[----:B------:R-:W-:Y:S01]  /*140c0*/  ISETP.GE.AND P6, PT, R0, RZ, PT ;  /* 0x000000ff0000720c */ /* 0x000fe20003fc6270 */
[----:B------:R-:W-:Y:S02]  /*140d0*/  @!P3 IMAD.IADD R20, R20, 0x1, -R10 ;  /* 0x000000011414b824 */ /* 0x000fe400078e0a0a */
[----:B------:R-:W-:-:S03]  /*140e0*/  IMAD.HI.U32 R0, R4, R14, RZ ;  /* 0x0000000e04007227 */ /* 0x000fc600078e00ff */
[----:B------:R-:W-:Y:S01]  /*140f0*/  ISETP.GT.U32.AND P3, PT, R10, R20, PT ;  /* 0x000000140a00720c */ /* 0x000fe20003f64070 */
[----:B------:R-:W-:-:S04]  /*14100*/  IMAD.HI.U32 R22, R4, R6, RZ ;  /* 0x0000000604167227 */ /* 0x000fc800078e00ff */
[----:B------:R-:W-:Y:S02]  /*14110*/  VIADD R8, R28, 0x7d ;  /* 0x0000007d1c087836 */ /* 0x000fe40000000000 */
[----:B------:R-:W-:Y:S02]  /*14120*/  @!P1 IMAD.IADD R13, R13, 0x1, -R10 ;  /* 0x000000010d0d9824 */ /* 0x000fe400078e0a0a */
[----:B-1----:R-:W-:Y:S01]  /*14130*/  IMAD.MOV.U32 R3, RZ, RZ, R17 ;  /* 0x000000ffff037224 */ /* 0x002fe200078e0011 */
[----:B------:R-:W-:Y:S01]  /*14140*/  IABS R5, R8 ;  /* 0x0000000800057213 */ /* 0x000fe20000000000 */
[----:B------:R-:W-:Y:S02]  /*14150*/  IMAD.MOV R0, RZ, RZ, -R0 ;  /* 0x000000ffff007224 */ /* 0x000fe400078e0a00 */
[----:B------:R-:W-:Y:S02]  /*14160*/  IMAD.MOV R22, RZ, RZ, -R22 ;  /* 0x000000ffff167224 */ /* 0x000fe400078e0a16 */
[----:B------:R-:W-:Y:S01]  /*14170*/  @!P5 IMAD.MOV R3, RZ, RZ, -R3 ;  /* 0x000000ffff03d224 */ /* 0x000fe200078e0a03 */
[C---:B------:R-:W-:Y:S01]  /*14180*/  ISETP.GT.U32.AND P5, PT, R10.reuse, R13, PT ;  /* 0x0000000d0a00720c */ /* 0x040fe20003fa4070 */
[C---:B------:R-:W-:Y:S01]  /*14190*/  IMAD R14, R10.reuse, R0, R14 ;  /* 0x000000000a0e7224 */ /* 0x040fe200078e020e */
[----:B------:R-:W-:Y:S01]  /*141a0*/  IABS R0, R29 ;  /* 0x0000001d00007213 */ /* 0x000fe20000000000 */
[----:B------:R-:W-:Y:S01]  /*141b0*/  IMAD R6, R10, R22, R6 ;  /* 0x000000160a067224 */ /* 0x000fe200078e0206 */
[----:B------:R1:W-:Y:S01]  /*141c0*/  STL [R1+0x238], R3 ;  /* 0x0002380301007387 */ /* 0x0003e20000100800 */
[----:B------:R-:W-:-:S03]  /*141d0*/  IMAD.HI.U32 R17, R4, R19, RZ ;  /* 0x0000001304117227 */ /* 0x000fc600078e00ff */
[----:B------:R-:W-:Y:S01]  /*141e0*/  ISETP.GT.U32.AND P1, PT, R10, R6, PT ;  /* 0x000000060a00720c */ /* 0x000fe20003f24070 */
[----:B------:R-:W-:-:S04]  /*141f0*/  IMAD.HI.U32 R7, R4, R5, RZ ;  /* 0x0000000504077227 */ /* 0x000fc800078e00ff */
[--C-:B------:R-:W-:Y:S01]  /*14200*/  @!P3 IMAD.IADD R20, R20, 0x1, -R10.reuse ;  /* 0x000000011414b824 */ /* 0x100fe200078e0a0a */
[C---:B------:R-:W-:Y:S01]  /*14210*/  ISETP.GT.U32.AND P3, PT, R10.reuse, R14, PT ;  /* 0x0000000e0a00720c */ /* 0x040fe20003f64070 */
[----:B------:R-:W-:Y:S02]  /*14220*/  IMAD.MOV R17, RZ, RZ, -R17 ;  /* 0x000000ffff117224 */ /* 0x000fe400078e0a11 */
[----:B------:R-:W-:Y:S02]  /*14230*/  IMAD.MOV R7, RZ, RZ, -R7 ;  /* 0x000000ffff077224 */ /* 0x000fe400078e0a07 */
[C---:B------:R-:W-:Y:S02]  /*14240*/  IMAD R19, R10.reuse, R17, R19 ;  /* 0x000000110a137224 */ /* 0x040fe400078e0213 */
[C---:B------:R-:W-:Y:S02]  /*14250*/  IMAD R5, R10.reuse, R7, R5 ;  /* 0x000000070a057224 */ /* 0x040fe400078e0205 */
[--C-:B------:R-:W-:Y:S01]  /*14260*/  @!P5 IMAD.IADD R13, R13, 0x1, -R10.reuse ;  /* 0x000000010d0dd824 */ /* 0x100fe200078e0a0a */
[C---:B------:R-:W-:Y:S01]  /*14270*/  ISETP.GT.U32.AND P5, PT, R10.reuse, R19, PT ;  /* 0x000000130a00720c */ /* 0x040fe20003fa4070 */
[----:B------:R-:W-:Y:S01]  /*14280*/  @!P0 IMAD.MOV R21, RZ, RZ, -R21 ;  /* 0x000000ffff158224 */ /* 0x000fe200078e0a15 */
[----:B------:R-:W-:Y:S01]  /*14290*/  ISETP.GT.U32.AND P0, PT, R10, R5, PT ;  /* 0x000000050a00720c */ /* 0x000fe20003f04070 */
[----:B------:R-:W-:-:S02]  /*142a0*/  @!P3 IMAD.IADD R14, R14, 0x1, -R10 ;  /* 0x000000010e0eb824 */ /* 0x000fc400078e0a0a */
[----:B-1----:R-:W-:Y:S01]  /*142b0*/  IMAD.MOV.U32 R3, RZ, RZ, R20 ;  /* 0x000000ffff037224 */ /* 0x002fe200078e0014 */
[----:B------:R-:W-:Y:S01]  /*142c0*/  STL [R1+0x234], R21 ;  /* 0x0002341501007387 */ /* 0x000fe20000100800 */
[--C-:B------:R-:W-:Y:S01]  /*142d0*/  @!P1 IMAD.IADD R6, R6, 0x1, -R10.reuse ;  /* 0x0000000106069824 */ /* 0x100fe200078e0a0a */
[----:B------:R-:W-:Y:S01]  /*142e0*/  ISETP.GT.U32.AND P3, PT, R10, R14, PT ;  /* 0x0000000e0a00720c */ /* 0x000fe20003f64070 */
[----:B------:R-:W-:Y:S01]  /*142f0*/  @!P4 IMAD.MOV R3, RZ, RZ, -R3 ;  /* 0x000000ffff03c224 */ /* 0x000fe200078e0a03 */
[----:B------:R-:W-:Y:S01]  /*14300*/  ISETP.GE.AND P1, PT, R15, RZ, PT ;  /* 0x000000ff0f00720c */ /* 0x000fe20003f26270 */
[----:B------:R-:W-:Y:S01]  /*14310*/  IMAD.HI.U32 R12, R12, R0, RZ ;  /* 0x000000000c0c7227 */ /* 0x000fe200078e00ff */
[----:B------:R-:W-:Y:S02]  /*14320*/  ISETP.GT.U32.AND P4, PT, R10, R6, PT ;  /* 0x000000060a00720c */ /* 0x000fe40003f84070 */
[----:B------:R1:W-:Y:S01]  /*14330*/  STL [R1+0x22c], R3 ;  /* 0x00022c0301007387 */ /* 0x0003e20000100800 */
[C---:B------:R-:W-:Y:S01]  /*14340*/  VIADD R16, R28.reuse, 0x7b ;  /* 0x0000007b1c107836 */ /* 0x040fe20000000000 */
[----:B------:R-:W-:Y:S01]  /*14350*/  LOP3.LUT R15, R28, 0xc, RZ, 0xfc, !PT ;  /* 0x0000000c1c0f7812 */ /* 0x000fe200078efcff */
[----:B------:R-:W-:-:S02]  /*14360*/  @!P5 IMAD.IADD R19, R19, 0x1, -R10 ;  /* 0x000000011313d824 */ /* 0x000fc400078e0a0a */
[----:B------:R-:W-:Y:S01]  /*14370*/  IMAD.MOV R12, RZ, RZ, -R12 ;  /* 0x000000ffff0c7224 */ /* 0x000fe200078e0a0c */
[----:B------:R-:W-:Y:S01]  /*14380*/  IABS R18, R16 ;  /* 0x0000001000127213 */ /* 0x000fe20000000000 */
[----:B------:R-:W-:Y:S01]  /*14390*/  @!P0 IMAD.IADD R5, R5, 0x1, -R10 ;  /* 0x0000000105058824 */ /* 0x000fe200078e0a0a */
[C---:B------:R-:W-:Y:S01]  /*143a0*/  ISETP.GT.U32.AND P5, PT, R10.reuse, R19, PT ;  /* 0x000000130a00720c */ /* 0x040fe20003fa4070 */
[----:B------:R-:W-:Y:S01]  /*143b0*/  IMAD R0, R9, R12, R0 ;  /* 0x0000000c09007224 */ /* 0x000fe200078e0200 */
[----:B------:R-:W-:Y:S01]  /*143c0*/  IABS R17, R15 ;  /* 0x0000000f00117213 */ /* 0x000fe20000000000 */
[----:B-1----:R-:W-:Y:S01]  /*143d0*/  IMAD.MOV.U32 R3, RZ, RZ, R13 ;  /* 0x000000ffff037224 */ /* 0x002fe200078e000d */
[----:B------:R-:W-:Y:S01]  /*143e0*/  ISETP.GT.U32.AND P0, PT, R10, R5, PT ;  /* 0x000000050a00720c */ /* 0x000fe20003f04070 */
[----:B------:R-:W-:-:S04]  /*143f0*/  IMAD.HI.U32 R7, R4, R18, RZ ;  /* 0x0000001204077227 */ /* 0x000fc800078e00ff */
[----:B------:R-:W-:Y:S01]  /*14400*/  @!P2 IMAD.MOV R3, RZ, RZ, -R3 ;  /* 0x000000ffff03a224 */ /* 0x000fe200078e0a03 */
[----:B------:R-:W-:Y:S01]  /*14410*/  ISETP.GE.AND P2, PT, R11, RZ, PT ;  /* 0x000000ff0b00720c */ /* 0x000fe20003f46270 */
[--C-:B------:R-:W-:Y:S01]  /*14420*/  @!P3 IMAD.IADD R14, R14, 0x1, -R10.reuse ;  /* 0x000000010e0eb824 */ /* 0x100fe200078e0a0a */
[----:B------:R-:W-:Y:S01]  /*14430*/  ISETP.GE.AND P3, PT, R8, RZ, PT ;  /* 0x000000ff0800720c */ /* 0x000fe20003f66270 */
[----:B------:R-:W-:Y:S01]  /*14440*/  @!P4 IMAD.IADD R6, R6, 0x1, -R10 ;  /* 0x000000010606c824 */ /* 0x000fe200078e0a0a */
[----:B------:R-:W-:Y:S01]  /*14450*/  ISETP.GT.U32.AND P4, PT, R9, R0, PT ;  /* 0x000000000900720c */ /* 0x000fe20003f84070 */
[----:B------:R1:W-:Y:S01]  /*14460*/  STL [R1+0x228], R3 ;  /* 0x0002280301007387 */ /* 0x0003e20000100800 */
[----:B------:R-:W-:Y:S02]  /*14470*/  IMAD.MOV R7, RZ, RZ, -R7 ;  /* 0x000000ffff077224 */ /* 0x000fe400078e0a07 */
[----:B------:R-:W-:-:S04]  /*14480*/  IMAD.HI.U32 R21, R4, R17, RZ ;  /* 0x0000001104157227 */ /* 0x000fc800078e00ff */
[----:B------:R-:W-:Y:S02]  /*14490*/  IMAD R18, R10, R7, R18 ;  /* 0x000000070a127224 */ /* 0x000fe400078e0212 */
[----:B------:R-:W-:Y:S01]  /*144a0*/  @!P5 IMAD.IADD R19, R19, 0x1, -R10 ;  /* 0x000000011313d824 */ /* 0x000fe200078e0a0a */
[----:B------:R-:W-:Y:S01]  /*144b0*/  ISETP.GE.AND P5, PT, R16, RZ, PT ;  /* 0x000000ff1000720c */ /* 0x000fe20003fa6270 */
[----:B-1----:R-:W-:Y:S02]  /*144c0*/  IMAD.MOV.U32 R3, RZ, RZ, R14 ;  /* 0x000000ffff037224 */ /* 0x002fe400078e000e */
[----:B------:R-:W-:Y:S02]  /*144d0*/  VIADD R7, R28, 0x7a ;  /* 0x0000007a1c077836 */ /* 0x000fe40000000000 */
[----:B------:R-:W-:Y:S02]  /*144e0*/  @!P6 IMAD.MOV R3, RZ, RZ, -R3 ;  /* 0x000000ffff03e224 */ /* 0x000fe400078e0a03 */
[----:B------:R-:W-:Y:S01]  /*144f0*/  IMAD.MOV R16, RZ, RZ, -R21 ;  /* 0x000000ffff107224 */ /* 0x000fe200078e0a15 */
[----:B------:R-:W-:Y:S01]  /*14500*/  IABS R12, R7 ;  /* 0x00000007000c7213 */ /* 0x000fe20000000000 */
[----:B------:R-:W-:Y:S01]  /*14510*/  @!P0 IMAD.IADD R5, R5, 0x1, -R10 ;  /* 0x0000000105058824 */ /* 0x000fe200078e0a0a */
[----:B------:R-:W-:Y:S01]  /*14520*/  ISETP.GT.U32.AND P0, PT, R10, R18, PT ;  /* 0x000000120a00720c */ /* 0x000fe20003f04070 */
[----:B------:R1:W-:Y:S01]  /*14530*/  STL [R1+0x224], R3 ;  /* 0x0002240301007387 */ /* 0x0003e20000100800 */
[----:B------:R-:W-:-:S02]  /*14540*/  VIADD R20, R28, 0x79 ;  /* 0x000000791c147836 */ /* 0x000fc40000000000 */
[----:B------:R-:W-:Y:S02]  /*14550*/  @!P4 IMAD.IADD R0, R0, 0x1, -R9 ;  /* 0x000000010000c824 */ /* 0x000fe400078e0a09 */
[----:B------:R-:W-:Y:S01]  /*14560*/  IMAD R17, R10, R16, R17 ;  /* 0x000000100a117224 */ /* 0x000fe200078e0211 */
[----:B------:R-:W-:Y:S01]  /*14570*/  IABS R8, R20 ;  /* 0x0000001400087213 */ /* 0x000fe20000000000 */
[----:B------:R-:W-:Y:S01]  /*14580*/  IMAD.HI.U32 R13, R4, R12, RZ ;  /* 0x0000000c040d7227 */ /* 0x000fe200078e00ff */
[----:B------:R-:W-:-:S03]  /*14590*/  ISETP.GT.U32.AND P4, PT, R9, R0, PT ;  /* 0x000000000900720c */ /* 0x000fc60003f84070 */
[----:B-1----:R-:W-:Y:S02]  /*145a0*/  IMAD.MOV.U32 R3, RZ, RZ, R6 ;  /* 0x000000ffff037224 */ /* 0x002fe400078e0006 */
[----:B------:R-:W-:Y:S02]  /*145b0*/  IMAD.MOV R13, RZ, RZ, -R13 ;  /* 0x000000ffff0d7224 */ /* 0x000fe400078e0a0d */
[----:B------:R-:W-:Y:S01]  /*145c0*/  @!P1 IMAD.MOV R3, RZ, RZ, -R3 ;  /* 0x000000ffff039224 */ /* 0x000fe200078e0a03 */
[----:B------:R-:W-:Y:S01]  /*145d0*/  ISETP.GT.U32.AND P1, PT, R10, R17, PT ;  /* 0x000000110a00720c */ /* 0x000fe20003f24070 */
[----:B------:R-:W-:-:S03]  /*145e0*/  IMAD.HI.U32 R11, R4, R8, RZ ;  /* 0x00000008040b7227 */ /* 0x000fc600078e00ff */
[----:B------:R1:W-:Y:S01]  /*145f0*/  STL [R1+0x220], R3 ;  /* 0x0002200301007387 */ /* 0x0003e20000100800 */
[----:B------:R-:W-:Y:S01]  /*14600*/  @!P0 IMAD.IADD R18, R18, 0x1, -R10 ;  /* 0x0000000112128824 */ /* 0x000fe200078e0a0a */
[----:B------:R-:W-:Y:S01]  /*14610*/  ISETP.GE.AND P0, PT, R15, RZ, PT ;  /* 0x000000ff0f00720c */ /* 0x000fe20003f06270 */
[C---:B------:R-:W-:Y:S02]  /*14620*/  IMAD R12, R10.reuse, R13, R12 ;  /* 0x0000000d0a0c7224 */ /* 0x040fe400078e020c */
[----:B------:R-:W-:Y:S01]  /*14630*/  IMAD.MOV R11, RZ, RZ, -R11 ;  /* 0x000000ffff0b7224 */ /* 0x000fe200078e0a0b */
[----:B------:R-:W-:Y:S01]  /*14640*/  ISETP.GT.U32.AND P6, PT, R10, R18, PT ;  /* 0x000000120a00720c */ /* 0x000fe20003fc4070 */
[C---:B------:R-:W-:Y:S02]  /*14650*/  VIADD R15, R28.reuse, 0x78 ;  /* 0x000000781c0f7836 */ /* 0x040fe40000000000 */
[----:B------:R-:W-:Y:S02]  /*14660*/  VIADD R13, R28, 0x77 ;  /* 0x000000771c0d7836 */ /* 0x000fe40000000000 */
[----:B------:R-:W-:Y:S01]  /*14670*/  IMAD R8, R10, R11, R8 ;  /* 0x0000000b0a087224 */ /* 0x000fe200078e0208 */
[----:B------:R-:W-:Y:S01]  /*14680*/  IABS R11, R15 ;  /* 0x0000000f000b7213 */ /* 0x000fe20000000000 */
[----:B------:R-:W-:Y:S01]  /*14690*/  @!P4 IMAD.IADD R0, R0, 0x1, -R9 ;  /* 0x000000010000c824 */ /* 0x000fe200078e0a09 */
[----:B------:R-:W-:Y:S01]  /*146a0*/  ISETP.GE.AND P4, PT, R29, RZ, PT ;  /* 0x000000ff1d00720c */ /* 0x000fe20003f86270 */
[----:B-1----:R-:W-:Y:S01]  /*146b0*/  IMAD.MOV.U32 R3, RZ, RZ, R5 ;  /* 0x000000ffff037224 */ /* 0x002fe200078e0005 */
[----:B------:R-:W-:Y:S01]  /*146c0*/  IABS R6, R13 ;  /* 0x0000000d00067213 */ /* 0x000fe20000000000 */
[----:B------:R-:W-:-:S02]  /*146d0*/  @!P1 IMAD.IADD R17, R17, 0x1, -R10 ;  /* 0x0000000111119824 */ /* 0x000fc400078e0a0a */
[----:B------:R-:W-:Y:S01]  /*146e0*/  @!P3 IMAD.MOV R3, RZ, RZ, -R3 ;  /* 0x000000ffff03b224 */ /* 0x000fe200078e0a03 */
[----:B------:R-:W-:Y:S01]  /*146f0*/  ISETP.NE.AND P3, PT, R2, RZ, PT ;  /* 0x000000ff0200720c */ /* 0x000fe20003f65270 */
[----:B------:R-:W-:Y:S01]  /*14700*/  IMAD.HI.U32 R21, R4, R11, RZ ;  /* 0x0000000b04157227 */ /* 0x000fe200078e00ff */
[----:B------:R-:W-:Y:S02]  /*14710*/  ISETP.GT.U32.AND P1, PT, R10, R17, PT ;  /* 0x000000110a00720c */ /* 0x000fe40003f24070 */
[----:B------:R-:W-:Y:S01]  /*14720*/  STL [R1+0x218], R3 ;  /* 0x0002180301007387 */ /* 0x000fe20000100800 */
[----:B------:R-:W-:-:S04]  /*14730*/  IMAD.HI.U32 R23, R4, R6, RZ ;  /* 0x0000000604177227 */ /* 0x000fc800078e00ff */
[----:B------:R-:W-:Y:S02]  /*14740*/  IMAD.MOV R21, RZ, RZ, -R21 ;  /* 0x000000ffff157224 */ /* 0x000fe400078e0a15 */
[----:B------:R-:W-:Y:S02]  /*14750*/  IMAD.MOV R23, RZ, RZ, -R23 ;  /* 0x000000ffff177224 */ /* 0x000fe400078e0a17 */
[----:B------:R-:W-:Y:S01]  /*14760*/  @!P6 IMAD.IADD R18, R18, 0x1, -R10 ;  /* 0x000000011212e824 */ /* 0x000fe200078e0a0a */
[C---:B------:R-:W-:Y:S01]  /*14770*/  ISETP.GT.U32.AND P6, PT, R10.reuse, R12, PT ;  /* 0x0000000c0a00720c */ /* 0x040fe20003fc4070 */
[----:B------:R-:W-:Y:S01]  /*14780*/  @!P4 IMAD.MOV R0, RZ, RZ, -R0 ;  /* 0x000000ffff00c224 */ /* 0x000fe200078e0a00 */
[C---:B------:R-:W-:Y:S01]  /*14790*/  ISETP.GT.U32.AND P4, PT, R10.reuse, R8, PT ;  /* 0x000000080a00720c */ /* 0x040fe20003f84070 */
[C---:B------:R-:W-:Y:S01]  /*147a0*/  IMAD R11, R10.reuse, R21, R11 ;  /* 0x000000150a0b7224 */ /* 0x040fe200078e020b */
[----:B------:R-:W-:Y:S01]  /*147b0*/  @!P3 LOP3.LUT R0, RZ, R2, RZ, 0x33, !PT ;  /* 0x00000002ff00b212 */ /* 0x000fe200078e33ff */
[----:B------:R-:W-:-:S02]  /*147c0*/  IMAD R6, R10, R23, R6 ;  /* 0x000000170a067224 */ /* 0x000fc400078e0206 */
[--C-:B------:R-:W-:Y:S01]  /*147d0*/  @!P1 IMAD.IADD R17, R17, 0x1, -R10.reuse ;  /* 0x0000000111119824 */ /* 0x100fe200078e0a0a */
[----:B------:R-:W-:Y:S01]  /*147e0*/  ISETP.GT.U32.AND P3, PT, R10, R11, PT ;  /* 0x0000000b0a00720c */ /* 0x000fe20003f64070 */
[----:B------:R-:W-:Y:S01]  /*147f0*/  VIADD R16, R28, 0x76 ;  /* 0x000000761c107836 */ /* 0x000fe20000000000 */
[----:B------:R-:W-:Y:S01]  /*14800*/  ISETP.GT.U32.AND P1, PT, R10, R6, PT ;  /* 0x000000060a00720c */ /* 0x000fe20003f24070 */
[----:B------:R-:W-:Y:S01]  /*14810*/  VIADD R14, R28, 0x75 ;  /* 0x000000751c0e7836 */ /* 0x000fe20000000000 */
[----:B------:R1:W-:Y:S01]  /*14820*/  STL [R1+0x3054], R0 ;  /* 0x0030540001007387 */ /* 0x0003e20000100800 */
[--C-:B------:R-:W-:Y:S01]  /*14830*/  @!P6 IMAD.IADD R12, R12, 0x1, -R10.reuse ;  /* 0x000000010c0ce824 */ /* 0x100fe200078e0a0a */
[----:B------:R-:W-:Y:S01]  /*14840*/  IABS R9, R16 ;  /* 0x0000001000097213 */ /* 0x000fe20000000000 */
[----:B------:R-:W-:Y:S01]  /*14850*/  @!P4 IMAD.IADD R8, R8, 0x1, -R10 ;  /* 0x000000010808c824 */ /* 0x000fe200078e0a0a */
[----:B------:R-:W-:Y:S01]  /*14860*/  IABS R5, R14 ;  /* 0x0000000e00057213 */ /* 0x000fe20000000000 */
[----:B------:R-:W-:Y:S01]  /*14870*/  @!P2 IMAD.MOV R19, RZ, RZ, -R19 ;  /* 0x000000ffff13a224 */ /* 0x000fe200078e0a13 */
[----:B------:R-:W-:Y:S01]  /*14880*/  ISETP.GE.AND P6, PT, R7, RZ, PT ;  /* 0x000000ff0700720c */ /* 0x000fe20003fc6270 */
[----:B------:R-:W-:Y:S01]  /*14890*/  IMAD.HI.U32 R21, R4, R9, RZ ;  /* 0x0000000904157227 */ /* 0x000fe200078e00ff */
[----:B------:R-:W-:-:S02]  /*148a0*/  ISETP.GE.AND P4, PT, R20, RZ, PT ;  /* 0x000000ff1400720c */ /* 0x000fc40003f86270 */
[----:B------:R-:W-:Y:S01]  /*148b0*/  STL [R1+0x210], R19 ;  /* 0x0002101301007387 */ /* 0x000fe20000100800 */
[--C-:B------:R-:W-:Y:S01]  /*148c0*/  @!P3 IMAD.IADD R11, R11, 0x1, -R10.reuse ;  /* 0x000000010b0bb824 */ /* 0x100fe200078e0a0a */
[----:B------:R-:W-:Y:S01]  /*148d0*/  ISETP.GT.U32.AND P3, PT, R10, R12, PT ;  /* 0x0000000c0a00720c */ /* 0x000fe20003f64070 */
[----:B------:R-:W-:Y:S01]  /*148e0*/  @!P1 IMAD.IADD R6, R6, 0x1, -R10 ;  /* 0x0000000106069824 */ /* 0x000fe200078e0a0a */
[----:B------:R-:W-:Y:S01]  /*148f0*/  ISETP.GT.U32.AND P1, PT, R10, R8, PT ;  /* 0x000000080a00720c */ /* 0x000fe20003f24070 */
[----:B------:R-:W-:Y:S01]  /*14900*/  IMAD.HI.U32 R22, R4, R5, RZ ;  /* 0x0000000504167227 */ /* 0x000fe200078e00ff */
[----:B------:R-:W-:-:S03]  /*14910*/  ISETP.GT.U32.AND P2, PT, R10, R11, PT ;  /* 0x0000000b0a00720c */ /* 0x000fc60003f44070 */
[----:B------:R-:W-:Y:S02]  /*14920*/  IMAD.MOV R21, RZ, RZ, -R21 ;  /* 0x000000ffff157224 */ /* 0x000fe400078e0a15 */
[----:B------:R-:W-:Y:S02]  /*14930*/  IMAD.MOV R22, RZ, RZ, -R22 ;  /* 0x000000ffff167224 */ /* 0x000fe400078e0a16 */
[C---:B------:R-:W-:Y:S02]  /*14940*/  IMAD R7, R10.reuse, R21, R9 ;  /* 0x000000150a077224 */ /* 0x040fe400078e0209 */
[----:B-1----:R-:W-:Y:S02]  /*14950*/  IMAD.MOV.U32 R0, RZ, RZ, R17 ;  /* 0x000000ffff007224 */ /* 0x002fe400078e0011 */
[----:B------:R-:W-:Y:S02]  /*14960*/  IMAD.MOV.U32 R3, RZ, RZ, R18 ;  /* 0x000000ffff037224 */ /* 0x000fe400078e0012 */
[----:B------:R-:W-:-:S02]  /*14970*/  IMAD R5, R10, R22, R5 ;  /* 0x000000160a057224 */ /* 0x000fc400078e0205 */
[----:B------:R-:W-:Y:S02]  /*14980*/  VIADD R2, R28, 0x74 ;  /* 0x000000741c027836 */ /* 0x000fe40000000000 */
[----:B------:R-:W-:Y:S01]  /*14990*/  @!P0 IMAD.MOV R0, RZ, RZ, -R0 ;  /* 0x000000ffff008224 */ /* 0x000fe200078e0a00 */
[----:B------:R-:W-:Y:S01]  /*149a0*/  ISETP.GT.U32.AND P0, PT, R10, R7, PT ;  /* 0x000000070a00720c */ /* 0x000fe20003f04070 */
[----:B------:R-:W-:Y:S01]  /*149b0*/  @!P5 IMAD.MOV R3, RZ, RZ, -R3 ;  /* 0x000000ffff03d224 */ /* 0x000fe200078e0a03 */
[----:B------:R-:W-:Y:S01]  /*149c0*/  IABS R17, R2 ;  /* 0x0000000200117213 */ /* 0x000fe20000000000 */
[--C-:B------:R-:W-:Y:S01]  /*149d0*/  @!P3 IMAD.IADD R12, R12, 0x1, -R10.reuse ;  /* 0x000000010c0cb824 */ /* 0x100fe200078e0a0a */
[----:B------:R-:W-:Y:S01]  /*149e0*/  ISETP.GT.U32.AND P5, PT, R10, R6, PT ;  /* 0x000000060a00720c */ /* 0x000fe20003fa4070 */
[--C-:B------:R-:W-:Y:S01]  /*149f0*/  @!P1 IMAD.IADD R8, R8, 0x1, -R10.reuse ;  /* 0x0000000108089824 */ /* 0x100fe200078e0a0a */
[----:B------:R-:W-:Y:S01]  /*14a00*/  ISETP.GT.U32.AND P1, PT, R10, R5, PT ;  /* 0x000000050a00720c */ /* 0x000fe20003f24070 */
[----:B------:R1:W-:Y:S01]  /*14a10*/  STL [R1+0x208], R3 ;  /* 0x0002080301007387 */ /* 0x0003e20000100800 */
[--C-:B------:R-:W-:Y:S01]  /*14a20*/  @!P2 IMAD.IADD R11, R11, 0x1, -R10.reuse ;  /* 0x000000010b0ba824 */ /* 0x100fe200078e0a0a */
[----:B------:R-:W-:Y:S01]  /*14a30*/  ISETP.GE.AND P3, PT, R15, RZ, PT ;  /* 0x000000ff0f00720c */ /* 0x000fe20003f66270 */
[----:B------:R-:W-:Y:S01]  /*14a40*/  VIADD R9, R28, 0x73 ;  /* 0x000000731c097836 */ /* 0x000fe20000000000 */
[----:B------:R-:W-:Y:S01]  /*14a50*/  ISETP.GE.AND P2, PT, R13, RZ, PT ;  /* 0x000000ff0d00720c */ /* 0x000fe20003f46270 */
[----:B------:R-:W-:Y:S01]  /*14a60*/  IMAD.HI.U32 R13, R4, R17, RZ ;  /* 0x00000011040d7227 */ /* 0x000fe200078e00ff */
[----:B------:R2:W-:Y:S02]  /*14a70*/  STL [R1+0x14c], R0 ;  /* 0x00014c0001007387 */ /* 0x0005e40000100800 */
[----:B------:R-:W-:Y:S01]  /*14a80*/  IABS R18, R9 ;  /* 0x0000000900127213 */ /* 0x000fe20000000000 */
[----:B------:R-:W-:Y:S01]  /*14a90*/  @!P0 IMAD.IADD R7, R7, 0x1, -R10 ;  /* 0x0000000107078824 */ /* 0x000fe200078e0a0a */
[----:B------:R-:W-:Y:S01]  /*14aa0*/  ISETP.GE.AND P0, PT, R14, RZ, PT ;  /* 0x000000ff0e00720c */ /* 0x000fe20003f06270 */
[----:B-1----:R-:W-:-:S02]  /*14ab0*/  IMAD.MOV.U32 R3, RZ, RZ, R12 ;  /* 0x000000ffff037224 */ /* 0x002fc400078e000c */
[----:B------:R-:W-:Y:S02]  /*14ac0*/  IMAD.MOV R13, RZ, RZ, -R13 ;  /* 0x000000ffff0d7224 */ /* 0x000fe400078e0a0d */
[----:B------:R-:W-:Y:S01]  /*14ad0*/  @!P6 IMAD.MOV R3, RZ, RZ, -R3 ;  /* 0x000000ffff03e224 */ /* 0x000fe200078e0a03 */
[----:B------:R-:W-:Y:S01]  /*14ae0*/  ISETP.GE.AND P6, PT, R2, RZ, PT ;  /* 0x000000ff0200720c */ /* 0x000fe20003fc6270 */
[----:B--2---:R-:W-:Y:S02]  /*14af0*/  IMAD.MOV.U32 R0, RZ, RZ, R8 ;  /* 0x000000ffff007224 */ /* 0x004fe400078e0008 */
[----:B------:R-:W-:Y:S01]  /*14b00*/  @!P1 IMAD.IADD R5, R5, 0x1, -R10 ;  /* 0x0000000105059824 */ /* 0x000fe200078e0a0a */
[----:B------:R1:W-:Y:S01]  /*14b10*/  STL [R1+0x204], R3 ;  /* 0x0002040301007387 */ /* 0x0003e20000100800 */
[C---:B------:R-:W-:Y:S01]  /*14b20*/  IMAD R8, R10.reuse, R13, R17 ;  /* 0x0000000d0a087224 */ /* 0x040fe200078e0211 */
[----:B------:R-:W-:Y:S01]  /*14b30*/  ISETP.GT.U32.AND P1, PT, R10, R7, PT ;  /* 0x000000070a00720c */ /* 0x000fe20003f24070 */
[----:B------:R-:W-:-:S02]  /*14b40*/  IMAD.MOV.U32 R15, RZ, RZ, R18 ;  /* 0x000000ffff0f7224 */ /* 0x000fc400078e0012 */
[----:B------:R-:W-:Y:S01]  /*14b50*/  @!P4 IMAD.MOV R0, RZ, RZ, -R0 ;  /* 0x000000ffff00c224 */ /* 0x000fe200078e0a00 */
[----:B------:R-:W-:Y:S01]  /*14b60*/  ISETP.GT.U32.AND P4, PT, R10, R5, PT ;  /* 0x000000050a00720c */ /* 0x000fe20003f84070 */
[----:B------:R-:W-:Y:S01]  /*14b70*/  @!P5 IMAD.IADD R6, R6, 0x1, -R10 ;  /* 0x000000010606d824 */ /* 0x000fe200078e0a0a */
[----:B------:R-:W-:Y:S01]  /*14b80*/  ISETP.GE.AND P5, PT, R16, RZ, PT ;  /* 0x000000ff1000720c */ /* 0x000fe20003fa6270 */
[----:B------:R-:W-:Y:S01]  /*14b90*/  IMAD.HI.U32 R16, R4, R15, RZ ;  /* 0x0000000f04107227 */ /* 0x000fe200078e00ff */
[----:B------:R2:W-:Y:S03]  /*14ba0*/  STL [R1+0x200], R0 ;  /* 0x0002000001007387 */ /* 0x0005e60000100800 */
[----:B-1----:R-:W-:Y:S02]  /*14bb0*/  IMAD.MOV.U32 R3, RZ, RZ, R11 ;  /* 0x000000ffff037224 */ /* 0x002fe400078e000b */
[----:B------:R-:W-:-:S02]  /*14bc0*/  IMAD.MOV R12, RZ, RZ, -R16 ;  /* 0x000000ffff0c7224 */ /* 0x000fc400078e0a10 */
[----:B------:R-:W-:Y:S01]  /*14bd0*/  @!P3 IMAD.MOV R3, RZ, RZ, -R3 ;  /* 0x000000ffff03b224 */ /* 0x000fe200078e0a03 */
[C---:B------:R-:W-:Y:S01]  /*14be0*/  ISETP.GT.U32.AND P3, PT, R10.reuse, R8, PT ;  /* 0x000000080a00720c */ /* 0x040fe20003f64070 */
[C---:B------:R-:W-:Y:S02]  /*14bf0*/  IMAD R2, R10.reuse, R12, R15 ;  /* 0x0000000c0a027224 */ /* 0x040fe400078e020f */
[----:B--2---:R-:W-:Y:S01]  /*14c00*/  IMAD.MOV.U32 R0, RZ, RZ, R6 ;  /* 0x000000ffff007224 */ /* 0x004fe200078e0006 */
[----:B------:R-:W-:Y:S01]  /*14c10*/  STL [R1+0x1fc], R3 ;  /* 0x0001fc0301007387 */ /* 0x000fe20000100800 */
[----:B------:R-:W-:Y:S01]  /*14c20*/  @!P1 IMAD.IADD R7, R7, 0x1, -R10 ;  /* 0x0000000107079824 */ /* 0x000fe200078e0a0a */
[----:B------:R-:W-:Y:S01]  /*14c30*/  ISETP.GE.AND P1, PT, R9, RZ, PT ;  /* 0x000000ff0900720c */ /* 0x000fe20003f26270 */
        /* <DEDUP_REMOVED lines=8> */
[----:B------:R-:W-:Y:S01]  /*14cc0*/  IABS R9, R11 ;  /* 0x0000000b00097213 */ /* 0x000fe20000000000 */
[----:B------:R-:W-:Y:S01]  /*14cd0*/  VIADD R13, R28, 0x70 ;  /* 0x000000701c0d7836 */ /* 0x000fe20000000000 */
[----:B------:R-:W-:Y:S01]  /*14ce0*/  ISETP.GE.AND P4, PT, R6, RZ, PT ;  /* 0x000000ff0600720c */ /* 0x000fe20003f86270 */
[----:B------:R-:W-:Y:S01]  /*14cf0*/  VIADD R12, R28, 0x6e ;  /* 0x0000006e1c0c7836 */ /* 0x000fe20000000000 */
[----:B------:R-:W-:Y:S01]  /*14d00*/  ISETP.GE.AND P3, PT, R11, RZ, PT ;  /* 0x000000ff0b00720c */ /* 0x000fe20003f66270 */
[----:B------:R-:W-:-:S02]  /*14d10*/  IMAD.MOV.U32 R6, RZ, RZ, R9 ;  /* 0x000000ffff067224 */ /* 0x000fc400078e0009 */
[----:B-1----:R-:W-:Y:S02]  /*14d20*/  IMAD.MOV.U32 R0, RZ, RZ, R7 ;  /* 0x000000ffff007224 */ /* 0x002fe400078e0007 */
[----:B------:R-:W-:-:S04]  /*14d30*/  IMAD.HI.U32 R7, R4, R14, RZ ;  /* 0x0000000e04077227 */ /* 0x000fc800078e00ff */
[----:B------:R-:W-:Y:S01]  /*14d40*/  @!P5 IMAD.MOV R0, RZ, RZ, -R0 ;  /* 0x000000ffff00d224 */ /* 0x000fe200078e0a00 */
[----:B------:R-:W-:Y:S01]  /*14d50*/  ISETP.GT.U32.AND P5, PT, R10, R8, PT ;  /* 0x000000080a00720c */ /* 0x000fe20003fa4070 */
[----:B------:R-:W-:Y:S02]  /*14d60*/  @!P2 IMAD.IADD R2, R2, 0x1, -R10 ;  /* 0x000000010202a824 */ /* 0x000fe400078e0a0a */
[----:B------:R-:W-:Y:S01]  /*14d70*/  IMAD.MOV R7, RZ, RZ, -R7 ;  /* 0x000000ffff077224 */ /* 0x000fe200078e0a07 */
[----:B------:R1:W-:Y:S01]  /*14d80*/  STL [R1+0x1f4], R0 ;  /* 0x0001f40001007387 */ /* 0x0003e20000100800 */
[----:B------:R-:W-:Y:S01]  /*14d90*/  IMAD.HI.U32 R9, R4, R6, RZ ;  /* 0x0000000604097227 */ /* 0x000fe200078e00ff */
[----:B------:R-:W-:-:S03]  /*14da0*/  ISETP.GT.U32.AND P2, PT, R10, R2, PT ;  /* 0x000000020a00720c */ /* 0x000fc60003f44070 */
[----:B------:R-:W-:Y:S02]  /*14db0*/  IMAD R14, R10, R7, R14 ;  /* 0x000000070a0e7224 */ /* 0x000fe400078e020e */
[----:B------:R-:W-:Y:S02]  /*14dc0*/  VIADD R19, R28, 0x6c ;  /* 0x0000006c1c137836 */ /* 0x000fe40000000000 */
[----:B------:R-:W-:Y:S01]  /*14dd0*/  @!P5 IMAD.IADD R8, R8, 0x1, -R10 ;  /* 0x000000010808d824 */ /* 0x000fe200078e0a0a */
[----:B------:R-:W-:Y:S01]  /*14de0*/  ISETP.GT.U32.AND P5, PT, R10, R14, PT ;  /* 0x0000000e0a00720c */ /* 0x000fe20003fa4070 */
[----:B-1----:R-:W-:Y:S02]  /*14df0*/  IMAD.MOV.U32 R0, RZ, RZ, R5 ;  /* 0x000000ffff007224 */ /* 0x002fe400078e0005 */
[----:B------:R-:W-:Y:S02]  /*14e00*/  IMAD.MOV R5, RZ, RZ, -R9 ;  /* 0x000000ffff057224 */ /* 0x000fe400078e0a09 */
[----:B------:R-:W-:-:S02]  /*14e10*/  IMAD.MOV.U32 R3, RZ, RZ, R8 ;  /* 0x000000ffff037224 */ /* 0x000fc400078e0008 */
[C---:B------:R-:W-:Y:S02]  /*14e20*/  IMAD R6, R10.reuse, R5, R6 ;  /* 0x000000050a067224 */ /* 0x040fe400078e0206 */
[----:B------:R-:W-:Y:S02]  /*14e30*/  @!P6 IMAD.MOV R3, RZ, RZ, -R3 ;  /* 0x000000ffff03e224 */ /* 0x000fe400078e0a03 */
[----:B------:R-:W-:Y:S01]  /*14e40*/  @!P0 IMAD.MOV R0, RZ, RZ, -R0 ;  /* 0x000000ffff008224 */ /* 0x000fe200078e0a00 */
[----:B------:R-:W-:Y:S01]  /*14e50*/  ISETP.GT.U32.AND P6, PT, R10, R6, PT ;  /* 0x000000060a00720c */ /* 0x000fe20003fc4070 */
[--C-:B------:R-:W-:Y:S01]  /*14e60*/  @!P2 IMAD.IADD R2, R2, 0x1, -R10.reuse ;  /* 0x000000010202a824 */ /* 0x100fe200078e0a0a */
[----:B------:R-:W-:Y:S01]  /*14e70*/  ISETP.GE.AND P0, PT, R13, RZ, PT ;  /* 0x000000ff0d00720c */ /* 0x000fe20003f06270 */
[----:B------:R-:W-:Y:S01]  /*14e80*/  @!P5 IMAD.IADD R14, R14, 0x1, -R10 ;  /* 0x000000010e0ed824 */ /* 0x000fe200078e0a0a */
[----:B------:R-:W-:Y:S01]  /*14e90*/  IABS R13, R13 ;  /* 0x0000000d000d7213 */ /* 0x000fe20000000000 */
[----:B------:R1:W-:Y:S01]  /*14ea0*/  STL [R1+0x1f0], R0 ;  /* 0x0001f00001007387 */ /* 0x0003e20000100800 */
[----:B------:R-:W-:-:S02]  /*14eb0*/  VIADD R9, R28, 0x6f ;  /* 0x0000006f1c097836 */ /* 0x000fc40000000000 */
[----:B------:R-:W-:Y:S01]  /*14ec0*/  ISETP.GT.U32.AND P5, PT, R10, R14, PT ;  /* 0x0000000e0a00720c */ /* 0x000fe20003fa4070 */
[----:B------:R-:W-:Y:S01]  /*14ed0*/  IMAD.HI.U32 R7, R4, R13, RZ ;  /* 0x0000000d04077227 */ /* 0x000fe200078e00ff */
[----:B------:R-:W-:Y:S01]  /*14ee0*/  STL [R1+0x1ec], R3 ;  /* 0x0001ec0301007387 */ /* 0x000fe20000100800 */
[----:B------:R-:W-:Y:S02]  /*14ef0*/  ISETP.GE.AND P2, PT, R9, RZ, PT ;  /* 0x000000ff0900720c */ /* 0x000fe40003f46270 */
[----:B------:R-:W-:Y:S01]  /*14f00*/  @!P6 IMAD.IADD R6, R6, 0x1, -R10 ;  /* 0x000000010606e824 */ /* 0x000fe200078e0a0a */
[----:B------:R-:W-:Y:S01]  /*14f10*/  IABS R9, R9 ;  /* 0x0000000900097213 */ /* 0x000fe20000000000 */
[----:B-1----:R-:W-:Y:S02]  /*14f20*/  IMAD.MOV.U32 R0, RZ, RZ, R2 ;  /* 0x000000ffff007224 */ /* 0x002fe400078e0002 */
[----:B------:R-:W-:Y:S01]  /*14f30*/  IMAD.MOV R7, RZ, RZ, -R7 ;  /* 0x000000ffff077224 */ /* 0x000fe200078e0a07 */
[----:B------:R-:W-:Y:S01]  /*14f40*/  ISETP.GT.U32.AND P6, PT, R10, R6, PT ;  /* 0x000000060a00720c */ /* 0x000fe20003fc4070 */
[----:B------:R-:W-:Y:S01]  /*14f50*/  @!P1 IMAD.MOV R0, RZ, RZ, -R0 ;  /* 0x000000ffff009224 */ /* 0x000fe200078e0a00 */
[----:B------:R-:W-:Y:S01]  /*14f60*/  ISETP.GE.AND P1, PT, R12, RZ, PT ;  /* 0x000000ff0c00720c */ /* 0x000fe20003f26270 */
[----:B------:R-:W-:Y:S01]  /*14f70*/  VIADD R5, R28, 0x6d ;  /* 0x0000006d1c057836 */ /* 0x000fe20000000000 */
[----:B------:R-:W-:Y:S01]  /*14f80*/  IABS R12, R12 ;  /* 0x0000000c000c7213 */ /* 0x000fe20000000000 */
[----:B------:R-:W-:Y:S01]  /*14f90*/  IMAD R13, R10, R7, R13 ;  /* 0x000000070a0d7224 */ /* 0x000fe200078e020d */
[----:B------:R1:W-:Y:S01]  /*14fa0*/  STL [R1+0x1e4], R0 ;  /* 0x0001e40001007387 */ /* 0x0003e20000100800 */
[----:B------:R-:W-:Y:S01]  /*14fb0*/  IMAD.HI.U32 R2, R4, R9, RZ ;  /* 0x0000000904027227 */ /* 0x000fe200078e00ff */
[----:B------:R-:W-:-:S03]  /*14fc0*/  IABS R11, R5 ;  /* 0x00000005000b7213 */ /* 0x000fc60000000000 */
[----:B------:R-:W-:-:S04]  /*14fd0*/  IMAD.HI.U32 R7, R4, R12, RZ ;  /* 0x0000000c04077227 */ /* 0x000fc800078e00ff */
[----:B------:R-:W-:Y:S02]  /*14fe0*/  IMAD.MOV R7, RZ, RZ, -R7 ;  /* 0x000000ffff077224 */ /* 0x000fe400078e0a07 */
[----:B------:R-:W-:Y:S01]  /*14ff0*/  @!P5 IMAD.IADD R14, R14, 0x1, -R10 ;  /* 0x000000010e0ed824 */ /* 0x000fe200078e0a0a */
[C---:B------:R-:W-:Y:S01]  /*15000*/  ISETP.GT.U32.AND P5, PT, R10.reuse, R13, PT ;  /* 0x0000000d0a00720c */ /* 0x040fe20003fa4070 */
[----:B------:R-:W-:Y:S02]  /*15010*/  IMAD.MOV R2, RZ, RZ, -R2 ;  /* 0x000000ffff027224 */ /* 0x000fe400078e0a02 */
[----:B------:R-:W-:Y:S02]  /*15020*/  IMAD R12, R10, R7, R12 ;  /* 0x000000070a0c7224 */ /* 0x000fe400078e020c */
[----:B------:R-:W-:-:S04]  /*15030*/  IMAD.HI.U32 R8, R4, R11, RZ ;  /* 0x0000000b04087227 */ /* 0x000fc800078e00ff */
[----:B------:R-:W-:Y:S01]  /*15040*/  IMAD R9, R10, R2, R9 ;  /* 0x000000020a097224 */ /* 0x000fe200078e0209 */
[----:B------:R-:W-:Y:S01]  /*15050*/  IABS R2, R19 ;  /* 0x0000001300027213 */ /* 0x000fe20000000000 */
[----:B-1----:R-:W-:Y:S02]  /*15060*/  IMAD.MOV.U32 R0, RZ, RZ, R14 ;  /* 0x000000ffff007224 */ /* 0x002fe400078e000e */
[----:B------:R-:W-:Y:S01]  /*15070*/  @!P6 IMAD.IADD R6, R6, 0x1, -R10 ;  /* 0x000000010606e824 */ /* 0x000fe200078e0a0a */
[C---:B------:R-:W-:Y:S01]  /*15080*/  ISETP.GT.U32.AND P6, PT, R10.reuse, R12, PT ;  /* 0x0000000c0a00720c */ /* 0x040fe20003fc4070 */
[----:B------:R-:W-:Y:S02]  /*15090*/  IMAD.MOV R8, RZ, RZ, -R8 ;  /* 0x000000ffff087224 */ /* 0x000fe400078e0a08 */
[----:B------:R-:W-:Y:S01]  /*150a0*/  @!P4 IMAD.MOV R0, RZ, RZ, -R0 ;  /* 0x000000ffff00c224 */ /* 0x000fe200078e0a00 */
[C---:B------:R-:W-:Y:S01]  /*150b0*/  ISETP.GT.U32.AND P4, PT, R10.reuse, R9, PT ;  /* 0x000000090a00720c */ /* 0x040fe20003f84070 */
[----:B------:R-:W-:-:S02]  /*150c0*/  IMAD R11, R10, R8, R11 ;  /* 0x000000080a0b7224 */ /* 0x000fc400078e020b */
[----:B------:R-:W-:Y:S01]  /*150d0*/  @!P5 IMAD.IADD R13, R13, 0x1, -R10 ;  /* 0x000000010d0dd824 */ /* 0x000fe200078e0a0a */
[----:B------:R1:W-:Y:S01]  /*150e0*/  STL [R1+0x1e0], R0 ;  /* 0x0001e00001007387 */ /* 0x0003e20000100800 */
[----:B------:R-:W-:Y:S01]  /*150f0*/  VIADD R15, R28, 0x6b ;  /* 0x0000006b1c0f7836 */ /* 0x000fe20000000000 */
[----:B------:R-:W-:Y:S01]  /*15100*/  ISETP.GT.U32.AND P5, PT, R10, R11, PT ;  /* 0x0000000b0a00720c */ /* 0x000fe20003fa4070 */
[----:B------:R-:W-:-:S03]  /*15110*/  IMAD.HI.U32 R7, R4, R2, RZ ;  /* 0x0000000204077227 */ /* 0x000fc600078e00ff */
[----:B------:R-:W-:Y:S01]  /*15120*/  IABS R14, R15 ;  /* 0x0000000f000e7213 */ /* 0x000fe20000000000 */
[--C-:B------:R-:W-:Y:S02]  /*15130*/  @!P6 IMAD.IADD R12, R12, 0x1, -R10.reuse ;  /* 0x000000010c0ce824 */ /* 0x100fe400078e0a0a */
[----:B------:R-:W-:Y:S01]  /*15140*/  @!P4 IMAD.IADD R9, R9, 0x1, -R10 ;  /* 0x000000010909c824 */ /* 0x000fe200078e0a0a */
[----:B------:R-:W-:Y:S01]  /*15150*/  ISETP.GT.U32.AND P4, PT, R10, R13, PT ;  /* 0x0000000d0a00720c */ /* 0x000fe20003f84070 */
[----:B-1----:R-:W-:Y:S02]  /*15160*/  IMAD.MOV.U32 R0, RZ, RZ, R6 ;  /* 0x000000ffff007224 */ /* 0x002fe400078e0006 */
[----:B------:R-:W-:Y:S01]  /*15170*/  IMAD.HI.U32 R6, R4, R14, RZ ;  /* 0x0000000e04067227 */ /* 0x000fe200078e00ff */
[----:B------:R-:W-:-:S03]  /*15180*/  ISETP.GT.U32.AND P6, PT, R10, R9, PT ;  /* 0x000000090a00720c */ /* 0x000fc60003fc4070 */
[----:B------:R-:W-:Y:S01]  /*15190*/  @!P3 IMAD.MOV R0, RZ, RZ, -R0 ;  /* 0x000000ffff00b224 */ /* 0x000fe200078e0a00 */
[C---:B------:R-:W-:Y:S01]  /*151a0*/  ISETP.GT.U32.AND P3, PT, R10.reuse, R12, PT ;  /* 0x0000000c0a00720c */ /* 0x040fe20003f64070 */
[----:B------:R-:W-:Y:S02]  /*151b0*/  @!P5 IMAD.IADD R11, R11, 0x1, -R10 ;  /* 0x000000010b0bd824 */ /* 0x000fe400078e0a0a */
[----:B------:R-:W-:Y:S01]  /*151c0*/  IMAD.MOV R7, RZ, RZ, -R7 ;  /* 0x000000ffff077224 */ /* 0x000fe200078e0a07 */
[----:B------:R1:W-:Y:S01]  /*151d0*/  STL [R1+0x1dc], R0 ;  /* 0x0001dc0001007387 */ /* 0x0003e20000100800 */
[----:B------:R-:W-:Y:S01]  /*151e0*/  IMAD.MOV R6, RZ, RZ, -R6 ;  /* 0x000000ffff067224 */ /* 0x000fe200078e0a06 */
[C---:B------:R-:W-:Y:S01]  /*151f0*/  ISETP.GT.U32.AND P5, PT, R10.reuse, R11, PT ;  /* 0x0000000b0a00720c */ /* 0x040fe20003fa4070 */
[C---:B------:R-:W-:Y:S02]  /*15200*/  IMAD R2, R10.reuse, R7, R2 ;  /* 0x000000070a027224 */ /* 0x040fe400078e0202 */
[----:B------:R-:W-:-:S02]  /*15210*/  IMAD R14, R10, R6, R14 ;  /* 0x000000060a0e7224 */ /* 0x000fc400078e020e */
[--C-:B------:R-:W-:Y:S01]  /*15220*/  @!P4 IMAD.IADD R13, R13, 0x1, -R10.reuse ;  /* 0x000000010d0dc824 */ /* 0x100fe200078e0a0a */
[----:B------:R-:W-:Y:S01]  /*15230*/  ISETP.GT.U32.AND P4, PT, R10, R2, PT ;  /* 0x000000020a00720c */ /* 0x000fe20003f84070 */
[--C-:B------:R-:W-:Y:S01]  /*15240*/  @!P3 IMAD.IADD R12, R12, 0x1, -R10.reuse ;  /* 0x000000010c0cb824 */ /* 0x100fe200078e0a0a */
[----:B------:R-:W-:Y:S01]  /*15250*/  ISETP.GT.U32.AND P3, PT, R10, R14, PT ;  /* 0x0000000e0a00720c */ /* 0x000fe20003f64070 */
[C---:B------:R-:W-:Y:S02]  /*15260*/  VIADD R7, R28.reuse, 0x69 ;  /* 0x000000691c077836 */ /* 0x040fe40000000000 */
        /* <DEDUP_REMOVED lines=8> */
[----:B-1----:R-:W-:-:S02]  /*152f0*/  IMAD.MOV.U32 R0, RZ, RZ, R9 ;  /* 0x000000ffff007224 */ /* 0x002fc400078e0009 */
[----:B------:R-:W-:-:S04]  /*15300*/  IMAD.HI.U32 R6, R4, R17, RZ ;  /* 0x0000001104067227 */ /* 0x000fc800078e00ff */
[--C-:B------:R-:W-:Y:S01]  /*15310*/  @!P4 IMAD.IADD R2, R2, 0x1, -R10.reuse ;  /* 0x000000010202c824 */ /* 0x100fe200078e0a0a */
[----:B------:R-:W-:Y:S01]  /*15320*/  ISETP.GE.AND P4, PT, R15, RZ, PT ;  /* 0x000000ff0f00720c */ /* 0x000fe20003f86270 */
[----:B------:R-:W-:Y:S02]  /*15330*/  @!P3 IMAD.IADD R14, R14, 0x1, -R10 ;  /* 0x000000010e0eb824 */ /* 0x000fe400078e0a0a */
[----:B------:R-:W-:Y:S02]  /*15340*/  VIADD R8, R28, 0x6a ;  /* 0x0000006a1c087836 */ /* 0x000fe40000000000 */
[----:B------:R-:W-:Y:S01]  /*15350*/  @!P0 IMAD.MOV R3, RZ, RZ, -R3 ;  /* 0x000000ffff038224 */ /* 0x000fe200078e0a03 */
[C---:B------:R-:W-:Y:S01]  /*15360*/  ISETP.GT.U32.AND P3, PT, R10.reuse, R14, PT ;  /* 0x0000000e0a00720c */ /* 0x040fe20003f64070 */
[----:B------:R-:W-:Y:S01]  /*15370*/  IMAD.MOV.U32 R15, RZ, RZ, R19 ;  /* 0x000000ffff0f7224 */ /* 0x000fe200078e0013 */
[----:B------:R-:W-:Y:S01]  /*15380*/  IABS R18, R8 ;  /* 0x0000000800127213 */ /* 0x000fe20000000000 */
[----:B------:R-:W-:Y:S01]  /*15390*/  @!P2 IMAD.MOV R0, RZ, RZ, -R0 ;  /* 0x000000ffff00a224 */ /* 0x000fe200078e0a00 */
[----:B------:R-:W-:Y:S01]  /*153a0*/  STL [R1+0x1d4], R3 ;  /* 0x0001d40301007387 */ /* 0x000fe20000100800 */
[----:B------:R-:W-:Y:S01]  /*153b0*/  IMAD.MOV R6, RZ, RZ, -R6 ;  /* 0x000000ffff067224 */ /* 0x000fe200078e0a06 */
[----:B------:R-:W-:Y:S01]  /*153c0*/  ISETP.GT.U32.AND P0, PT, R10, R2, PT ;  /* 0x000000020a00720c */ /* 0x000fe20003f04070 */
[----:B------:R-:W-:Y:S01]  /*153d0*/  IMAD.HI.U32 R13, R4, R15, RZ ;  /* 0x0000000f040d7227 */ /* 0x000fe200078e00ff */
[----:B------:R1:W-:Y:S03]  /*153e0*/  STL [R1+0x1d0], R0 ;  /* 0x0001d00001007387 */ /* 0x0003e60000100800 */
[----:B------:R-:W-:-:S02]  /*153f0*/  IMAD R17, R10, R6, R17 ;  /* 0x000000060a117224 */ /* 0x000fc400078e0211 */
[----:B------:R-:W-:Y:S02]  /*15400*/  IMAD.MOV R9, RZ, RZ, -R13 ;  /* 0x000000ffff097224 */ /* 0x000fe400078e0a0d */
[----:B------:R-:W-:-:S04]  /*15410*/  IMAD.HI.U32 R16, R4, R18, RZ ;  /* 0x0000001204107227 */ /* 0x000fc800078e00ff */
[----:B-1----:R-:W-:Y:S02]  /*15420*/  IMAD.MOV.U32 R0, RZ, RZ, R11 ;  /* 0x000000ffff007224 */ /* 0x002fe400078e000b */
[C---:B------:R-:W-:Y:S02]  /*15430*/  IMAD R15, R10.reuse, R9, R15 ;  /* 0x000000090a0f7224 */ /* 0x040fe400078e020f */
[----:B------:R-:W-:Y:S01]  /*15440*/  @!P6 IMAD.MOV R0, RZ, RZ, -R0 ;  /* 0x000000ffff00e224 */ /* 0x000fe200078e0a00 */
[----:B------:R-:W-:Y:S01]  /*15450*/  ISETP.GT.U32.AND P6, PT, R10, R17, PT ;  /* 0x000000110a00720c */ /* 0x000fe20003fc4070 */
[----:B------:R-:W-:Y:S02]  /*15460*/  IMAD.MOV R16, RZ, RZ, -R16 ;  /* 0x000000ffff107224 */ /* 0x000fe400078e0a10 */
[----:B------:R-:W-:Y:S02]  /*15470*/  IMAD.MOV.U32 R3, RZ, RZ, R12 ;  /* 0x000000ffff037224 */ /* 0x000fe400078e000c */
[----:B------:R-:W-:Y:S01]  /*15480*/  @!P3 IMAD.IADD R14, R14, 0x1, -R10 ;  /* 0x000000010e0eb824 */ /* 0x000fe200078e0a0a */
[C---:B------:R-:W-:Y:S01]  /*15490*/  ISETP.GT.U32.AND P3, PT, R10.reuse, R15, PT ;  /* 0x0000000f0a00720c */ /* 0x040fe20003f64070 */
[----:B------:R-:W-:-:S02]  /*154a0*/  IMAD R18, R10, R16, R18 ;  /* 0x000000100a127224 */ /* 0x000fc400078e0212 */
[----:B------:R-:W-:Y:S01]  /*154b0*/  @!P1 IMAD.MOV R3, RZ, RZ, -R3 ;  /* 0x000000ffff039224 */ /* 0x000fe200078e0a03 */
[----:B------:R-:W-:Y:S01]  /*154c0*/  ISETP.GE.AND P1, PT, R8, RZ, PT ;  /* 0x000000ff0800720c */ /* 0x000fe20003f26270 */
[--C-:B------:R-:W-:Y:S01]  /*154d0*/  @!P0 IMAD.IADD R2, R2, 0x1, -R10.reuse ;  /* 0x0000000102028824 */ /* 0x100fe200078e0a0a */
[----:B------:R-:W-:Y:S01]  /*154e0*/  ISETP.GT.U32.AND P2, PT, R10, R18, PT ;  /* 0x000000120a00720c */ /* 0x000fe20003f44070 */
[--C-:B------:R-:W-:Y:S01]  /*154f0*/  @!P6 IMAD.IADD R17, R17, 0x1, -R10.reuse ;  /* 0x000000011111e824 */ /* 0x100fe200078e0a0a */
[----:B------:R-:W-:Y:S01]  /*15500*/  STL [R1+0x1c8], R3 ;  /* 0x0001c80301007387 */ /* 0x000fe20000100800 */
[----:B------:R-:W-:Y:S01]  /*15510*/  ISETP.GE.AND P0, PT, R7, RZ, PT ;  /* 0x000000ff0700720c */ /* 0x000fe20003f06270 */
[----:B------:R-:W-:Y:S02]  /*15520*/  VIADD R7, R28, 0x66 ;  /* 0x000000661c077836 */ /* 0x000fe40000000000 */
[----:B------:R1:W-:Y:S01]  /*15530*/  STL [R1+0x1c4], R0 ;  /* 0x0001c40001007387 */ /* 0x0003e20000100800 */
[----:B------:R-:W-:-:S02]  /*15540*/  @!P3 IMAD.IADD R15, R15, 0x1, -R10 ;  /* 0x000000010f0fb824 */ /* 0x000fc400078e0a0a */
[C---:B------:R-:W-:Y:S01]  /*15550*/  VIADD R6, R28.reuse, 0x67 ;  /* 0x000000671c067836 */ /* 0x040fe20000000000 */
[----:B------:R-:W-:Y:S01]  /*15560*/  IABS R9, R7 ;  /* 0x0000000700097213 */ /* 0x000fe20000000000 */
[----:B------:R-:W-:Y:S01]  /*15570*/  VIADD R8, R28, 0x65 ;  /* 0x000000651c087836 */ /* 0x000fe20000000000 */
[----:B------:R-:W-:Y:S01]  /*15580*/  ISETP.GT.U32.AND P3, PT, R10, R15, PT ;  /* 0x0000000f0a00720c */ /* 0x000fe20003f64070 */
[----:B------:R-:W-:Y:S01]  /*15590*/  @!P2 IMAD.IADD R18, R18, 0x1, -R10 ;  /* 0x000000011212a824 */ /* 0x000fe200078e0a0a */
[----:B------:R-:W-:Y:S01]  /*155a0*/  IABS R13, R6 ;  /* 0x00000006000d7213 */ /* 0x000fe20000000000 */
[----:B------:R-:W-:Y:S01]  /*155b0*/  IMAD.HI.U32 R11, R4, R9, RZ ;  /* 0x00000009040b7227 */ /* 0x000fe200078e00ff */
[----:B------:R-:W-:Y:S02]  /*155c0*/  ISETP.GE.AND P2, PT, R5, RZ, PT ;  /* 0x000000ff0500720c */ /* 0x000fe40003f46270 */
[----:B------:R-:W-:Y:S01]  /*155d0*/  ISETP.GT.U32.AND P6, PT, R10, R18, PT ;  /* 0x000000120a00720c */ /* 0x000fe20003fc4070 */
[----:B-1----:R-:W-:Y:S01]  /*155e0*/  IMAD.MOV.U32 R0, RZ, RZ, R2 ;  /* 0x000000ffff007224 */ /* 0x002fe200078e0002 */
[----:B------:R-:W-:Y:S01]  /*155f0*/  IABS R16, R8 ;  /* 0x0000000800107213 */ /* 0x000fe20000000000 */
[----:B------:R-:W-:-:S02]  /*15600*/  IMAD.MOV R11, RZ, RZ, -R11 ;  /* 0x000000ffff0b7224 */ /* 0x000fc400078e0a0b */
        /* <DEDUP_REMOVED lines=13> */
[----:B------:R-:W-:Y:S01]  /*156e0*/  IMAD.MOV.U32 R3, RZ, RZ, R14 ;  /* 0x000000ffff037224 */ /* 0x000fe200078e000e */
[----:B------:R-:W-:Y:S01]  /*156f0*/  ISETP.GT.U32.AND P3, PT, R10, R6, PT ;  /* 0x000000060a00720c */ /* 0x000fe20003f64070 */
[----:B------:R-:W-:Y:S01]  /*15700*/  VIADD R2, R28, 0x64 ;  /* 0x000000641c027836 */ /* 0x000fe20000000000 */
[----:B------:R-:W-:Y:S01]  /*15710*/  IABS R12, R11 ;  /* 0x0000000b000c7213 */ /* 0x000fe20000000000 */
[----:B------:R-:W-:Y:S02]  /*15720*/  @!P4 IMAD.MOV R3, RZ, RZ, -R3 ;  /* 0x000000ffff03c224 */ /* 0x000fe400078e0a03 */
[----:B-1----:R-:W-:Y:S01]  /*15730*/  IMAD.MOV.U32 R0, RZ, RZ, R18 ;  /* 0x000000ffff007224 */ /* 0x002fe200078e0012 */
[----:B------:R-:W-:Y:S01]  /*15740*/  IABS R5, R2 ;  /* 0x0000000200057213 */ /* 0x000fe20000000000 */
[----:B------:R-:W-:Y:S01]  /*15750*/  IMAD.HI.U32 R14, R4, R12, RZ ;  /* 0x0000000c040e7227 */ /* 0x000fe200078e00ff */
[----:B------:R1:W-:Y:S03]  /*15760*/  STL [R1+0x1b8], R3 ;  /* 0x0001b80301007387 */ /* 0x0003e60000100800 */
[--C-:B------:R-:W-:Y:S01]  /*15770*/  @!P6 IMAD.IADD R13, R13, 0x1, -R10.reuse ;  /* 0x000000010d0de824 */ /* 0x100fe200078e0a0a */
[----:B------:R-:W-:Y:S01]  /*15780*/  ISETP.GE.AND P6, PT, R7, RZ, PT ;  /* 0x000000ff0700720c */ /* 0x000fe20003fc6270 */
[----:B------:R-:W-:-:S02]  /*15790*/  @!P3 IMAD.IADD R6, R6, 0x1, -R10 ;  /* 0x000000010606b824 */ /* 0x000fc400078e0a0a */
[----:B------:R-:W-:Y:S01]  /*157a0*/  IMAD.HI.U32 R19, R4, R16, RZ ;  /* 0x0000001004137227 */ /* 0x000fe200078e00ff */
[C---:B------:R-:W-:Y:S02]  /*157b0*/  ISETP.GT.U32.AND P3, PT, R10.reuse, R13, PT ;  /* 0x0000000d0a00720c */ /* 0x040fe40003f64070 */
[----:B------:R-:W-:Y:S01]  /*157c0*/  ISETP.GT.U32.AND P4, PT, R10, R6, PT ;  /* 0x000000060a00720c */ /* 0x000fe20003f84070 */
[----:B------:R-:W-:Y:S02]  /*157d0*/  IMAD.MOV R14, RZ, RZ, -R14 ;  /* 0x000000ffff0e7224 */ /* 0x000fe400078e0a0e */
[----:B------:R-:W-:Y:S02]  /*157e0*/  @!P1 IMAD.MOV R0, RZ, RZ, -R0 ;  /* 0x000000ffff009224 */ /* 0x000fe400078e0a00 */
[----:B------:R-:W-:-:S03]  /*157f0*/  IMAD.HI.U32 R9, R4, R5, RZ ;  /* 0x0000000504097227 */ /* 0x000fc600078e00ff */
[----:B------:R2:W-:Y:S01]  /*15800*/  STL [R1+0x1b4], R0 ;  /* 0x0001b40001007387 */ /* 0x0005e20000100800 */
[----:B------:R-:W-:Y:S02]  /*15810*/  IMAD.MOV R19, RZ, RZ, -R19 ;  /* 0x000000ffff137224 */ /* 0x000fe400078e0a13 */
[C---:B------:R-:W-:Y:S02]  /*15820*/  IMAD R12, R10.reuse, R14, R12 ;  /* 0x0000000e0a0c7224 */ /* 0x040fe400078e020c */
[----:B------:R-:W-:Y:S02]  /*15830*/  IMAD.MOV R9, RZ, RZ, -R9 ;  /* 0x000000ffff097224 */ /* 0x000fe400078e0a09 */
[C---:B------:R-:W-:Y:S02]  /*15840*/  IMAD R16, R10.reuse, R19, R16 ;  /* 0x000000130a107224 */ /* 0x040fe400078e0210 */
[----:B-1----:R-:W-:Y:S02]  /*15850*/  IMAD.MOV.U32 R3, RZ, RZ, R17 ;  /* 0x000000ffff037224 */ /* 0x002fe400078e0011 */
[----:B--2---:R-:W-:Y:S01]  /*15860*/  IMAD.MOV.U32 R0, RZ, RZ, R15 ;  /* 0x000000ffff007224 */ /* 0x004fe200078e000f */
[----:B------:R-:W-:Y:S01]  /*15870*/  ISETP.GT.U32.AND P1, PT, R10, R16, PT ;  /* 0x000000100a00720c */ /* 0x000fe20003f24070 */
[----:B------:R-:W-:Y:S01]  /*15880*/  @!P4 IMAD.IADD R6, R6, 0x1, -R10 ;  /* 0x000000010606c824 */ /* 0x000fe200078e0a0a */
[C---:B------:R-:W-:Y:S01]  /*15890*/  ISETP.GT.U32.AND P4, PT, R10.reuse, R12, PT ;  /* 0x0000000c0a00720c */ /* 0x040fe20003f84070 */
[----:B------:R-:W-:-:S02]  /*158a0*/  IMAD R5, R10, R9, R5 ;  /* 0x000000090a057224 */ /* 0x000fc400078e0205 */
[----:B------:R-:W-:Y:S01]  /*158b0*/  @!P0 IMAD.MOV R3, RZ, RZ, -R3 ;  /* 0x000000ffff038224 */ /* 0x000fe200078e0a03 */
[----:B------:R-:W-:Y:S01]  /*158c0*/  ISETP.GE.AND P0, PT, R8, RZ, PT ;  /* 0x000000ff0800720c */ /* 0x000fe20003f06270 */
[----:B------:R-:W-:Y:S01]  /*158d0*/  @!P2 IMAD.MOV R0, RZ, RZ, -R0 ;  /* 0x000000ffff00a224 */ /* 0x000fe200078e0a00 */
[----:B------:R-:W-:Y:S01]  /*158e0*/  ISETP.GT.U32.AND P2, PT, R10, R5, PT ;  /* 0x000000050a00720c */ /* 0x000fe20003f44070 */
[----:B------:R-:W-:Y:S01]  /*158f0*/  @!P3 IMAD.IADD R13, R13, 0x1, -R10 ;  /* 0x000000010d0db824 */ /* 0x000fe200078e0a0a */
[----:B------:R-:W-:Y:S01]  /*15900*/  STL [R1+0x1b0], R3 ;  /* 0x0001b00301007387 */ /* 0x000fe20000100800 */
[----:B------:R-:W-:Y:S01]  /*15910*/  ISETP.GE.AND P3, PT, R2, RZ, PT ;  /* 0x000000ff0200720c */ /* 0x000fe20003f66270 */
[C---:B------:R-:W-:Y:S02]  /*15920*/  VIADD R2, R28.reuse, 0x61 ;  /* 0x000000611c027836 */ /* 0x040fe40000000000 */
[----:B------:R1:W-:Y:S01]  /*15930*/  STL [R1+0x1a8], R0 ;  /* 0x0001a80001007387 */ /* 0x0003e20000100800 */
[----:B------:R-:W-:-:S02]  /*15940*/  VIADD R7, R28, 0x62 ;  /* 0x000000621c077836 */ /* 0x000fc40000000000 */
[--C-:B------:R-:W-:Y:S01]  /*15950*/  @!P4 IMAD.IADD R12, R12, 0x1, -R10.reuse ;  /* 0x000000010c0cc824 */ /* 0x100fe200078e0a0a */
[----:B------:R-:W-:Y:S01]  /*15960*/  IABS R14, R2 ;  /* 0x00000002000e7213 */ /* 0x000fe20000000000 */
[--C-:B------:R-:W-:Y:S01]  /*15970*/  @!P1 IMAD.IADD R16, R16, 0x1, -R10.reuse ;  /* 0x0000000110109824 */ /* 0x100fe200078e0a0a */
[----:B------:R-:W-:Y:S01]  /*15980*/  IABS R9, R7 ;  /* 0x0000000700097213 */ /* 0x000fe20000000000 */
[----:B------:R-:W-:Y:S01]  /*15990*/  @!P2 IMAD.IADD R5, R5, 0x1, -R10 ;  /* 0x000000010505a824 */ /* 0x000fe200078e0a0a */
[----:B------:R-:W-:Y:S01]  /*159a0*/  ISETP.GT.U32.AND P4, PT, R10, R12, PT ;  /* 0x0000000c0a00720c */ /* 0x000fe20003f84070 */
[----:B------:R-:W-:Y:S01]  /*159b0*/  VIADD R19, R28, 0x4f ;  /* 0x0000004f1c137836 */ /* 0x000fe20000000000 */
[----:B------:R-:W-:Y:S01]  /*159c0*/  ISETP.GT.U32.AND P2, PT, R10, R16, PT ;  /* 0x000000100a00720c */ /* 0x000fe20003f44070 */
[----:B-1----:R-:W-:Y:S01]  /*159d0*/  IMAD.MOV.U32 R0, RZ, RZ, R13 ;  /* 0x000000ffff007224 */ /* 0x002fe200078e000d */
[----:B------:R-:W-:Y:S01]  /*159e0*/  ISETP.GE.AND P1, PT, R11, RZ, PT ;  /* 0x000000ff0b00720c */ /* 0x000fe20003f26270 */
[----:B------:R-:W-:-:S04]  /*159f0*/  IMAD.HI.U32 R8, R4, R9, RZ ;  /* 0x0000000904087227 */ /* 0x000fc800078e00ff */
[----:B------:R-:W-:Y:S01]  /*15a00*/  @!P5 IMAD.MOV R0, RZ, RZ, -R0 ;  /* 0x000000ffff00d224 */ /* 0x000fe200078e0a00 */
[----:B------:R-:W-:Y:S01]  /*15a10*/  ISETP.GT.U32.AND P5, PT, R10, R5, PT ;  /* 0x000000050a00720c */ /* 0x000fe20003fa4070 */
[----:B------:R-:W-:Y:S02]  /*15a20*/  IMAD.MOV R8, RZ, RZ, -R8 ;  /* 0x000000ffff087224 */ /* 0x000fe400078e0a08 */
[----:B------:R-:W-:Y:S01]  /*15a30*/  VIADD R11, R28, 0x60 ;  /* 0x000000601c0b7836 */ /* 0x000fe20000000000 */
[----:B------:R1:W-:Y:S01]  /*15a40*/  STL [R1+0x1a4], R0 ;  /* 0x0001a40001007387 */ /* 0x0003e20000100800 */
[----:B------:R-:W-:Y:S02]  /*15a50*/  IMAD R9, R10, R8, R9 ;  /* 0x000000080a097224 */ /* 0x000fe400078e0209 */
[--C-:B------:R-:W-:Y:S01]  /*15a60*/  @!P4 IMAD.IADD R12, R12, 0x1, -R10.reuse ;  /* 0x000000010c0cc824 */ /* 0x100fe200078e0a0a */
[----:B------:R-:W-:Y:S01]  /*15a70*/  IABS R13, R11 ;  /* 0x0000000b000d7213 */ /* 0x000fe20000000000 */
[----:B------:R-:W-:Y:S01]  /*15a80*/  @!P2 IMAD.IADD R16, R16, 0x1, -R10 ;  /* 0x000000011010a824 */ /* 0x000fe200078e0a0a */
[----:B------:R-:W-:Y:S01]  /*15a90*/  ISETP.GT.U32.AND P2, PT, R10, R9, PT ;  /* 0x000000090a00720c */ /* 0x000fe20003f44070 */
[----:B------:R-:W-:-:S02]  /*15aa0*/  VIADD R20, R28, 0x4e ;  /* 0x0000004e1c147836 */ /* 0x000fc40000000000 */
[----:B------:R-:W-:-:S04]  /*15ab0*/  IMAD.HI.U32 R15, R4, R13, RZ ;  /* 0x0000000d040f7227 */ /* 0x000fc800078e00ff */
        /* <DEDUP_REMOVED lines=8> */
[--C-:B------:R-:W-:Y:S01]  /*15b40*/  @!P5 IMAD.IADD R5, R5, 0x1, -R10.reuse ;  /* 0x000000010505d824 */ /* 0x100fe200078e0a0a */
[----:B------:R-:W-:Y:S01]  /*15b50*/  ISETP.GT.U32.AND P4, PT, R10, R14, PT ;  /* 0x0000000e0a00720c */ /* 0x000fe20003f84070 */
[----:B------:R-:W-:Y:S01]  /*15b60*/  IMAD.MOV R15, RZ, RZ, -R15 ;  /* 0x000000ffff0f7224 */ /* 0x000fe200078e0a0f */
[----:B------:R-:W-:Y:S01]  /*15b70*/  ISETP.GE.AND P5, PT, R2, RZ, PT ;  /* 0x000000ff0200720c */ /* 0x000fe20003fa6270 */
[----:B------:R-:W-:Y:S01]  /*15b80*/  @!P2 IMAD.IADD R9, R9, 0x1, -R10 ;  /* 0x000000010909a824 */ /* 0x000fe200078e0a0a */
[----:B------:R-:W-:Y:S01]  /*15b90*/  IABS R2, R6 ;  /* 0x0000000600027213 */ /* 0x000fe20000000000 */
[----:B------:R-:W-:-:S02]  /*15ba0*/  IMAD R13, R10, R15, R13 ;  /* 0x0000000f0a0d7224 */ /* 0x000fc400078e020d */
[----:B------:R-:W-:Y:S01]  /*15bb0*/  IMAD.MOV.U32 R3, RZ, RZ, R5 ;  /* 0x000000ffff037224 */ /* 0x000fe200078e0005 */
[----:B------:R-:W-:Y:S01]  /*15bc0*/  ISETP.GT.U32.AND P2, PT, R10, R9, PT ;  /* 0x000000090a00720c */ /* 0x000fe20003f44070 */
[----:B-1----:R-:W-:Y:S02]  /*15bd0*/  IMAD.MOV.U32 R0, RZ, RZ, R16 ;  /* 0x000000ffff007224 */ /* 0x002fe400078e0010 */
[----:B------:R-:W-:Y:S02]  /*15be0*/  VIADD R7, R28, 0x5e ;  /* 0x0000005e1c077836 */ /* 0x000fe40000000000 */
[----:B------:R-:W-:Y:S01]  /*15bf0*/  @!P0 IMAD.MOV R0, RZ, RZ, -R0 ;  /* 0x000000ffff008224 */ /* 0x000fe200078e0a00 */
[----:B------:R-:W-:Y:S01]  /*15c00*/  ISETP.GE.AND P0, PT, R11, RZ, PT ;  /* 0x000000ff0b00720c */ /* 0x000fe20003f06270 */
[----:B------:R-:W-:Y:S01]  /*15c10*/  @!P4 IMAD.IADD R14, R14, 0x1, -R10 ;  /* 0x000000010e0ec824 */ /* 0x000fe200078e0a0a */
[----:B------:R-:W-:Y:S01]  /*15c20*/  IABS R8, R7 ;  /* 0x0000000700087213 */ /* 0x000fe20000000000 */
[----:B------:R-:W-:Y:S01]  /*15c30*/  IMAD.HI.U32 R11, R4, R2, RZ ;  /* 0x00000002040b7227 */ /* 0x000fe200078e00ff */
[----:B------:R1:W-:Y:S02]  /*15c40*/  STL [R1+0x19c], R0 ;  /* 0x00019c0001007387 */ /* 0x0003e40000100800 */
[C---:B------:R-:W-:Y:S01]  /*15c50*/  ISETP.GT.U32.AND P4, PT, R10.reuse, R14, PT ;  /* 0x0000000e0a00720c */ /* 0x040fe20003f84070 */
[----:B------:R-:W-:Y:S01]  /*15c60*/  @!P3 IMAD.MOV R3, RZ, RZ, -R3 ;  /* 0x000000ffff03b224 */ /* 0x000fe200078e0a03 */
[----:B------:R-:W-:Y:S01]  /*15c70*/  ISETP.GT.U32.AND P3, PT, R10, R13, PT ;  /* 0x0000000d0a00720c */ /* 0x000fe20003f64070 */
[----:B------:R-:W-:-:S03]  /*15c80*/  IMAD.HI.U32 R5, R4, R8, RZ ;  /* 0x0000000804057227 */ /* 0x000fc600078e00ff */
[----:B------:R2:W-:Y:S01]  /*15c90*/  STL [R1+0x198], R3 ;  /* 0x0001980301007387 */ /* 0x0005e20000100800 */
[----:B------:R-:W-:Y:S02]  /*15ca0*/  IMAD.MOV R5, RZ, RZ, -R5 ;  /* 0x000000ffff057224 */ /* 0x000fe400078e0a05 */
[----:B-1----:R-:W-:Y:S02]  /*15cb0*/  IMAD.MOV.U32 R0, RZ, RZ, R12 ;  /* 0x000000ffff007224 */ /* 0x002fe400078e000c */
[----:B------:R-:W-:Y:S01]  /*15cc0*/  @!P2 IMAD.IADD R9, R9, 0x1, -R10 ;  /* 0x000000010909a824 */ /* 0x000fe200078e0a0a */
[----:B------:R-:W-:Y:S01]  /*15cd0*/  ISETP.GE.AND P2, PT, R7, RZ, PT ;  /* 0x000000ff0700720c */ /* 0x000fe20003f46270 */
[----:B------:R-:W-:Y:S01]  /*15ce0*/  @!P1 IMAD.MOV R0, RZ, RZ, -R0 ;  /* 0x000000ffff009224 */ /* 0x000fe200078e0a00 */
[----:B------:R-:W-:Y:S01]  /*15cf0*/  ISETP.GE.AND P1, PT, R6, RZ, PT ;  /* 0x000000ff0600720c */ /* 0x000fe20003f26270 */
[----:B------:R-:W-:Y:S02]  /*15d00*/  IMAD.MOV R6, RZ, RZ, -R11 ;  /* 0x000000ffff067224 */ /* 0x000fe400078e0a0b */
[----:B------:R-:W-:Y:S01]  /*15d10*/  @!P4 IMAD.IADD R14, R14, 0x1, -R10 ;  /* 0x000000010e0ec824 */ /* 0x000fe200078e0a0a */
[----:B------:R1:W-:Y:S01]  /*15d20*/  STL [R1+0x194], R0 ;  /* 0x0001940001007387 */ /* 0x0003e20000100800 */
[----:B------:R-:W-:-:S02]  /*15d30*/  IMAD R2, R10, R6, R2 ;  /* 0x000000060a027224 */ /* 0x000fc400078e0202 */
[----:B------:R-:W-:Y:S02]  /*15d40*/  @!P3 IMAD.IADD R13, R13, 0x1, -R10 ;  /* 0x000000010d0db824 */ /* 0x000fe400078e0a0a */
[C---:B------:R-:W-:Y:S01]  /*15d50*/  IMAD R8, R10.reuse, R5, R8 ;  /* 0x000000050a087224 */ /* 0x040fe200078e0208 */
[C---:B------:R-:W-:Y:S01]  /*15d60*/  ISETP.GT.U32.AND P4, PT, R10.reuse, R2, PT ;  /* 0x000000020a00720c */ /* 0x040fe20003f84070 */
[----:B--2---:R-:W-:Y:S01]  /*15d70*/  IMAD.MOV.U32 R3, RZ, RZ, R9 ;  /* 0x000000ffff037224 */ /* 0x004fe200078e0009 */
[----:B------:R-:W-:Y:S01]  /*15d80*/  ISETP.GT.U32.AND P3, PT, R10, R13, PT ;  /* 0x0000000d0a00720c */ /* 0x000fe20003f64070 */
[----:B------:R-:W-:Y:S02]  /*15d90*/  VIADD R6, R28, 0x5c ;  /* 0x0000005c1c067836 */ /* 0x000fe40000000000 */
[----:B------:R-:W-:Y:S01]  /*15da0*/  @!P6 IMAD.MOV R3, RZ, RZ, -R3 ;  /* 0x000000ffff03e224 */ /* 0x000fe200078e0a03 */
[----:B------:R-:W-:Y:S01]  /*15db0*/  ISETP.GT.U32.AND P6, PT, R10, R8, PT ;  /* 0x000000080a00720c */ /* 0x000fe20003fc4070 */
[C---:B------:R-:W-:Y:S01]  /*15dc0*/  VIADD R11, R28.reuse, 0x5d ;  /* 0x0000005d1c0b7836 */ /* 0x040fe20000000000 */
[----:B------:R-:W-:Y:S01]  /*15dd0*/  IABS R12, R6 ;  /* 0x00000006000c7213 */ /* 0x000fe20000000000 */
[----:B-1----:R-:W-:Y:S01]  /*15de0*/  IMAD.MOV.U32 R0, RZ, RZ, R14 ;  /* 0x000000ffff007224 */ /* 0x002fe200078e000e */
[----:B------:R-:W-:Y:S01]  /*15df0*/  STL [R1+0x18c], R3 ;  /* 0x00018c0301007387 */ /* 0x000fe20000100800 */
[----:B------:R-:W-:Y:S01]  /*15e00*/  VIADD R5, R28, 0x5b ;  /* 0x0000005b1c057836 */ /* 0x000fe20000000000 */
[----:B------:R-:W-:Y:S01]  /*15e10*/  IABS R7, R11 ;  /* 0x0000000b00077213 */ /* 0x000fe20000000000 */
[----:B------:R-:W-:-:S02]  /*15e20*/  @!P4 IMAD.IADD R2, R2, 0x1, -R10 ;  /* 0x000000010202c824 */ /* 0x000fc400078e0a0a */
[----:B------:R-:W-:Y:S01]  /*15e30*/  @!P5 IMAD.MOV R0, RZ, RZ, -R0 ;  /* 0x000000ffff00d224 */ /* 0x000fe200078e0a00 */
[----:B------:R-:W-:Y:S01]  /*15e40*/  ISETP.GE.AND P5, PT, R11, RZ, PT ;  /* 0x000000ff0b00720c */ /* 0x000fe20003fa6270 */
[----:B------:R-:W-:Y:S01]  /*15e50*/  @!P3 IMAD.IADD R13, R13, 0x1, -R10 ;  /* 0x000000010d0db824 */ /* 0x000fe200078e0a0a */
[----:B------:R-:W-:Y:S01]  /*15e60*/  ISETP.GT.U32.AND P4, PT, R10, R2, PT ;  /* 0x000000020a00720c */ /* 0x000fe20003f84070 */
[----:B------:R-:W-:Y:S01]  /*15e70*/  IMAD.MOV.U32 R11, RZ, RZ, R12 ;  /* 0x000000ffff0b7224 */ /* 0x000fe200078e000c */
[----:B------:R1:W-:Y:S01]  /*15e80*/  STL [R1+0x188], R0 ;  /* 0x0001880001007387 */ /* 0x0003e20000100800 */
[----:B------:R-:W-:Y:S01]  /*15e90*/  @!P6 IMAD.IADD R8, R8, 0x1, -R10 ;  /* 0x000000010808e824 */ /* 0x000fe200078e0a0a */
[----:B------:R-:W-:Y:S01]  /*15ea0*/  ISETP.GE.AND P3, PT, R6, RZ, PT ;  /* 0x000000ff0600720c */ /* 0x000fe20003f66270 */
[----:B------:R-:W-:Y:S01]  /*15eb0*/  IMAD.HI.U32 R14, R4, R7, RZ ;  /* 0x00000007040e7227 */ /* 0x000fe200078e00ff */
[----:B------:R-:W-:Y:S02]  /*15ec0*/  IABS R9, R5 ;  /* 0x0000000500097213 */ /* 0x000fe40000000000 */
        /* <DEDUP_REMOVED lines=42> */
[----:B------:R-:W-:-:S04]  /*16170*/  IMAD.HI.U32 R8, R4, R5, RZ ;  /* 0x0000000504087227 */ /* 0x000fc800078e00ff */
[----:B------:R-:W-:Y:S02]  /*16180*/  @!P2 IMAD.IADD R9, R9, 0x1, -R10 ;  /* 0x000000010909a824 */ /* 0x000fe400078e0a0a */
[C---:B------:R-:W-:Y:S02]  /*16190*/  IMAD R14, R10.reuse, R17, R16 ;  /* 0x000000110a0e7224 */ /* 0x040fe400078e0210 */
[----:B------:R-:W-:Y:S01]  /*161a0*/  @!P1 IMAD.IADD R11, R11, 0x1, -R10 ;  /* 0x000000010b0b9824 */ /* 0x000fe200078e0a0a */
[C---:B------:R-:W-:Y:S01]  /*161b0*/  ISETP.GT.U32.AND P2, PT, R10.reuse, R9, PT ;  /* 0x000000090a00720c */ /* 0x040fe20003f44070 */
[----:B------:R-:W-:Y:S01]  /*161c0*/  IMAD.MOV R13, RZ, RZ, -R13 ;  /* 0x000000ffff0d7224 */ /* 0x000fe200078e0a0d */
[----:B------:R-:W-:Y:S01]  /*161d0*/  ISETP.GT.U32.AND P1, PT, R10, R14, PT ;  /* 0x0000000e0a00720c */ /* 0x000fe20003f24070 */
[----:B------:R-:W-:Y:S02]  /*161e0*/  IMAD.MOV.U32 R3, RZ, RZ, R7 ;  /* 0x000000ffff037224 */ /* 0x000fe400078e0007 */
[----:B------:R-:W-:-:S02]  /*161f0*/  IMAD.MOV R8, RZ, RZ, -R8 ;  /* 0x000000ffff087224 */ /* 0x000fc400078e0a08 */
[----:B-1----:R-:W-:Y:S02]  /*16200*/  IMAD.MOV.U32 R0, RZ, RZ, R11 ;  /* 0x000000ffff007224 */ /* 0x002fe400078e000b */
[----:B------:R-:W-:Y:S02]  /*16210*/  IMAD R15, R10, R13, R15 ;  /* 0x0000000d0a0f7224 */ /* 0x000fe400078e020f */
[----:B------:R-:W-:-:S04]  /*16220*/  IMAD.HI.U32 R13, R4, R2, RZ ;  /* 0x00000002040d7227 */ /* 0x000fc800078e00ff */
[----:B------:R-:W-:Y:S01]  /*16230*/  @!P5 IMAD.MOV R3, RZ, RZ, -R3 ;  /* 0x000000ffff03d224 */ /* 0x000fe200078e0a03 */
[----:B------:R-:W-:Y:S01]  /*16240*/  ISETP.GT.U32.AND P5, PT, R10, R15, PT ;  /* 0x0000000f0a00720c */ /* 0x000fe20003fa4070 */
[----:B------:R-:W-:Y:S01]  /*16250*/  @!P3 IMAD.MOV R0, RZ, RZ, -R0 ;  /* 0x000000ffff00b224 */ /* 0x000fe200078e0a00 */
[----:B------:R-:W-:Y:S01]  /*16260*/  ISETP.GE.AND P3, PT, R6, RZ, PT ;  /* 0x000000ff0600720c */ /* 0x000fe20003f66270 */
[C---:B------:R-:W-:Y:S01]  /*16270*/  IMAD R5, R10.reuse, R8, R5 ;  /* 0x000000080a057224 */ /* 0x040fe200078e0205 */
[----:B------:R-:W-:Y:S01]  /*16280*/  STL [R1+0x170], R3 ;  /* 0x0001700301007387 */ /* 0x000fe20000100800 */
[----:B------:R-:W-:Y:S02]  /*16290*/  IMAD.MOV R7, RZ, RZ, -R13 ;  /* 0x000000ffff077224 */ /* 0x000fe400078e0a0d */
[----:B------:R-:W-:Y:S01]  /*162a0*/  @!P2 IMAD.IADD R9, R9, 0x1, -R10 ;  /* 0x000000010909a824 */ /* 0x000fe200078e0a0a */
[----:B------:R1:W-:Y:S01]  /*162b0*/  STL [R1+0x16c], R0 ;  /* 0x00016c0001007387 */ /* 0x0003e20000100800 */
[C---:B------:R-:W-:Y:S01]  /*162c0*/  ISETP.GT.U32.AND P2, PT, R10.reuse, R5, PT ;  /* 0x000000050a00720c */ /* 0x040fe20003f44070 */
[----:B------:R-:W-:-:S02]  /*162d0*/  IMAD R2, R10, R7, R2 ;  /* 0x000000070a027224 */ /* 0x000fc400078e0202 */
[--C-:B------:R-:W-:Y:S02]  /*162e0*/  @!P1 IMAD.IADD R14, R14, 0x1, -R10.reuse ;  /* 0x000000010e0e9824 */ /* 0x100fe400078e0a0a */
[----:B------:R-:W-:Y:S02]  /*162f0*/  VIADD R6, R28, 0x56 ;  /* 0x000000561c067836 */ /* 0x000fe40000000000 */
[----:B------:R-:W-:Y:S01]  /*16300*/  @!P5 IMAD.IADD R15, R15, 0x1, -R10 ;  /* 0x000000010f0fd824 */ /* 0x000fe200078e0a0a */
[----:B------:R-:W-:Y:S01]  /*16310*/  ISETP.GT.U32.AND P1, PT, R10, R14, PT ;  /* 0x0000000e0a00720c */ /* 0x000fe20003f24070 */
[----:B-1----:R-:W-:Y:S01]  /*16320*/  IMAD.MOV.U32 R0, RZ, RZ, R9 ;  /* 0x000000ffff007224 */ /* 0x002fe200078e0009 */
[----:B------:R-:W-:Y:S01]  /*16330*/  IABS R13, R6 ;  /* 0x00000006000d7213 */ /* 0x000fe20000000000 */
[----:B------:R-:W-:Y:S01]  /*16340*/  VIADD R7, R28, 0x55 ;  /* 0x000000551c077836 */ /* 0x000fe20000000000 */
[C---:B------:R-:W-:Y:S01]  /*16350*/  ISETP.GT.U32.AND P5, PT, R10.reuse, R15, PT ;  /* 0x0000000f0a00720c */ /* 0x040fe20003fa4070 */
[----:B------:R-:W-:Y:S01]  /*16360*/  @!P0 IMAD.MOV R0, RZ, RZ, -R0 ;  /* 0x000000ffff008224 */ /* 0x000fe200078e0a00 */
[----:B------:R-:W-:Y:S01]  /*16370*/  ISETP.GT.U32.AND P0, PT, R10, R2, PT ;  /* 0x000000020a00720c */ /* 0x000fe20003f04070 */
[--C-:B------:R-:W-:Y:S01]  /*16380*/  @!P2 IMAD.IADD R5, R5, 0x1, -R10.reuse ;  /* 0x000000010505a824 */ /* 0x100fe200078e0a0a */
[----:B------:R-:W-:Y:S01]  /*16390*/  IABS R9, R7 ;  /* 0x0000000700097213 */ /* 0x000fe20000000000 */
[----:B------:R-:W-:Y:S01]  /*163a0*/  IMAD.HI.U32 R16, R4, R13, RZ ;  /* 0x0000000d04107227 */ /* 0x000fe200078e00ff */
[----:B------:R1:W-:Y:S02]  /*163b0*/  STL [R1+0x168], R0 ;  /* 0x0001680001007387 */ /* 0x0003e40000100800 */
[----:B------:R-:W-:Y:S01]  /*163c0*/  ISETP.GT.U32.AND P2, PT, R10, R5, PT ;  /* 0x000000050a00720c */ /* 0x000fe20003f44070 */
[----:B------:R-:W-:Y:S01]  /*163d0*/  @!P1 IMAD.IADD R14, R14, 0x1, -R10 ;  /* 0x000000010e0e9824 */ /* 0x000fe200078e0a0a */
[----:B------:R-:W-:Y:S01]  /*163e0*/  ISETP.GE.AND P1, PT, R12, RZ, PT ;  /* 0x000000ff0c00720c */ /* 0x000fe20003f26270 */
[----:B------:R-:W-:-:S02]  /*163f0*/  IMAD.MOV R16, RZ, RZ, -R16 ;  /* 0x000000ffff107224 */ /* 0x000fc400078e0a10 */
[----:B------:R-:W-:-:S04]  /*16400*/  IMAD.HI.U32 R12, R4, R9, RZ ;  /* 0x00000009040c7227 */ /* 0x000fc800078e00ff */
[----:B------:R-:W-:Y:S02]  /*16410*/  @!P0 IMAD.IADD R2, R2, 0x1, -R10 ;  /* 0x0000000102028824 */ /* 0x000fe400078e0a0a */
[----:B------:R-:W-:Y:S02]  /*16420*/  VIADD R8, R28, 0x54 ;  /* 0x000000541c087836 */ /* 0x000fe40000000000 */
[C---:B------:R-:W-:Y:S01]  /*16430*/  IMAD R13, R10.reuse, R16, R13 ;  /* 0x000000100a0d7224 */ /* 0x040fe200078e020d */
[----:B------:R-:W-:Y:S01]  /*16440*/  ISETP.GT.U32.AND P0, PT, R10, R2, PT ;  /* 0x000000020a00720c */ /* 0x000fe20003f04070 */
[----:B------:R-:W-:Y:S01]  /*16450*/  IMAD.MOV R12, RZ, RZ, -R12 ;  /* 0x000000ffff0c7224 */ /* 0x000fe200078e0a0c */
[----:B------:R-:W-:Y:S01]  /*16460*/  IABS R11, R8 ;  /* 0x00000008000b7213 */ /* 0x000fe20000000000 */
[--C-:B------:R-:W-:Y:S01]  /*16470*/  @!P2 IMAD.IADD R5, R5, 0x1, -R10.reuse ;  /* 0x000000010505a824 */ /* 0x100fe200078e0a0a */
[----:B------:R-:W-:Y:S01]  /*16480*/  ISETP.GE.AND P2, PT, R8, RZ, PT ;  /* 0x000000ff0800720c */ /* 0x000fe20003f46270 */
[----:B------:R-:W-:Y:S01]  /*16490*/  @!P5 IMAD.IADD R15, R15, 0x1, -R10 ;  /* 0x000000010f0fd824 */ /* 0x000fe200078e0a0a */
[C---:B------:R-:W-:Y:S01]  /*164a0*/  ISETP.GT.U32.AND P5, PT, R10.reuse, R13, PT ;  /* 0x0000000d0a00720c */ /* 0x040fe20003fa4070 */
[----:B------:R-:W-:-:S02]  /*164b0*/  IMAD R8, R10, R12, R9 ;  /* 0x0000000c0a087224 */ /* 0x000fc400078e0209 */
[----:B------:R-:W-:Y:S02]  /*164c0*/  IMAD.MOV.U32 R3, RZ, RZ, R14 ;  /* 0x000000ffff037224 */ /* 0x000fe400078e000e */
[----:B-1----:R-:W-:Y:S01]  /*164d0*/  IMAD.MOV.U32 R0, RZ, RZ, R15 ;  /* 0x000000ffff007224 */ /* 0x002fe200078e000f */
[----:B------:R-:W-:Y:S01]  /*164e0*/  IABS R15, R20 ;  /* 0x00000014000f7213 */ /* 0x000fe20000000000 */
[--C-:B------:R-:W-:Y:S01]  /*164f0*/  @!P0 IMAD.IADD R2, R2, 0x1, -R10.reuse ;  /* 0x0000000102028824 */ /* 0x100fe200078e0a0a */
[----:B------:R-:W-:Y:S01]  /*16500*/  ISETP.GT.U32.AND P0, PT, R10, R8, PT ;  /* 0x000000080a00720c */ /* 0x000fe20003f04070 */
[----:B------:R-:W-:Y:S01]  /*16510*/  @!P6 IMAD.MOV R3, RZ, RZ, -R3 ;  /* 0x000000ffff03e224 */ /* 0x000fe200078e0a03 */
[----:B------:R-:W-:Y:S01]  /*16520*/  ISETP.GE.AND P6, PT, R6, RZ, PT ;  /* 0x000000ff0600720c */ /* 0x000fe20003fc6270 */
[----:B------:R-:W-:Y:S02]  /*16530*/  VIADD R6, R28, 0x53 ;  /* 0x000000531c067836 */ /* 0x000fe40000000000 */
[----:B------:R-:W-:Y:S01]  /*16540*/  @!P5 IMAD.IADD R13, R13, 0x1, -R10 ;  /* 0x000000010d0dd824 */ /* 0x000fe200078e0a0a */
[----:B------:R1:W-:Y:S01]  /*16550*/  STL [R1+0x164], R3 ;  /* 0x0001640301007387 */ /* 0x0003e20000100800 */
[----:B------:R-:W-:Y:S01]  /*16560*/  IMAD.HI.U32 R14, R4, R11, RZ ;  /* 0x0000000b040e7227 */ /* 0x000fe200078e00ff */
[----:B------:R-:W-:-:S02]  /*16570*/  IABS R9, R6 ;  /* 0x0000000600097213 */ /* 0x000fc40000000000 */
[----:B------:R-:W-:Y:S01]  /*16580*/  ISETP.GT.U32.AND P5, PT, R10, R13, PT ;  /* 0x0000000d0a00720c */ /* 0x000fe20003fa4070 */
[----:B------:R-:W-:Y:S01]  /*16590*/  @!P4 IMAD.MOV R0, RZ, RZ, -R0 ;  /* 0x000000ffff00c224 */ /* 0x000fe200078e0a00 */
[----:B------:R-:W-:Y:S01]  /*165a0*/  ISETP.GE.AND P4, PT, R7, RZ, PT ;  /* 0x000000ff0700720c */ /* 0x000fe20003f86270 */
[----:B------:R-:W-:Y:S02]  /*165b0*/  @!P0 IMAD.IADD R8, R8, 0x1, -R10 ;  /* 0x0000000108088824 */ /* 0x000fe400078e0a0a */
[----:B------:R-:W-:Y:S01]  /*165c0*/  IMAD.MOV R14, RZ, RZ, -R14 ;  /* 0x000000ffff0e7224 */ /* 0x000fe200078e0a0e */
[----:B------:R2:W-:Y:S01]  /*165d0*/  STL [R1+0x160], R0 ;  /* 0x0001600001007387 */ /* 0x0005e20000100800 */
[----:B------:R-:W-:Y:S01]  /*165e0*/  IMAD.HI.U32 R7, R4, R9, RZ ;  /* 0x0000000904077227 */ /* 0x000fe200078e00ff */
[----:B------:R-:W-:-:S03]  /*165f0*/  ISETP.GT.U32.AND P0, PT, R10, R8, PT ;  /* 0x000000080a00720c */ /* 0x000fc60003f04070 */
[----:B-1----:R-:W-:Y:S02]  /*16600*/  IMAD.MOV.U32 R3, RZ, RZ, R5 ;  /* 0x000000ffff037224 */ /* 0x002fe400078e0005 */
[----:B------:R-:W-:Y:S02]  /*16610*/  IMAD R11, R10, R14, R11 ;  /* 0x0000000e0a0b7224 */ /* 0x000fe400078e020b */
[----:B------:R-:W-:Y:S02]  /*16620*/  VIADD R5, R28, 0x52 ;  /* 0x000000521c057836 */ /* 0x000fe40000000000 */
[----:B------:R-:W-:Y:S02]  /*16630*/  IMAD.MOV R7, RZ, RZ, -R7 ;  /* 0x000000ffff077224 */ /* 0x000fe400078e0a07 */
[----:B------:R-:W-:Y:S01]  /*16640*/  @!P5 IMAD.IADD R13, R13, 0x1, -R10 ;  /* 0x000000010d0dd824 */ /* 0x000fe200078e0a0a */
[----:B------:R-:W-:Y:S01]  /*16650*/  IABS R21, R5 ;  /* 0x0000000500157213 */ /* 0x000fe20000000000 */
[C---:B------:R-:W-:Y:S01]  /*16660*/  IMAD R9, R10.reuse, R7, R9 ;  /* 0x000000070a097224 */ /* 0x040fe200078e0209 */
[----:B------:R-:W-:Y:S01]  /*16670*/  ISETP.GT.U32.AND P5, PT, R10, R11, PT ;  /* 0x0000000b0a00720c */ /* 0x000fe20003fa4070 */
[----:B--2---:R-:W-:-:S02]  /*16680*/  IMAD.MOV.U32 R0, RZ, RZ, R2 ;  /* 0x000000ffff007224 */ /* 0x004fc400078e0002 */
[----:B------:R-:W-:Y:S01]  /*16690*/  @!P0 IMAD.IADD R8, R8, 0x1, -R10 ;  /* 0x0000000108088824 */ /* 0x000fe200078e0a0a */
[----:B------:R-:W-:Y:S01]  /*166a0*/  ISETP.GT.U32.AND P0, PT, R10, R9, PT ;  /* 0x000000090a00720c */ /* 0x000fe20003f04070 */
[----:B------:R-:W-:-:S04]  /*166b0*/  IMAD.HI.U32 R2, R4, R21, RZ ;  /* 0x0000001504027227 */ /* 0x000fc800078e00ff */
[----:B------:R-:W-:Y:S01]  /*166c0*/  @!P3 IMAD.MOV R3, RZ, RZ, -R3 ;  /* 0x000000ffff03b224 */ /* 0x000fe200078e0a03 */
[----:B------:R-:W-:Y:S01]  /*166d0*/  ISETP.GE.AND P3, PT, R6, RZ, PT ;  /* 0x000000ff0600720c */ /* 0x000fe20003f66270 */
[----:B------:R-:W-:Y:S02]  /*166e0*/  IMAD.MOV R2, RZ, RZ, -R2 ;  /* 0x000000ffff027224 */ /* 0x000fe400078e0a02 */
[----:B------:R-:W-:Y:S01]  /*166f0*/  @!P1 IMAD.MOV R0, RZ, RZ, -R0 ;  /* 0x000000ffff009224 */ /* 0x000fe200078e0a00 */
[----:B------:R1:W-:Y:S01]  /*16700*/  STL [R1+0x15c], R3 ;  /* 0x00015c0301007387 */ /* 0x0003e20000100800 */
[----:B------:R-:W-:Y:S01]  /*16710*/  ISETP.GE.AND P1, PT, R5, RZ, PT ;  /* 0x000000ff0500720c */ /* 0x000fe20003f26270 */
[--C-:B------:R-:W-:Y:S02]  /*16720*/  @!P5 IMAD.IADD R11, R11, 0x1, -R10.reuse ;  /* 0x000000010b0bd824 */ /* 0x100fe400078e0a0a */
[----:B------:R-:W-:Y:S01]  /*16730*/  IMAD R21, R10, R2, R21 ;  /* 0x000000020a157224 */ /* 0x000fe200078e0215 */
[----:B------:R2:W-:Y:S01]  /*16740*/  STL [R1+0x158], R0 ;  /* 0x0001580001007387 */ /* 0x0005e20000100800 */
[----:B------:R-:W-:Y:S01]  /*16750*/  VIADD R5, R28, 0x51 ;  /* 0x000000511c057836 */ /* 0x000fe20000000000 */
[----:B------:R-:W-:Y:S01]  /*16760*/  ISETP.GT.U32.AND P5, PT, R10, R11, PT ;  /* 0x0000000b0a00720c */ /* 0x000fe20003fa4070 */
[----:B------:R-:W-:-:S02]  /*16770*/  @!P0 IMAD.IADD R9, R9, 0x1, -R10 ;  /* 0x0000000109098824 */ /* 0x000fc400078e0a0a */
[----:B-1----:R-:W-:Y:S01]  /*16780*/  IMAD.MOV.U32 R3, RZ, RZ, R13 ;  /* 0x000000ffff037224 */ /* 0x002fe200078e000d */
[----:B------:R-:W-:Y:S01]  /*16790*/  IABS R12, R5 ;  /* 0x00000005000c7213 */ /* 0x000fe20000000000 */
[----:B------:R-:W-:Y:S01]  /*167a0*/  VIADD R6, R28, 0x50 ;  /* 0x000000501c067836 */ /* 0x000fe20000000000 */
[C---:B------:R-:W-:Y:S01]  /*167b0*/  ISETP.GT.U32.AND P0, PT, R10.reuse, R9, PT ;  /* 0x000000090a00720c */ /* 0x040fe20003f04070 */
[----:B------:R-:W-:Y:S01]  /*167c0*/  @!P6 IMAD.MOV R3, RZ, RZ, -R3 ;  /* 0x000000ffff03e224 */ /* 0x000fe200078e0a03 */
[----:B------:R-:W-:Y:S01]  /*167d0*/  ISETP.GT.U32.AND P6, PT, R10, R21, PT ;  /* 0x000000150a00720c */ /* 0x000fe20003fc4070 */
[----:B------:R-:W-:Y:S01]  /*167e0*/  IMAD.HI.U32 R7, R4, R12, RZ ;  /* 0x0000000c04077227 */ /* 0x000fe200078e00ff */
[----:B------:R-:W-:Y:S02]  /*167f0*/  IABS R16, R6 ;  /* 0x0000000600107213 */ /* 0x000fe40000000000 */
[----:B------:R-:W-:Y:S01]  /*16800*/  STL [R1+0x154], R3 ;  /* 0x0001540301007387 */ /* 0x000fe20000100800 */
[----:B------:R-:W-:-:S02]  /*16810*/  IMAD.MOV R7, RZ, RZ, -R7 ;  /* 0x000000ffff077224 */ /* 0x000fc400078e0a07 */
[----:B------:R-:W-:Y:S01]  /*16820*/  @!P5 IMAD.IADD R11, R11, 0x1, -R10 ;  /* 0x000000010b0bd824 */ /* 0x000fe200078e0a0a */
[----:B------:R-:W-:Y:S01]  /*16830*/  ISETP.GE.AND P5, PT, R6, RZ, PT ;  /* 0x000000ff0600720c */ /* 0x000fe20003fa6270 */
[C---:B------:R-:W-:Y:S01]  /*16840*/  IMAD R12, R10.reuse, R7, R12 ;  /* 0x000000070a0c7224 */ /* 0x040fe200078e020c */
[----:B------:R-:W-:Y:S01]  /*16850*/  IABS R6, R19 ;  /* 0x0000001300067213 */ /* 0x000fe20000000000 */
[--C-:B------:R-:W-:Y:S02]  /*16860*/  @!P0 IMAD.IADD R9, R9, 0x1, -R10.reuse ;  /* 0x0000000109098824 */ /* 0x100fe400078e0a0a */
[----:B------:R-:W-:Y:S01]  /*16870*/  @!P6 IMAD.IADD R21, R21, 0x1, -R10 ;  /* 0x000000011515e824 */ /* 0x000fe200078e0a0a */
[----:B------:R-:W-:Y:S01]  /*16880*/  ISETP.GT.U32.AND P0, PT, R10, R12, PT ;  /* 0x0000000c0a00720c */ /* 0x000fe20003f04070 */
[----:B------:R-:W-:-:S03]  /*16890*/  IMAD.HI.U32 R2, R4, R16, RZ ;  /* 0x0000001004027227 */ /* 0x000fc600078e00ff */
[----:B------:R-:W-:Y:S01]  /*168a0*/  ISETP.GT.U32.AND P6, PT, R10, R21, PT ;  /* 0x000000150a00720c */ /* 0x000fe20003fc4070 */
[----:B--2---:R-:W-:Y:S02]  /*168b0*/  IMAD.MOV.U32 R0, RZ, RZ, R8 ;  /* 0x000000ffff007224 */ /* 0x004fe400078e0008 */
        /* <DEDUP_REMOVED lines=21> */
[----:B------:R-:W-:Y:S01]  /*16a10*/  @!P2 IMAD.MOV R0, RZ, RZ, -R0 ;  /* 0x000000ffff00a224 */ /* 0x000fe200078e0a00 */
[----:B------:R-:W-:Y:S01]  /*16a20*/  ISETP.GT.U32.AND P2, PT, R10, R12, PT ;  /* 0x0000000c0a00720c */ /* 0x000fe20003f44070 */
[--C-:B------:R-:W-:Y:S01]  /*16a30*/  @!P6 IMAD.IADD R16, R16, 0x1, -R10.reuse ;  /* 0x000000011010e824 */ /* 0x100fe200078e0a0a */
[----:B------:R-:W-:Y:S01]  /*16a40*/  ISETP.GT.U32.AND P6, PT, R10, R15, PT ;  /* 0x0000000f0a00720c */ /* 0x000fe20003fc4070 */
[----:B------:R-:W-:Y:S01]  /*16a50*/  @!P0 IMAD.IADD R6, R6, 0x1, -R10 ;  /* 0x0000000106068824 */ /* 0x000fe200078e0a0a */
[----:B------:R1:W-:Y:S01]  /*16a60*/  STL [R1+0x148], R0 ;  /* 0x0001480001007387 */ /* 0x0003e20000100800 */
[----:B------:R-:W-:Y:S01]  /*16a70*/  IABS R2, R13 ;  /* 0x0000000d00027213 */ /* 0x000fe20000000000 */
[----:B------:R-:W-:Y:S01]  /*16a80*/  IMAD.HI.U32 R22, R4, R17, RZ ;  /* 0x0000001104167227 */ /* 0x000fe200078e00ff */
[----:B------:R-:W-:-:S03]  /*16a90*/  ISETP.GT.U32.AND P0, PT, R10, R16, PT ;  /* 0x000000100a00720c */ /* 0x000fc60003f04070 */
        /* <DEDUP_REMOVED lines=32> */
[----:B-1----:R-:W-:Y:S01]  /*16ca0*/  IMAD.MOV.U32 R0, RZ, RZ, R16 ;  /* 0x000000ffff007224 */ /* 0x002fe200078e0010 */
[----:B------:R-:W-:Y:S01]  /*16cb0*/  ISETP.GE.AND P2, PT, R18, RZ, PT ;  /* 0x000000ff1200720c */ /* 0x000fe20003f46270 */
[--C-:B------:R-:W-:Y:S01]  /*16cc0*/  @!P6 IMAD.IADD R15, R15, 0x1, -R10.reuse ;  /* 0x000000010f0fe824 */ /* 0x100fe200078e0a0a */
[----:B------:R-:W-:Y:S01]  /*16cd0*/  ISETP.GE.AND P6, PT, R20, RZ, PT ;  /* 0x000000ff1400720c */ /* 0x000fe20003fc6270 */
[----:B------:R-:W-:Y:S01]  /*16ce0*/  @!P3 IMAD.IADD R2, R2, 0x1, -R10 ;  /* 0x000000010202b824 */ /* 0x000fe200078e0a0a */
[C---:B------:R-:W-:Y:S01]  /*16cf0*/  ISETP.GT.U32.AND P3, PT, R10.reuse, R8, PT ;  /* 0x000000080a00720c */ /* 0x040fe20003f64070 */
[----:B------:R-:W-:Y:S01]  /*16d00*/  @!P5 IMAD.MOV R0, RZ, RZ, -R0 ;  /* 0x000000ffff00d224 */ /* 0x000fe200078e0a00 */
[----:B------:R-:W-:Y:S01]  /*16d10*/  ISETP.GT.U32.AND P5, PT, R10, R7, PT ;  /* 0x000000070a00720c */ /* 0x000fe20003fa4070 */
[----:B------:R-:W-:-:S04]  /*16d20*/  IMAD.HI.U32 R21, R4, R17, RZ ;  /* 0x0000001104157227 */ /* 0x000fc800078e00ff */
[----:B------:R-:W-:Y:S01]  /*16d30*/  @!P4 IMAD.MOV R3, RZ, RZ, -R3 ;  /* 0x000000ffff03c224 */ /* 0x000fe200078e0a03 */
[----:B------:R-:W-:Y:S01]  /*16d40*/  ISETP.GT.U32.AND P4, PT, R10, R2, PT ;  /* 0x000000020a00720c */ /* 0x000fe20003f84070 */
[----:B------:R-:W-:-:S03]  /*16d50*/  IMAD.HI.U32 R19, R4, R9, RZ ;  /* 0x0000000904137227 */ /* 0x000fc600078e00ff */
[----:B------:R1:W-:Y:S01]  /*16d60*/  STL [R1+0x13c], R3 ;  /* 0x00013c0301007387 */ /* 0x0003e20000100800 */
[----:B------:R-:W-:Y:S02]  /*16d70*/  IMAD.MOV R21, RZ, RZ, -R21 ;  /* 0x000000ffff157224 */ /* 0x000fe400078e0a15 */
[----:B------:R-:W-:Y:S01]  /*16d80*/  IMAD.MOV R19, RZ, RZ, -R19 ;  /* 0x000000ffff137224 */ /* 0x000fe200078e0a13 */
[----:B------:R2:W-:Y:S01]  /*16d90*/  STL [R1+0x138], R0 ;  /* 0x0001380001007387 */ /* 0x0005e20000100800 */
[C---:B------:R-:W-:Y:S02]  /*16da0*/  IMAD R5, R10.reuse, R21, R17 ;  /* 0x000000150a057224 */ /* 0x040fe400078e0211 */
[----:B------:R-:W-:Y:S02]  /*16db0*/  IMAD R9, R10, R19, R9 ;  /* 0x000000130a097224 */ /* 0x000fe400078e0209 */
[----:B------:R-:W-:Y:S02]  /*16dc0*/  VIADD R12, R28, 0x48 ;  /* 0x000000481c0c7836 */ /* 0x000fe40000000000 */
[----:B-1----:R-:W-:-:S02]  /*16dd0*/  IMAD.MOV.U32 R3, RZ, RZ, R6 ;  /* 0x000000ffff037224 */ /* 0x002fc400078e0006 */
[----:B------:R-:W-:Y:S01]  /*16de0*/  @!P3 IMAD.IADD R8, R8, 0x1, -R10 ;  /* 0x000000010808b824 */ /* 0x000fe200078e0a0a */
[C---:B------:R-:W-:Y:S01]  /*16df0*/  ISETP.GT.U32.AND P3, PT, R10.reuse, R9, PT ;  /* 0x000000090a00720c */ /* 0x040fe20003f64070 */
[----:B--2---:R-:W-:Y:S02]  /*16e00*/  IMAD.MOV.U32 R0, RZ, RZ, R15 ;  /* 0x000000ffff007224 */ /* 0x004fe400078e000f */
[----:B------:R-:W-:Y:S01]  /*16e10*/  @!P0 IMAD.MOV R3, RZ, RZ, -R3 ;  /* 0x000000ffff038224 */ /* 0x000fe200078e0a03 */
[----:B------:R-:W-:Y:S01]  /*16e20*/  ISETP.GT.U32.AND P0, PT, R10, R5, PT ;  /* 0x000000050a00720c */ /* 0x000fe20003f04070 */
[----:B------:R-:W-:Y:S01]  /*16e30*/  @!P6 IMAD.MOV R0, RZ, RZ, -R0 ;  /* 0x000000ffff00e224 */ /* 0x000fe200078e0a00 */
[----:B------:R-:W-:Y:S01]  /*16e40*/  ISETP.GE.AND P6, PT, R13, RZ, PT ;  /* 0x000000ff0d00720c */ /* 0x000fe20003fc6270 */
[----:B------:R-:W-:Y:S01]  /*16e50*/  @!P5 IMAD.IADD R7, R7, 0x1, -R10 ;  /* 0x000000010707d824 */ /* 0x000fe200078e0a0a */
[----:B------:R-:W-:Y:S01]  /*16e60*/  IABS R13, R12 ;  /* 0x0000000c000d7213 */ /* 0x000fe20000000000 */
[----:B------:R1:W-:Y:S01]  /*16e70*/  STL [R1+0x134], R3 ;  /* 0x0001340301007387 */ /* 0x0003e20000100800 */
[----:B------:R-:W-:Y:S01]  /*16e80*/  ISETP.GE.AND P5, PT, R14, RZ, PT ;  /* 0x000000ff0e00720c */ /* 0x000fe20003fa6270 */
[----:B------:R-:W-:-:S02]  /*16e90*/  VIADD R6, R28, 0x47 ;  /* 0x000000471c067836 */ /* 0x000fc40000000000 */
[----:B------:R2:W-:Y:S01]  /*16ea0*/  STL [R1+0x130], R0 ;  /* 0x0001300001007387 */ /* 0x0005e20000100800 */
[----:B------:R-:W-:Y:S02]  /*16eb0*/  IMAD.HI.U32 R14, R4, R13, RZ ;  /* 0x0000000d040e7227 */ /* 0x000fe400078e00ff */
[----:B------:R-:W-:Y:S02]  /*16ec0*/  IABS R16, R6 ;  /* 0x0000000600107213 */ /* 0x000fe40000000000 */
[----:B------:R-:W-:Y:S01]  /*16ed0*/  @!P4 IMAD.IADD R2, R2, 0x1, -R10 ;  /* 0x000000010202c824 */ /* 0x000fe200078e0a0a */
[----:B------:R-:W-:Y:S01]  /*16ee0*/  ISETP.GE.AND P4, PT, R11, RZ, PT ;  /* 0x000000ff0b00720c */ /* 0x000fe20003f86270 */
[----:B-1----:R-:W-:Y:S02]  /*16ef0*/  IMAD.MOV.U32 R3, RZ, RZ, R8 ;  /* 0x000000ffff037224 */ /* 0x002fe400078e0008 */
[----:B------:R-:W-:Y:S02]  /*16f00*/  IMAD.MOV R14, RZ, RZ, -R14 ;  /* 0x000000ffff0e7224 */ /* 0x000fe400078e0a0e */
[----:B--2---:R-:W-:-:S02]  /*16f10*/  IMAD.MOV.U32 R0, RZ, RZ, R7 ;  /* 0x000000ffff007224 */ /* 0x004fc400078e0007 */
[----:B------:R-:W-:Y:S02]  /*16f20*/  @!P1 IMAD.MOV R3, RZ, RZ, -R3 ;  /* 0x000000ffff039224 */ /* 0x000fe400078e0a03 */
[----:B------:R-:W-:Y:S01]  /*16f30*/  @!P2 IMAD.MOV R0, RZ, RZ, -R0 ;  /* 0x000000ffff00a224 */ /* 0x000fe200078e0a00 */
[----:B------:R-:W-:Y:S01]  /*16f40*/  ISETP.GE.AND P2, PT, R6, RZ, PT ;  /* 0x000000ff0600720c */ /* 0x000fe20003f46270 */
[--C-:B------:R-:W-:Y:S01]  /*16f50*/  @!P0 IMAD.IADD R5, R5, 0x1, -R10.reuse ;  /* 0x0000000105058824 */ /* 0x100fe200078e0a0a */
[----:B------:R-:W-:Y:S01]  /*16f60*/  STL [R1+0x12c], R3 ;  /* 0x00012c0301007387 */ /* 0x000fe20000100800 */
[----:B------:R-:W-:Y:S01]  /*16f70*/  @!P3 IMAD.IADD R9, R9, 0x1, -R10 ;  /* 0x000000010909b824 */ /* 0x000fe200078e0a0a */
[----:B------:R-:W-:Y:S01]  /*16f80*/  ISETP.GE.AND P0, PT, R12, RZ, PT ;  /* 0x000000ff0c00720c */ /* 0x000fe20003f06270 */
[C---:B------:R-:W-:Y:S01]  /*16f90*/  IMAD R13, R10.reuse, R14, R13 ;  /* 0x0000000e0a0d7224 */ /* 0x040fe200078e020d */
[----:B------:R1:W-:Y:S01]  /*16fa0*/  STL [R1+0x128], R0 ;  /* 0x0001280001007387 */ /* 0x0003e20000100800 */
[----:B------:R-:W-:Y:S01]  /*16fb0*/  ISETP.GT.U32.AND P1, PT, R10, R5, PT ;  /* 0x000000050a00720c */ /* 0x000fe20003f24070 */
[----:B------:R-:W-:Y:S01]  /*16fc0*/  IMAD.HI.U32 R11, R4, R16, RZ ;  /* 0x00000010040b7227 */ /* 0x000fe200078e00ff */
[----:B------:R-:W-:-:S03]  /*16fd0*/  ISETP.GT.U32.AND P3, PT, R10, R9, PT ;  /* 0x000000090a00720c */ /* 0x000fc60003f64070 */
[----:B------:R-:W-:Y:S02]  /*16fe0*/  IMAD.MOV R11, RZ, RZ, -R11 ;  /* 0x000000ffff0b7224 */ /* 0x000fe400078e0a0b */
[----:B------:R-:W-:Y:S02]  /*16ff0*/  VIADD R14, R28, 0x46 ;  /* 0x000000461c0e7836 */ /* 0x000fe40000000000 */
[----:B-1----:R-:W-:Y:S02]  /*17000*/  IMAD.MOV.U32 R0, RZ, RZ, R2 ;  /* 0x000000ffff007224 */ /* 0x002fe400078e0002 */
[C---:B------:R-:W-:Y:S02]  /*17010*/  IMAD R16, R10.reuse, R11, R16 ;  /* 0x0000000b0a107224 */ /* 0x040fe400078e0210 */
[----:B------:R-:W-:Y:S01]  /*17020*/  @!P6 IMAD.MOV R0, RZ, RZ, -R0 ;  /* 0x000000ffff00e224 */ /* 0x000fe200078e0a00 */
[----:B------:R-:W-:Y:S01]  /*17030*/  ISETP.GT.U32.AND P6, PT, R10, R13, PT ;  /* 0x0000000d0a00720c */ /* 0x000fe20003fc4070 */
[--C-:B------:R-:W-:Y:S01]  /*17040*/  @!P1 IMAD.IADD R5, R5, 0x1, -R10.reuse ;  /* 0x0000000105059824 */ /* 0x100fe200078e0a0a */
[----:B------:R-:W-:Y:S01]  /*17050*/  ISETP.GE.AND P1, PT, R14, RZ, PT ;  /* 0x000000ff0e00720c */ /* 0x000fe20003f26270 */
[----:B------:R-:W-:Y:S01]  /*17060*/  @!P3 IMAD.IADD R9, R9, 0x1, -R10 ;  /* 0x000000010909b824 */ /* 0x000fe200078e0a0a */
[----:B------:R-:W-:Y:S01]  /*17070*/  IABS R14, R14 ;  /* 0x0000000e000e7213 */ /* 0x000fe20000000000 */
[----:B------:R1:W-:Y:S01]  /*17080*/  STL [R1+0x124], R0 ;  /* 0x0001240001007387 */ /* 0x0003e20000100800 */
[----:B------:R-:W-:Y:S01]  /*17090*/  ISETP.GT.U32.AND P3, PT, R10, R16, PT ;  /* 0x000000100a00720c */ /* 0x000fe20003f64070 */
[----:B------:R-:W-:-:S02]  /*170a0*/  VIADD R7, R28, 0x44 ;  /* 0x000000441c077836 */ /* 0x000fc40000000000 */
[----:B------:R-:W-:-:S03]  /*170b0*/  IMAD.HI.U32 R8, R4, R14, RZ ;  /* 0x0000000e04087227 */ /* 0x000fc600078e00ff */
[----:B------:R-:W-:Y:S01]  /*170c0*/  IABS R12, R7 ;  /* 0x00000007000c7213 */ /* 0x000fe20000000000 */
[----:B------:R-:W-:Y:S02]  /*170d0*/  @!P6 IMAD.IADD R13, R13, 0x1, -R10 ;  /* 0x000000010d0de824 */ /* 0x000fe400078e0a0a */
[----:B-1----:R-:W-:Y:S02]  /*170e0*/  IMAD.MOV.U32 R0, RZ, RZ, R5 ;  /* 0x000000ffff007224 */ /* 0x002fe400078e0005 */
[----:B------:R-:W-:Y:S01]  /*170f0*/  VIADD R2, R28, 0x45 ;  /* 0x000000451c027836 */ /* 0x000fe20000000000 */
[----:B------:R-:W-:Y:S01]  /*17100*/  ISETP.GT.U32.AND P6, PT, R10, R13, PT ;  /* 0x0000000d0a00720c */ /* 0x000fe20003fc4070 */
[----:B------:R-:W-:Y:S02]  /*17110*/  @!P5 IMAD.MOV R0, RZ, RZ, -R0 ;  /* 0x000000ffff00d224 */ /* 0x000fe400078e0a00 */
[----:B------:R-:W-:Y:S01]  /*17120*/  IMAD.MOV R8, RZ, RZ, -R8 ;  /* 0x000000ffff087224 */ /* 0x000fe200078e0a08 */
[----:B------:R-:W-:Y:S01]  /*17130*/  IABS R6, R2 ;  /* 0x0000000200067213 */ /* 0x000fe20000000000 */
[----:B------:R-:W-:Y:S01]  /*17140*/  @!P3 IMAD.IADD R16, R16, 0x1, -R10 ;  /* 0x000000011010b824 */ /* 0x000fe200078e0a0a */
[----:B------:R1:W-:Y:S01]  /*17150*/  STL [R1+0x120], R0 ;  /* 0x0001200001007387 */ /* 0x0003e20000100800 */
[----:B------:R-:W-:Y:S01]  /*17160*/  IMAD R14, R10, R8, R14 ;  /* 0x000000080a0e7224 */ /* 0x000fe200078e020e */
[----:B------:R-:W-:Y:S01]  /*17170*/  ISETP.GE.AND P5, PT, R2, RZ, PT ;  /* 0x000000ff0200720c */ /* 0x000fe20003fa6270 */
[----:B------:R-:W-:Y:S01]  /*17180*/  IMAD.HI.U32 R2, R4, R12, RZ ;  /* 0x0000000c04027227 */ /* 0x000fe200078e00ff */
[----:B------:R-:W-:-:S03]  /*17190*/  ISETP.GT.U32.AND P3, PT, R10, R16, PT ;  /* 0x000000100a00720c */ /* 0x000fc60003f64070 */
[----:B------:R-:W-:Y:S01]  /*171a0*/  @!P6 IMAD.IADD R13, R13, 0x1, -R10 ;  /* 0x000000010d0de824 */ /* 0x000fe200078e0a0a */
[----:B------:R-:W-:Y:S01]  /*171b0*/  ISETP.GT.U32.AND P6, PT, R10, R14, PT ;  /* 0x0000000e0a00720c */ /* 0x000fe20003fc4070 */
[----:B------:R-:W-:-:S04]  /*171c0*/  IMAD.HI.U32 R5, R4, R6, RZ ;  /* 0x0000000604057227 */ /* 0x000fc800078e00ff */
        /* <DEDUP_REMOVED lines=21> */
[C---:B------:R-:W-:Y:S01]  /*17320*/  VIADD R15, R28.reuse, 0x42 ;  /* 0x000000421c0f7836 */ /* 0x040fe20000000000 */
[----:B------:R1:W-:Y:S01]  /*17330*/  STL [R1+0x118], R0 ;  /* 0x0001180001007387 */ /* 0x0003e20000100800 */
[----:B------:R-:W-:Y:S02]  /*17340*/  VIADD R5, R28, 0x40 ;  /* 0x000000401c057836 */ /* 0x000fe40000000000 */
[--C-:B------:R-:W-:Y:S01]  /*17350*/  @!P3 IMAD.IADD R6, R6, 0x1, -R10.reuse ;  /* 0x000000010606b824 */ /* 0x100fe200078e0a0a */
[----:B------:R-:W-:Y:S01]  /*17360*/  IABS R17, R15 ;  /* 0x0000000f00117213 */ /* 0x000fe20000000000 */
[----:B------:R-:W-:Y:S01]  /*17370*/  @!P6 IMAD.IADD R14, R14, 0x1, -R10 ;  /* 0x000000010e0ee824 */ /* 0x000fe200078e0a0a */
[----:B------:R-:W-:-:S02]  /*17380*/  IABS R8, R5 ;  /* 0x0000000500087213 */ /* 0x000fc40000000000 */
[----:B------:R-:W-:Y:S01]  /*17390*/  ISETP.GT.U32.AND P3, PT, R10, R6, PT ;  /* 0x000000060a00720c */ /* 0x000fe20003f64070 */
        /* <DEDUP_REMOVED lines=78> */
[C---:B------:R-:W-:Y:S02]  /*17880*/  IMAD R15, R10.reuse, R12, R15 ;  /* 0x0000000c0a0f7224 */ /* 0x040fe400078e020f */
[----:B------:R-:W-:Y:S01]  /*17890*/  IMAD.MOV.U32 R3, RZ, RZ, R11 ;  /* 0x000000ffff037224 */ /* 0x000fe200078e000b */
[----:B------:R-:W-:Y:S01]  /*178a0*/  ISETP.GT.U32.AND P4, PT, R10, R16, PT ;  /* 0x000000100a00720c */ /* 0x000fe20003f84070 */
[----:B------:R-:W-:Y:S01]  /*178b0*/  @!P0 IMAD.IADD R6, R6, 0x1, -R10 ;  /* 0x0000000106068824 */ /* 0x000fe200078e0a0a */
[----:B------:R-:W-:Y:S01]  /*178c0*/  ISETP.GE.AND P0, PT, R7, RZ, PT ;  /* 0x000000ff0700720c */ /* 0x000fe20003f06270 */
[----:B------:R-:W-:-:S02]  /*178d0*/  IMAD R14, R10, R9, R14 ;  /* 0x000000090a0e7224 */ /* 0x000fc400078e020e */
[----:B------:R-:W-:Y:S01]  /*178e0*/  @!P5 IMAD.MOV R3, RZ, RZ, -R3 ;  /* 0x000000ffff03d224 */ /* 0x000fe200078e0a03 */
[C---:B------:R-:W-:Y:S01]  /*178f0*/  ISETP.GT.U32.AND P5, PT, R10.reuse, R15, PT ;  /* 0x0000000f0a00720c */ /* 0x040fe20003fa4070 */
[----:B-1----:R-:W-:Y:S01]  /*17900*/  IMAD.MOV.U32 R0, RZ, RZ, R8 ;  /* 0x000000ffff007224 */ /* 0x002fe200078e0008 */
[----:B------:R-:W-:Y:S01]  /*17910*/  ISETP.GT.U32.AND P3, PT, R10, R6, PT ;  /* 0x000000060a00720c */ /* 0x000fe20003f64070 */
[----:B------:R-:W-:Y:S01]  /*17920*/  IMAD.HI.U32 R7, R4, R13, RZ ;  /* 0x0000000d04077227 */ /* 0x000fe200078e00ff */
[----:B------:R-:W-:Y:S03]  /*17930*/  STL [R1+0xfc], R3 ;  /* 0x0000fc0301007387 */ /* 0x000fe60000100800 */
[----:B------:R-:W-:Y:S01]  /*17940*/  @!P6 IMAD.MOV R0, RZ, RZ, -R0 ;  /* 0x000000ffff00e224 */ /* 0x000fe200078e0a00 */
[----:B------:R-:W-:Y:S01]  /*17950*/  ISETP.GT.U32.AND P6, PT, R10, R14, PT ;  /* 0x0000000e0a00720c */ /* 0x000fe20003fc4070 */
[----:B------:R-:W-:-:S02]  /*17960*/  IMAD.MOV R7, RZ, RZ, -R7 ;  /* 0x000000ffff077224 */ /* 0x000fc400078e0a07 */
[----:B------:R-:W-:Y:S01]  /*17970*/  VIADD R12, R28, 0x3a ;  /* 0x0000003a1c0c7836 */ /* 0x000fe20000000000 */
[----:B------:R1:W-:Y:S01]  /*17980*/  STL [R1+0xf8], R0 ;  /* 0x0000f80001007387 */ /* 0x0003e20000100800 */
[----:B------:R-:W-:Y:S02]  /*17990*/  IMAD R13, R10, R7, R13 ;  /* 0x000000070a0d7224 */ /* 0x000fe400078e020d */
[--C-:B------:R-:W-:Y:S01]  /*179a0*/  @!P4 IMAD.IADD R16, R16, 0x1, -R10.reuse ;  /* 0x000000011010c824 */ /* 0x100fe200078e0a0a */
[----:B------:R-:W-:Y:S01]  /*179b0*/  IABS R7, R12 ;  /* 0x0000000c00077213 */ /* 0x000fe20000000000 */
[--C-:B------:R-:W-:Y:S01]  /*179c0*/  @!P5 IMAD.IADD R15, R15, 0x1, -R10.reuse ;  /* 0x000000010f0fd824 */ /* 0x100fe200078e0a0a */
[----:B------:R-:W-:Y:S01]  /*179d0*/  ISETP.GT.U32.AND P4, PT, R10, R13, PT ;  /* 0x0000000d0a00720c */ /* 0x000fe20003f84070 */
[--C-:B------:R-:W-:Y:S01]  /*179e0*/  @!P3 IMAD.IADD R6, R6, 0x1, -R10.reuse ;  /* 0x000000010606b824 */ /* 0x100fe200078e0a0a */
[----:B------:R-:W-:Y:S01]  /*179f0*/  ISETP.GE.AND P3, PT, R5, RZ, PT ;  /* 0x000000ff0500720c */ /* 0x000fe20003f66270 */
[----:B------:R-:W-:Y:S01]  /*17a00*/  @!P6 IMAD.IADD R14, R14, 0x1, -R10 ;  /* 0x000000010e0ee824 */ /* 0x000fe200078e0a0a */
[----:B------:R-:W-:Y:S01]  /*17a10*/  ISETP.GT.U32.AND P6, PT, R10, R15, PT ;  /* 0x0000000f0a00720c */ /* 0x000fe20003fc4070 */
[----:B------:R-:W-:Y:S01]  /*17a20*/  VIADD R8, R28, 0x39 ;  /* 0x000000391c087836 */ /* 0x000fe20000000000 */
[----:B------:R-:W-:Y:S01]  /*17a30*/  ISETP.GE.AND P5, PT, R2, RZ, PT ;  /* 0x000000ff0200720c */ /* 0x000fe20003fa6270 */
[----:B------:R-:W-:-:S03]  /*17a40*/  IMAD.HI.U32 R5, R4, R7, RZ ;  /* 0x0000000704057227 */ /* 0x000fc600078e00ff */
[----:B------:R-:W-:Y:S01]  /*17a50*/  IABS R11, R8 ;  /* 0x00000008000b7213 */ /* 0x000fe20000000000 */
[----:B------:R-:W-:Y:S02]  /*17a60*/  IMAD.MOV R5, RZ, RZ, -R5 ;  /* 0x000000ffff057224 */ /* 0x000fe400078e0a05 */
[----:B------:R-:W-:Y:S01]  /*17a70*/  @!P4 IMAD.IADD R13, R13, 0x1, -R10 ;  /* 0x000000010d0dc824 */ /* 0x000fe200078e0a0a */
[C---:B------:R-:W-:Y:S01]  /*17a80*/  ISETP.GT.U32.AND P4, PT, R10.reuse, R14, PT ;  /* 0x0000000e0a00720c */ /* 0x040fe20003f84070 */
[----:B------:R-:W-:Y:S02]  /*17a90*/  IMAD R7, R10, R5, R7 ;  /* 0x000000050a077224 */ /* 0x000fe400078e0207 */
[----:B-1----:R-:W-:Y:S02]  /*17aa0*/  IMAD.MOV.U32 R0, RZ, RZ, R6 ;  /* 0x000000ffff007224 */ /* 0x002fe400078e0006 */
[----:B------:R-:W-:-:S04]  /*17ab0*/  IMAD.HI.U32 R6, R4, R11, RZ ;  /* 0x0000000b04067227 */ /* 0x000fc800078e00ff */
[----:B------:R-:W-:Y:S01]  /*17ac0*/  @!P6 IMAD.IADD R15, R15, 0x1, -R10 ;  /* 0x000000010f0fe824 */ /* 0x000fe200078e0a0a */
[C---:B------:R-:W-:Y:S01]  /*17ad0*/  ISETP.GT.U32.AND P6, PT, R10.reuse, R7, PT ;  /* 0x000000070a00720c */ /* 0x040fe20003fc4070 */
        /* <DEDUP_REMOVED lines=8> */
[----:B------:R-:W-:Y:S01]  /*17b60*/  @!P4 IMAD.IADD R14, R14, 0x1, -R10 ;  /* 0x000000010e0ec824 */ /* 0x000fe200078e0a0a */
[----:B------:R-:W-:Y:S01]  /*17b70*/  ISETP.GT.U32.AND P4, PT, R10, R11, PT ;  /* 0x0000000b0a00720c */ /* 0x000fe20003f84070 */
[----:B------:R-:W-:Y:S01]  /*17b80*/  IMAD.MOV.U32 R3, RZ, RZ, R16 ;  /* 0x000000ffff037224 */ /* 0x000fe200078e0010 */
[----:B------:R-:W-:Y:S01]  /*17b90*/  IABS R9, R5 ;  /* 0x0000000500097213 */ /* 0x000fe20000000000 */
[----:B------:R-:W-:Y:S01]  /*17ba0*/  @!P6 IMAD.IADD R7, R7, 0x1, -R10 ;  /* 0x000000010707e824 */ /* 0x000fe200078e0a0a */
[----:B------:R-:W-:Y:S01]  /*17bb0*/  ISETP.GE.AND P6, PT, R8, RZ, PT ;  /* 0x000000ff0800720c */ /* 0x000fe20003fc6270 */
[----:B------:R-:W-:-:S04]  /*17bc0*/  IMAD.HI.U32 R18, R4, R17, RZ ;  /* 0x0000001104127227 */ /* 0x000fc800078e00ff */
[----:B-1----:R-:W-:Y:S02]  /*17bd0*/  IMAD.MOV.U32 R0, RZ, RZ, R15 ;  /* 0x000000ffff007224 */ /* 0x002fe400078e000f */
[----:B------:R-:W-:Y:S01]  /*17be0*/  @!P2 IMAD.MOV R3, RZ, RZ, -R3 ;  /* 0x000000ffff03a224 */ /* 0x000fe200078e0a03 */
[----:B------:R-:W-:Y:S01]  /*17bf0*/  ISETP.GT.U32.AND P2, PT, R10, R7, PT ;  /* 0x000000070a00720c */ /* 0x000fe20003f44070 */
[----:B------:R-:W-:Y:S01]  /*17c00*/  @!P1 IMAD.IADD R13, R13, 0x1, -R10 ;  /* 0x000000010d0d9824 */ /* 0x000fe200078e0a0a */
[----:B------:R-:W-:Y:S01]  /*17c10*/  ISETP.GE.AND P1, PT, R12, RZ, PT ;  /* 0x000000ff0c00720c */ /* 0x000fe20003f26270 */
[----:B------:R-:W-:Y:S01]  /*17c20*/  IMAD.MOV R18, RZ, RZ, -R18 ;  /* 0x000000ffff127224 */ /* 0x000fe200078e0a12 */
[----:B------:R1:W-:Y:S01]  /*17c30*/  STL [R1+0xf0], R3 ;  /* 0x0000f00301007387 */ /* 0x0003e20000100800 */
[----:B------:R-:W-:-:S04]  /*17c40*/  IMAD.HI.U32 R12, R4, R9, RZ ;  /* 0x00000009040c7227 */ /* 0x000fc800078e00ff */
[----:B------:R-:W-:Y:S02]  /*17c50*/  @!P0 IMAD.MOV R0, RZ, RZ, -R0 ;  /* 0x000000ffff008224 */ /* 0x000fe400078e0a00 */
[C---:B------:R-:W-:Y:S02]  /*17c60*/  IMAD R8, R10.reuse, R18, R17 ;  /* 0x000000120a087224 */ /* 0x040fe400078e0211 */
[----:B------:R-:W-:Y:S01]  /*17c70*/  IMAD.MOV R12, RZ, RZ, -R12 ;  /* 0x000000ffff0c7224 */ /* 0x000fe200078e0a0c */
[----:B------:R2:W-:Y:S01]  /*17c80*/  STL [R1+0xec], R0 ;  /* 0x0000ec0001007387 */ /* 0x0005e20000100800 */
[----:B-1----:R-:W-:Y:S02]  /*17c90*/  IMAD.MOV.U32 R3, RZ, RZ, R14 ;  /* 0x000000ffff037224 */ /* 0x002fe400078e000e */
[--C-:B------:R-:W-:Y:S01]  /*17ca0*/  @!P4 IMAD.IADD R11, R11, 0x1, -R10.reuse ;  /* 0x000000010b0bc824 */ /* 0x100fe200078e0a0a */
[----:B------:R-:W-:Y:S01]  /*17cb0*/  ISETP.GT.U32.AND P4, PT, R10, R8, PT ;  /* 0x000000080a00720c */ /* 0x000fe20003f84070 */
[----:B------:R-:W-:Y:S01]  /*17cc0*/  @!P3 IMAD.MOV R3, RZ, RZ, -R3 ;  /* 0x000000ffff03b224 */ /* 0x000fe200078e0a03 */
[----:B------:R-:W-:Y:S01]  /*17cd0*/  ISETP.GE.AND P3, PT, R2, RZ, PT ;  /* 0x000000ff0200720c */ /* 0x000fe20003f66270 */
[----:B------:R-:W-:Y:S01]  /*17ce0*/  VIADD R6, R28, 0x36 ;  /* 0x000000361c067836 */ /* 0x000fe20000000000 */
[C---:B------:R-:W-:Y:S01]  /*17cf0*/  ISETP.GT.U32.AND P0, PT, R10.reuse, R11, PT ;  /* 0x0000000b0a00720c */ /* 0x040fe20003f04070 */
[C---:B------:R-:W-:Y:S01]  /*17d00*/  IMAD R2, R10.reuse, R12, R9 ;  /* 0x0000000c0a027224 */ /* 0x040fe200078e0209 */
[----:B------:R-:W-:Y:S01]  /*17d10*/  STL [R1+0xe8], R3 ;  /* 0x0000e80301007387 */ /* 0x000fe20000100800 */
[----:B--2---:R-:W-:Y:S01]  /*17d20*/  IMAD.MOV.U32 R0, RZ, RZ, R13 ;  /* 0x000000ffff007224 */ /* 0x004fe200078e000d */
[----:B------:R-:W-:Y:S01]  /*17d30*/  IABS R19, R6 ;  /* 0x0000000600137213 */ /* 0x000fe20000000000 */
[----:B------:R-:W-:Y:S01]  /*17d40*/  @!P2 IMAD.IADD R7, R7, 0x1, -R10 ;  /* 0x000000010707a824 */ /* 0x000fe200078e0a0a */
[----:B------:R-:W-:Y:S01]  /*17d50*/  ISETP.GT.U32.AND P2, PT, R10, R2, PT ;  /* 0x000000020a00720c */ /* 0x000fe20003f44070 */
[----:B------:R-:W-:Y:S01]  /*17d60*/  @!P5 IMAD.MOV R0, RZ, RZ, -R0 ;  /* 0x000000ffff00d224 */ /* 0x000fe200078e0a00 */
[----:B------:R-:W-:Y:S01]  /*17d70*/  ISETP.GE.AND P5, PT, R5, RZ, PT ;  /* 0x000000ff0500720c */ /* 0x000fe20003fa6270 */
[----:B------:R-:W-:-:S03]  /*17d80*/  IMAD.HI.U32 R13, R4, R19, RZ ;  /* 0x00000013040d7227 */ /* 0x000fc600078e00ff */
[----:B------:R1:W-:Y:S01]  /*17d90*/  STL [R1+0xe4], R0 ;  /* 0x0000e40001007387 */ /* 0x0003e20000100800 */
[----:B------:R-:W-:Y:S02]  /*17da0*/  VIADD R5, R28, 0x35 ;  /* 0x000000351c057836 */ /* 0x000fe40000000000 */
[----:B------:R-:W-:Y:S02]  /*17db0*/  IMAD.MOV R13, RZ, RZ, -R13 ;  /* 0x000000ffff0d7224 */ /* 0x000fe400078e0a0d */
[--C-:B------:R-:W-:Y:S01]  /*17dc0*/  @!P0 IMAD.IADD R11, R11, 0x1, -R10.reuse ;  /* 0x000000010b0b8824 */ /* 0x100fe200078e0a0a */
[----:B------:R-:W-:Y:S01]  /*17dd0*/  IABS R18, R5 ;  /* 0x0000000500127213 */ /* 0x000fe20000000000 */
[----:B------:R-:W-:Y:S01]  /*17de0*/  @!P4 IMAD.IADD R8, R8, 0x1, -R10 ;  /* 0x000000010808c824 */ /* 0x000fe200078e0a0a */
[----:B------:R-:W-:Y:S01]  /*17df0*/  ISETP.GE.AND P0, PT, R6, RZ, PT ;  /* 0x000000ff0600720c */ /* 0x000fe20003f06270 */
[----:B------:R-:W-:Y:S01]  /*17e00*/  IMAD R19, R10, R13, R19 ;  /* 0x0000000d0a137224 */ /* 0x000fe200078e0213 */
[----:B------:R-:W-:Y:S01]  /*17e10*/  ISETP.GE.AND P4, PT, R5, RZ, PT ;  /* 0x000000ff0500720c */ /* 0x000fe20003f86270 */
[----:B-1----:R-:W-:-:S02]  /*17e20*/  IMAD.MOV.U32 R0, RZ, RZ, R7 ;  /* 0x000000ffff007224 */ /* 0x002fc400078e0007 */
[----:B------:R-:W-:Y:S01]  /*17e30*/  @!P2 IMAD.IADD R2, R2, 0x1, -R10 ;  /* 0x000000010202a824 */ /* 0x000fe200078e0a0a */
[----:B------:R-:W-:Y:S01]  /*17e40*/  ISETP.GT.U32.AND P2, PT, R10, R8, PT ;  /* 0x000000080a00720c */ /* 0x000fe20003f44070 */
[----:B------:R-:W-:Y:S02]  /*17e50*/  @!P1 IMAD.MOV R0, RZ, RZ, -R0 ;  /* 0x000000ffff009224 */ /* 0x000fe400078e0a00 */
[----:B------:R-:W-:Y:S01]  /*17e60*/  IMAD.HI.U32 R7, R4, R18, RZ ;  /* 0x0000001204077227 */ /* 0x000fe200078e00ff */
[----:B------:R-:W-:Y:S02]  /*17e70*/  ISETP.GT.U32.AND P1, PT, R10, R2, PT ;  /* 0x000000020a00720c */ /* 0x000fe40003f24070 */
[----:B------:R1:W-:Y:S01]  /*17e80*/  STL [R1+0xe0], R0 ;  /* 0x0000e00001007387 */ /* 0x0003e20000100800 */
[----:B------:R-:W-:Y:S02]  /*17e90*/  IMAD.MOV R7, RZ, RZ, -R7 ;  /* 0x000000ffff077224 */ /* 0x000fe400078e0a07 */
[----:B------:R-:W-:-:S02]  /*17ea0*/  VIADD R6, R28, 0x34 ;  /* 0x000000341c067836 */ /* 0x000fc40000000000 */
[----:B------:R-:W-:Y:S02]  /*17eb0*/  IMAD R18, R10, R7, R18 ;  /* 0x000000070a127224 */ /* 0x000fe400078e0212 */
[----:B------:R-:W-:Y:S01]  /*17ec0*/  VIADD R9, R28, 0x33 ;  /* 0x000000331c097836 */ /* 0x000fe20000000000 */
[----:B------:R-:W-:Y:S01]  /*17ed0*/  IABS R14, R6 ;  /* 0x00000006000e7213 */ /* 0x000fe20000000000 */
[----:B------:R-:W-:Y:S01]  /*17ee0*/  @!P2 IMAD.IADD R8, R8, 0x1, -R10 ;  /* 0x000000010808a824 */ /* 0x000fe200078e0a0a */
[----:B------:R-:W-:Y:S01]  /*17ef0*/  ISETP.GT.U32.AND P2, PT, R10, R18, PT ;  /* 0x000000120a00720c */ /* 0x000fe20003f44070 */
[----:B-1----:R-:W-:Y:S01]  /*17f00*/  IMAD.MOV.U32 R0, RZ, RZ, R11 ;  /* 0x000000ffff007224 */ /* 0x002fe200078e000b */
[----:B------:R-:W-:Y:S01]  /*17f10*/  IABS R17, R9 ;  /* 0x0000000900117213 */ /* 0x000fe20000000000 */
[----:B------:R-:W-:-:S04]  /*17f20*/  IMAD.HI.U32 R11, R4, R14, RZ ;  /* 0x0000000e040b7227 */ /* 0x000fc800078e00ff */
[----:B------:R-:W-:Y:S01]  /*17f30*/  @!P6 IMAD.MOV R0, RZ, RZ, -R0 ;  /* 0x000000ffff00e224 */ /* 0x000fe200078e0a00 */
[----:B------:R-:W-:Y:S01]  /*17f40*/  ISETP.GT.U32.AND P6, PT, R10, R19, PT ;  /* 0x000000130a00720c */ /* 0x000fe20003fc4070 */
[----:B------:R-:W-:-:S03]  /*17f50*/  IMAD.HI.U32 R7, R4, R17, RZ ;  /* 0x0000001104077227 */ /* 0x000fc600078e00ff */
[----:B------:R1:W-:Y:S01]  /*17f60*/  STL [R1+0xd8], R0 ;  /* 0x0000d80001007387 */ /* 0x0003e20000100800 */
[--C-:B------:R-:W-:Y:S01]  /*17f70*/  @!P1 IMAD.IADD R2, R2, 0x1, -R10.reuse ;  /* 0x0000000102029824 */ /* 0x100fe200078e0a0a */
[----:B------:R-:W-:Y:S01]  /*17f80*/  ISETP.GE.AND P1, PT, R6, RZ, PT ;  /* 0x000000ff0600720c */ /* 0x000fe20003f26270 */
[----:B------:R-:W-:Y:S02]  /*17f90*/  IMAD.MOV R11, RZ, RZ, -R11 ;  /* 0x000000ffff0b7224 */ /* 0x000fe400078e0a0b */
[----:B------:R-:W-:Y:S02]  /*17fa0*/  VIADD R5, R28, 0x32 ;  /* 0x000000321c057836 */ /* 0x000fe40000000000 */
[----:B------:R-:W-:Y:S02]  /*17fb0*/  IMAD.MOV R7, RZ, RZ, -R7 ;  /* 0x000000ffff077224 */ /* 0x000fe400078e0a07 */
[----:B------:R-:W-:Y:S01]  /*17fc0*/  @!P6 IMAD.IADD R19, R19, 0x1, -R10 ;  /* 0x000000011313e824 */ /* 0x000fe200078e0a0a */
[----:B------:R-:W-:Y:S01]  /*17fd0*/  IABS R16, R5 ;  /* 0x0000000500107213 */ /* 0x000fe20000000000 */
[----:B-1----:R-:W-:Y:S01]  /*17fe0*/  IMAD.MOV.U32 R0, RZ, RZ, R8 ;  /* 0x000000ffff007224 */ /* 0x002fe200078e0008 */
[----:B------:R-:W-:Y:S01]  /*17ff0*/  ISETP.GE.AND P6, PT, R9, RZ, PT ;  /* 0x000000ff0900720c */ /* 0x000fe20003fc6270 */
[----:B------:R-:W-:-:S02]  /*18000*/  IMAD R14, R10, R11, R14 ;  /* 0x0000000b0a0e7224 */ /* 0x000fc400078e020e */
[----:B------:R-:W-:Y:S01]  /*18010*/  @!P3 IMAD.MOV R0, RZ, RZ, -R0 ;  /* 0x000000ffff00b224 */ /* 0x000fe200078e0a00 */
[----:B------:R-:W-:Y:S01]  /*18020*/  ISETP.GT.U32.AND P3, PT, R10, R19, PT ;  /* 0x000000130a00720c */ /* 0x000fe20003f64070 */
[----:B------:R-:W-:Y:S02]  /*18030*/  @!P2 IMAD.IADD R18, R18, 0x1, -R10 ;  /* 0x000000011212a824 */ /* 0x000fe400078e0a0a */
[----:B------:R-:W-:Y:S01]  /*18040*/  IMAD R17, R10, R7, R17 ;  /* 0x000000070a117224 */ /* 0x000fe200078e0211 */
[----:B------:R1:W-:Y:S01]  /*18050*/  STL [R1+0xd4], R0 ;  /* 0x0000d40001007387 */ /* 0x0003e20000100800 */
[----:B------:R-:W-:Y:S01]  /*18060*/  IMAD.HI.U32 R6, R4, R16, RZ ;  /* 0x0000001004067227 */ /* 0x000fe200078e00ff */
[----:B------:R-:W-:-:S03]  /*18070*/  ISETP.GT.U32.AND P2, PT, R10, R18, PT ;  /* 0x000000120a00720c */ /* 0x000fc60003f44070 */
[----:B------:R-:W-:Y:S02]  /*18080*/  IMAD.MOV R6, RZ, RZ, -R6 ;  /* 0x000000ffff067224 */ /* 0x000fe400078e0a06 */
[----:B------:R-:W-:Y:S02]  /*18090*/  VIADD R9, R28, 0x31 ;  /* 0x000000311c097836 */ /* 0x000fe40000000000 */
[----:B------:R-:W-:Y:S01]  /*180a0*/  @!P3 IMAD.IADD R19, R19, 0x1, -R10 ;  /* 0x000000011313b824 */ /* 0x000fe200078e0a0a */
[C---:B------:R-:W-:Y:S01]  /*180b0*/  ISETP.GT.U32.AND P3, PT, R10.reuse, R17, PT ;  /* 0x000000110a00720c */ /* 0x040fe20003f64070 */
[----:B-1----:R-:W-:Y:S01]  /*180c0*/  IMAD.MOV.U32 R0, RZ, RZ, R2 ;  /* 0x000000ffff007224 */ /* 0x002fe200078e0002 */
[----:B------:R-:W-:Y:S01]  /*180d0*/  IABS R12, R9 ;  /* 0x00000009000c7213 */ /* 0x000fe20000000000 */
[C---:B------:R-:W-:Y:S02]  /*180e0*/  IMAD R16, R10.reuse, R6, R16 ;  /* 0x000000060a107224 */ /* 0x040fe400078e0210 */
[----:B------:R-:W-:Y:S01]  /*180f0*/  @!P5 IMAD.MOV R0, RZ, RZ, -R0 ;  /* 0x000000ffff00d224 */ /* 0x000fe200078e0a00 */
[----:B------:R-:W-:Y:S01]  /*18100*/  ISETP.GT.U32.AND P5, PT, R10, R14, PT ;  /* 0x0000000e0a00720c */ /* 0x000fe20003fa4070 */
[----:B------:R-:W-:-:S02]  /*18110*/  VIADD R2, R28, 0x30 ;  /* 0x000000301c027836 */ /* 0x000fc40000000000 */
[--C-:B------:R-:W-:Y:S01]  /*18120*/  @!P2 IMAD.IADD R18, R18, 0x1, -R10.reuse ;  /* 0x000000011212a824 */ /* 0x100fe200078e0a0a */
[----:B------:R-:W-:Y:S01]  /*18130*/  ISETP.GT.U32.AND P2, PT, R10, R16, PT ;  /* 0x000000100a00720c */ /* 0x000fe20003f44070 */
[----:B------:R-:W-:Y:S01]  /*18140*/  IMAD.MOV.U32 R3, RZ, RZ, R19 ;  /* 0x000000ffff037224 */ /* 0x000fe200078e0013 */
[----:B------:R-:W-:Y:S01]  /*18150*/  IABS R8, R2 ;  /* 0x0000000200087213 */ /* 0x000fe20000000000 */
[----:B------:R-:W-:Y:S01]  /*18160*/  @!P3 IMAD.IADD R17, R17, 0x1, -R10 ;  /* 0x000000011111b824 */ /* 0x000fe200078e0a0a */
[----:B------:R1:W-:Y:S01]  /*18170*/  STL [R1+0xd0], R0 ;  /* 0x0000d00001007387 */ /* 0x0003e20000100800 */
[----:B------:R-:W-:-:S04]  /*18180*/  IMAD.HI.U32 R15, R4, R12, RZ ;  /* 0x0000000c040f7227 */ /* 0x000fc800078e00ff */
[----:B------:R-:W-:Y:S01]  /*18190*/  @!P5 IMAD.IADD R14, R14, 0x1, -R10 ;  /* 0x000000010e0ed824 */ /* 0x000fe200078e0a0a */
[----:B------:R-:W-:Y:S01]  /*181a0*/  ISETP.GE.AND P5, PT, R5, RZ, PT ;  /* 0x000000ff0500720c */ /* 0x000fe20003fa6270 */
[----:B------:R-:W-:Y:S01]  /*181b0*/  @!P0 IMAD.MOV R3, RZ, RZ, -R3 ;  /* 0x000000ffff038224 */ /* 0x000fe200078e0a03 */
[----:B------:R-:W-:Y:S01]  /*181c0*/  ISETP.GT.U32.AND P0, PT, R10, R17, PT ;  /* 0x000000110a00720c */ /* 0x000fe20003f04070 */
[----:B------:R-:W-:Y:S01]  /*181d0*/  VIADD R11, R28, 0x2f ;  /* 0x0000002f1c0b7836 */ /* 0x000fe20000000000 */
[----:B------:R-:W-:Y:S01]  /*181e0*/  ISETP.GT.U32.AND P3, PT, R10, R14, PT ;  /* 0x0000000e0a00720c */ /* 0x000fe20003f64070 */
[----:B------:R-:W-:Y:S01]  /*181f0*/  VIADD R13, R28, 0x2e ;  /* 0x0000002e1c0d7836 */ /* 0x000fe20000000000 */
[----:B------:R2:W-:Y:S01]  /*18200*/  STL [R1+0xcc], R3 ;  /* 0x0000cc0301007387 */ /* 0x0005e20000100800 */
        /* <DEDUP_REMOVED lines=23> */
[----:B--2---:R-:W-:-:S02]  /*18380*/  IMAD.MOV.U32 R3, RZ, RZ, R17 ;  /* 0x000000ffff037224 */ /* 0x004fc400078e0011 */
[----:B------:R-:W-:Y:S02]  /*18390*/  VIADD R5, R28, 0x2d ;  /* 0x0000002d1c057836 */ /* 0x000fe40000000000 */
        /* <DEDUP_REMOVED lines=34> */
[--C-:B------:R-:W-:Y:S02]  /*185c0*/  @!P6 IMAD.IADD R6, R6, 0x1, -R10.reuse ;  /* 0x000000010606e824 */ /* 0x100fe400078e0a0a */
[----:B------:R-:W-:Y:S01]  /*185d0*/  @!P5 IMAD.IADD R7, R7, 0x1, -R10 ;  /* 0x000000010707d824 */ /* 0x000fe200078e0a0a */
[----:B------:R-:W-:Y:S01]  /*185e0*/  ISETP.GE.AND P5, PT, R9, RZ, PT ;  /* 0x000000ff0900720c */ /* 0x000fe20003fa6270 */
[----:B-1----:R-:W-:Y:S02]  /*185f0*/  IMAD.MOV.U32 R0, RZ, RZ, R12 ;  /* 0x000000ffff007224 */ /* 0x002fe400078e000c */
[----:B------:R-:W-:Y:S02]  /*18600*/  VIADD R19, R28, 0x2b ;  /* 0x0000002b1c137836 */ /* 0x000fe40000000000 */
[----:B------:R-:W-:Y:S01]  /*18610*/  @!P4 IMAD.MOV R0, RZ, RZ, -R0 ;  /* 0x000000ffff00c224 */ /* 0x000fe200078e0a00 */
[----:B------:R-:W-:Y:S01]  /*18620*/  ISETP.GE.AND P4, PT, R5, RZ, PT ;  /* 0x000000ff0500720c */ /* 0x000fe20003f86270 */
[----:B------:R-:W-:-:S02]  /*18630*/  IMAD R5, R10, R13, R11 ;  /* 0x0000000d0a057224 */ /* 0x000fc400078e020b */
[----:B------:R-:W-:Y:S01]  /*18640*/  @!P0 IMAD.IADD R2, R2, 0x1, -R10 ;  /* 0x0000000102028824 */ /* 0x000fe200078e0a0a */
[----:B------:R1:W-:Y:S01]  /*18650*/  STL [R1+0xb8], R0 ;  /* 0x0000b80001007387 */ /* 0x0003e20000100800 */
[----:B------:R-:W-:Y:S01]  /*18660*/  IMAD.MOV.U32 R3, RZ, RZ, R7 ;  /* 0x000000ffff037224 */ /* 0x000fe200078e0007 */
[----:B------:R-:W-:Y:S01]  /*18670*/  ISETP.GT.U32.AND P6, PT, R10, R5, PT ;  /* 0x000000050a00720c */ /* 0x000fe20003fc4070 */
[----:B------:R-:W-:Y:S01]  /*18680*/  VIADD R12, R28, 0x2a ;  /* 0x0000002a1c0c7836 */ /* 0x000fe20000000000 */
[----:B------:R-:W-:Y:S01]  /*18690*/  ISETP.GT.U32.AND P0, PT, R10, R2, PT ;  /* 0x000000020a00720c */ /* 0x000fe20003f04070 */
[----:B------:R-:W-:Y:S02]  /*186a0*/  VIADD R9, R28, 0x29 ;  /* 0x000000291c097836 */ /* 0x000fe40000000000 */
[----:B------:R-:W-:Y:S01]  /*186b0*/  @!P3 IMAD.MOV R3, RZ, RZ, -R3 ;  /* 0x000000ffff03b224 */ /* 0x000fe200078e0a03 */
[----:B------:R-:W-:Y:S01]  /*186c0*/  ISETP.GE.AND P3, PT, R12, RZ, PT ;  /* 0x000000ff0c00720c */ /* 0x000fe20003f66270 */
[----:B------:R-:W-:Y:S01]  /*186d0*/  VIADD R18, R28, 0x27 ;  /* 0x000000271c127836 */ /* 0x000fe20000000000 */
[----:B------:R-:W-:Y:S01]  /*186e0*/  IABS R12, R12 ;  /* 0x0000000c000c7213 */ /* 0x000fe20000000000 */
[----:B-1----:R-:W-:-:S02]  /*186f0*/  IMAD.MOV.U32 R0, RZ, RZ, R8 ;  /* 0x000000ffff007224 */ /* 0x002fc400078e0008 */
[----:B------:R-:W-:Y:S02]  /*18700*/  VIADD R8, R28, 0x28 ;  /* 0x000000281c087836 */ /* 0x000fe40000000000 */
[----:B------:R-:W-:Y:S01]  /*18710*/  @!P2 IMAD.MOV R0, RZ, RZ, -R0 ;  /* 0x000000ffff00a224 */ /* 0x000fe200078e0a00 */
[----:B------:R-:W-:Y:S01]  /*18720*/  ISETP.GE.AND P2, PT, R19, RZ, PT ;  /* 0x000000ff1300720c */ /* 0x000fe20003f46270 */
[--C-:B------:R-:W-:Y:S01]  /*18730*/  @!P6 IMAD.IADD R5, R5, 0x1, -R10.reuse ;  /* 0x000000010505e824 */ /* 0x100fe200078e0a0a */
[----:B------:R-:W-:Y:S01]  /*18740*/  IABS R19, R19 ;  /* 0x0000001300137213 */ /* 0x000fe20000000000 */
[----:B------:R-:W-:Y:S01]  /*18750*/  @!P0 IMAD.IADD R2, R2, 0x1, -R10 ;  /* 0x0000000102028824 */ /* 0x000fe200078e0a0a */
[----:B------:R1:W-:Y:S01]  /*18760*/  STL [R1+0xb4], R0 ;  /* 0x0000b40001007387 */ /* 0x0003e20000100800 */
[----:B------:R-:W-:Y:S01]  /*18770*/  IMAD.HI.U32 R7, R4, R12, RZ ;  /* 0x0000000c04077227 */ /* 0x000fe200078e00ff */
[----:B------:R-:W-:Y:S02]  /*18780*/  ISETP.GT.U32.AND P6, PT, R10, R5, PT ;  /* 0x000000050a00720c */ /* 0x000fe40003fc4070 */
[----:B------:R-:W-:Y:S01]  /*18790*/  STL [R1+0xb0], R3 ;  /* 0x0000b00301007387 */ /* 0x000fe20000100800 */
[----:B------:R-:W-:Y:S01]  /*187a0*/  IMAD.HI.U32 R11, R4, R19, RZ ;  /* 0x00000013040b7227 */ /* 0x000fe200078e00ff */
[----:B------:R-:W-:-:S02]  /*187b0*/  ISETP.GE.AND P0, PT, R8, RZ, PT ;  /* 0x000000ff0800720c */ /* 0x000fc40003f06270 */
[----:B------:R-:W-:Y:S01]  /*187c0*/  IABS R8, R8 ;  /* 0x0000000800087213 */ /* 0x000fe20000000000 */
[----:B------:R-:W-:Y:S02]  /*187d0*/  IMAD.MOV R11, RZ, RZ, -R11 ;  /* 0x000000ffff0b7224 */ /* 0x000fe400078e0a0b */
[----:B-1----:R-:W-:Y:S02]  /*187e0*/  IMAD.MOV.U32 R0, RZ, RZ, R6 ;  /* 0x000000ffff007224 */ /* 0x002fe400078e0006 */
[C---:B------:R-:W-:Y:S02]  /*187f0*/  IMAD R19, R10.reuse, R11, R19 ;  /* 0x0000000b0a137224 */ /* 0x040fe400078e0213 */
[----:B------:R-:W-:Y:S01]  /*18800*/  @!P1 IMAD.MOV R0, RZ, RZ, -R0 ;  /* 0x000000ffff009224 */ /* 0x000fe200078e0a00 */
[----:B------:R-:W-:Y:S01]  /*18810*/  ISETP.GE.AND P1, PT, R9, RZ, PT ;  /* 0x000000ff0900720c */ /* 0x000fe20003f26270 */
[----:B------:R-:W-:Y:S01]  /*18820*/  IMAD.MOV R7, RZ, RZ, -R7 ;  /* 0x000000ffff077224 */ /* 0x000fe200078e0a07 */
[----:B------:R-:W-:Y:S01]  /*18830*/  IABS R9, R9 ;  /* 0x0000000900097213 */ /* 0x000fe20000000000 */
[----:B------:R-:W-:Y:S01]  /*18840*/  @!P6 IMAD.IADD R5, R5, 0x1, -R10 ;  /* 0x000000010505e824 */ /* 0x000fe200078e0a0a */
[----:B------:R1:W-:Y:S01]  /*18850*/  STL [R1+0xac], R0 ;  /* 0x0000ac0001007387 */ /* 0x0003e20000100800 */
[----:B------:R-:W-:-:S02]  /*18860*/  IMAD R12, R10, R7, R12 ;  /* 0x000000070a0c7224 */ /* 0x000fc400078e020c */
        /* <DEDUP_REMOVED lines=35> */
[----:B-1----:R-:W-:Y:S02]  /*18aa0*/  IMAD.MOV.U32 R0, RZ, RZ, R19 ;  /* 0x000000ffff007224 */ /* 0x002fe400078e0013 */
[C---:B------:R-:W-:Y:S01]  /*18ab0*/  VIADD R2, R28.reuse, 0x23 ;  /* 0x000000231c027836 */ /* 0x040fe20000000000 */
[----:B------:R-:W-:Y:S01]  /*18ac0*/  IABS R16, R5 ;  /* 0x0000000500107213 */ /* 0x000fe20000000000 */
[----:B------:R-:W-:Y:S02]  /*18ad0*/  VIADD R7, R28, 0x25 ;  /* 0x000000251c077836 */ /* 0x000fe40000000000 */
[----:B------:R-:W-:-:S02]  /*18ae0*/  @!P4 IMAD.IADD R8, R8, 0x1, -R10 ;  /* 0x000000010808c824 */ /* 0x000fc400078e0a0a */
[----:B------:R-:W-:Y:S01]  /*18af0*/  @!P2 IMAD.MOV R0, RZ, RZ, -R0 ;  /* 0x000000ffff00a224 */ /* 0x000fe200078e0a00 */
[----:B------:R-:W-:Y:S01]  /*18b00*/  ISETP.GE.AND P2, PT, R18, RZ, PT ;  /* 0x000000ff1200720c */ /* 0x000fe20003f46270 */
[--C-:B------:R-:W-:Y:S01]  /*18b10*/  @!P5 IMAD.IADD R9, R9, 0x1, -R10.reuse ;  /* 0x000000010909d824 */ /* 0x100fe200078e0a0a */
[----:B------:R-:W-:Y:S01]  /*18b20*/  ISETP.GT.U32.AND P5, PT, R10, R17, PT ;  /* 0x000000110a00720c */ /* 0x000fe20003fa4070 */
[----:B------:R-:W-:Y:S01]  /*18b30*/  IMAD.HI.U32 R11, R4, R16, RZ ;  /* 0x00000010040b7227 */ /* 0x000fe200078e00ff */
[----:B------:R-:W-:Y:S01]  /*18b40*/  IABS R18, R2 ;  /* 0x0000000200127213 */ /* 0x000fe20000000000 */
[----:B------:R1:W-:Y:S01]  /*18b50*/  STL [R1+0xa0], R0 ;  /* 0x0000a00001007387 */ /* 0x0003e20000100800 */
[----:B------:R-:W-:Y:S01]  /*18b60*/  IABS R14, R7 ;  /* 0x00000007000e7213 */ /* 0x000fe20000000000 */
[----:B------:R-:W-:Y:S01]  /*18b70*/  @!P6 IMAD.IADD R6, R6, 0x1, -R10 ;  /* 0x000000010606e824 */ /* 0x000fe200078e0a0a */
[----:B------:R-:W-:Y:S01]  /*18b80*/  ISETP.GT.U32.AND P4, PT, R10, R8, PT ;  /* 0x000000080a00720c */ /* 0x000fe20003f84070 */
[----:B------:R-:W-:Y:S01]  /*18b90*/  IMAD.MOV R11, RZ, RZ, -R11 ;  /* 0x000000ffff0b7224 */ /* 0x000fe200078e0a0b */
[----:B------:R-:W-:Y:S01]  /*18ba0*/  ISETP.GE.AND P6, PT, R15, RZ, PT ;  /* 0x000000ff0f00720c */ /* 0x000fe20003fc6270 */
[----:B------:R-:W-:-:S02]  /*18bb0*/  IMAD.MOV.U32 R15, RZ, RZ, R18 ;  /* 0x000000ffff0f7224 */ /* 0x000fc400078e0012 */
[----:B------:R-:W-:-:S04]  /*18bc0*/  IMAD.HI.U32 R13, R4, R14, RZ ;  /* 0x0000000e040d7227 */ /* 0x000fc800078e00ff */
[----:B------:R-:W-:Y:S02]  /*18bd0*/  @!P5 IMAD.IADD R17, R17, 0x1, -R10 ;  /* 0x000000011111d824 */ /* 0x000fe400078e0a0a */
[C---:B------:R-:W-:Y:S02]  /*18be0*/  IMAD R16, R10.reuse, R11, R16 ;  /* 0x0000000b0a107224 */ /* 0x040fe400078e0210 */
[----:B-1----:R-:W-:Y:S01]  /*18bf0*/  IMAD.MOV.U32 R0, RZ, RZ, R12 ;  /* 0x000000ffff007224 */ /* 0x002fe200078e000c */
[----:B------:R-:W-:Y:S01]  /*18c00*/  ISETP.GT.U32.AND P5, PT, R10, R17, PT ;  /* 0x000000110a00720c */ /* 0x000fe20003fa4070 */
        /* <DEDUP_REMOVED lines=11> */
[----:B------:R-:W-:Y:S01]  /*18cc0*/  IMAD.MOV.U32 R3, RZ, RZ, R9 ;  /* 0x000000ffff037224 */ /* 0x000fe200078e0009 */
[----:B------:R-:W-:Y:S01]  /*18cd0*/  ISETP.GT.U32.AND P5, PT, R10, R15, PT ;  /* 0x0000000f0a00720c */ /* 0x000fe20003fa4070 */
[----:B------:R-:W-:Y:S02]  /*18ce0*/  VIADD R11, R28, 0x22 ;  /* 0x000000221c0b7836 */ /* 0x000fe40000000000 */
[----:B-1----:R-:W-:Y:S02]  /*18cf0*/  IMAD.MOV.U32 R0, RZ, RZ, R8 ;  /* 0x000000ffff007224 */ /* 0x002fe400078e0008 */
[----:B------:R-:W-:Y:S01]  /*18d00*/  @!P1 IMAD.MOV R3, RZ, RZ, -R3 ;  /* 0x000000ffff039224 */ /* 0x000fe200078e0a03 */
[----:B------:R-:W-:Y:S01]  /*18d10*/  ISETP.GE.AND P1, PT, R7, RZ, PT ;  /* 0x000000ff0700720c */ /* 0x000fe20003f26270 */
[----:B------:R-:W-:Y:S01]  /*18d20*/  @!P0 IMAD.MOV R0, RZ, RZ, -R0 ;  /* 0x000000ffff008224 */ /* 0x000fe200078e0a00 */
[----:B------:R-:W-:Y:S01]  /*18d30*/  ISETP.GT.U32.AND P0, PT, R10, R16, PT ;  /* 0x000000100a00720c */ /* 0x000fe20003f04070 */
[--C-:B------:R-:W-:Y:S01]  /*18d40*/  @!P3 IMAD.IADD R6, R6, 0x1, -R10.reuse ;  /* 0x000000010606b824 */ /* 0x100fe200078e0a0a */
[----:B------:R-:W-:Y:S01]  /*18d50*/  STL [R1+0x94], R3 ;  /* 0x0000940301007387 */ /* 0x000fe20000100800 */
[----:B------:R-:W-:Y:S01]  /*18d60*/  VIADD R7, R28, 0x21 ;  /* 0x000000211c077836 */ /* 0x000fe20000000000 */
[----:B------:R-:W-:Y:S01]  /*18d70*/  IABS R8, R11 ;  /* 0x0000000b00087213 */ /* 0x000fe20000000000 */
[--C-:B------:R-:W-:Y:S01]  /*18d80*/  @!P4 IMAD.IADD R14, R14, 0x1, -R10.reuse ;  /* 0x000000010e0ec824 */ /* 0x100fe200078e0a0a */
[----:B------:R1:W-:Y:S01]  /*18d90*/  STL [R1+0x90], R0 ;  /* 0x0000900001007387 */ /* 0x0003e20000100800 */
[----:B------:R-:W-:Y:S01]  /*18da0*/  ISETP.GE.AND P3, PT, R5, RZ, PT ;  /* 0x000000ff0500720c */ /* 0x000fe20003f66270 */
[----:B------:R-:W-:Y:S01]  /*18db0*/  @!P5 IMAD.IADD R15, R15, 0x1, -R10 ;  /* 0x000000010f0fd824 */ /* 0x000fe200078e0a0a */
[----:B------:R-:W-:Y:S01]  /*18dc0*/  IABS R5, R7 ;  /* 0x0000000700057213 */ /* 0x000fe20000000000 */
[----:B------:R-:W-:Y:S01]  /*18dd0*/  IMAD.HI.U32 R9, R4, R8, RZ ;  /* 0x0000000804097227 */ /* 0x000fe200078e00ff */
[----:B------:R-:W-:-:S03]  /*18de0*/  ISETP.GE.AND P4, PT, R2, RZ, PT ;  /* 0x000000ff0200720c */ /* 0x000fc60003f86270 */
[----:B------:R-:W-:Y:S01]  /*18df0*/  @!P0 IMAD.IADD R16, R16, 0x1, -R10 ;  /* 0x0000000110108824 */ /* 0x000fe200078e0a0a */
[----:B------:R-:W-:Y:S01]  /*18e00*/  ISETP.GT.U32.AND P0, PT, R10, R14, PT ;  /* 0x0000000e0a00720c */ /* 0x000fe20003f04070 */
[----:B-1----:R-:W-:Y:S02]  /*18e10*/  IMAD.MOV.U32 R0, RZ, RZ, R6 ;  /* 0x000000ffff007224 */ /* 0x002fe400078e0006 */
        /* <DEDUP_REMOVED lines=8> */
[----:B------:R-:W-:Y:S02]  /*18ea0*/  IMAD R5, R10, R12, R5 ;  /* 0x0000000c0a057224 */ /* 0x000fe400078e0205 */
[----:B------:R-:W-:-:S02]  /*18eb0*/  VIADD R2, R28, 0x20 ;  /* 0x000000201c027836 */ /* 0x000fc40000000000 */
[--C-:B------:R-:W-:Y:S01]  /*18ec0*/  @!P0 IMAD.IADD R14, R14, 0x1, -R10.reuse ;  /* 0x000000010e0e8824 */ /* 0x100fe200078e0a0a */
[C---:B------:R-:W-:Y:S01]  /*18ed0*/  ISETP.GT.U32.AND P0, PT, R10.reuse, R8, PT ;  /* 0x000000080a00720c */ /* 0x040fe20003f04070 */
[--C-:B------:R-:W-:Y:S01]  /*18ee0*/  @!P2 IMAD.IADD R15, R15, 0x1, -R10.reuse ;  /* 0x000000010f0fa824 */ /* 0x100fe200078e0a0a */
[----:B------:R-:W-:Y:S01]  /*18ef0*/  ISETP.GT.U32.AND P2, PT, R10, R5, PT ;  /* 0x000000050a00720c */ /* 0x000fe20003f44070 */
[----:B------:R-:W-:Y:S01]  /*18f00*/  VIADD R6, R28, 0x1f ;  /* 0x0000001f1c067836 */ /* 0x000fe20000000000 */
[----:B------:R-:W-:Y:S01]  /*18f10*/  IABS R9, R2 ;  /* 0x0000000200097213 */ /* 0x000fe20000000000 */
[----:B------:R-:W-:Y:S01]  /*18f20*/  @!P5 IMAD.IADD R16, R16, 0x1, -R10 ;  /* 0x000000011010d824 */ /* 0x000fe200078e0a0a */
[----:B------:R-:W-:Y:S01]  /*18f30*/  ISETP.GE.AND P5, PT, R11, RZ, PT ;  /* 0x000000ff0b00720c */ /* 0x000fe20003fa6270 */
[----:B------:R-:W-:Y:S01]  /*18f40*/  IMAD.MOV.U32 R3, RZ, RZ, R17 ;  /* 0x000000ffff037224 */ /* 0x000fe200078e0011 */
[----:B------:R-:W-:Y:S01]  /*18f50*/  IABS R20, R6 ;  /* 0x0000000600147213 */ /* 0x000fe20000000000 */
[----:B------:R-:W-:-:S04]  /*18f60*/  IMAD.HI.U32 R13, R4, R9, RZ ;  /* 0x00000009040d7227 */ /* 0x000fc800078e00ff */
[----:B------:R-:W-:Y:S02]  /*18f70*/  IMAD.MOV R13, RZ, RZ, -R13 ;  /* 0x000000ffff0d7224 */ /* 0x000fe400078e0a0d */
[--C-:B------:R-:W-:Y:S01]  /*18f80*/  @!P0 IMAD.IADD R8, R8, 0x1, -R10.reuse ;  /* 0x0000000108088824 */ /* 0x100fe200078e0a0a */
[----:B------:R-:W-:Y:S01]  /*18f90*/  ISETP.GE.AND P0, PT, R7, RZ, PT ;  /* 0x000000ff0700720c */ /* 0x000fe20003f06270 */
[----:B------:R-:W-:Y:S02]  /*18fa0*/  @!P2 IMAD.IADD R5, R5, 0x1, -R10 ;  /* 0x000000010505a824 */ /* 0x000fe400078e0a0a */
[----:B------:R-:W-:Y:S01]  /*18fb0*/  IMAD.HI.U32 R12, R4, R20, RZ ;  /* 0x00000014040c7227 */ /* 0x000fe200078e00ff */
[----:B------:R-:W-:-:S03]  /*18fc0*/  ISETP.GT.U32.AND P2, PT, R10, R8, PT ;  /* 0x000000080a00720c */ /* 0x000fc60003f44070 */
[----:B------:R-:W-:Y:S02]  /*18fd0*/  VIADD R11, R28, 0x1e ;  /* 0x0000001e1c0b7836 */ /* 0x000fe40000000000 */
[C---:B------:R-:W-:Y:S02]  /*18fe0*/  IMAD R9, R10.reuse, R13, R9 ;  /* 0x0000000d0a097224 */ /* 0x040fe400078e0209 */
[----:B-1----:R-:W-:Y:S01]  /*18ff0*/  IMAD.MOV.U32 R0, RZ, RZ, R14 ;  /* 0x000000ffff007224 */ /* 0x002fe200078e000e */
[----:B------:R-:W-:Y:S01]  /*19000*/  IABS R13, R11 ;  /* 0x0000000b000d7213 */ /* 0x000fe20000000000 */
[----:B------:R-:W-:Y:S01]  /*19010*/  @!P6 IMAD.MOV R3, RZ, RZ, -R3 ;  /* 0x000000ffff03e224 */ /* 0x000fe200078e0a03 */
[----:B------:R-:W-:Y:S01]  /*19020*/  ISETP.GT.U32.AND P6, PT, R10, R5, PT ;  /* 0x000000050a00720c */ /* 0x000fe20003fc4070 */
[----:B------:R-:W-:Y:S02]  /*19030*/  IMAD.MOV R12, RZ, RZ, -R12 ;  /* 0x000000ffff0c7224 */ /* 0x000fe400078e0a0c */
[----:B------:R-:W-:Y:S01]  /*19040*/  VIADD R7, R28, 0x1d ;  /* 0x0000001d1c077836 */ /* 0x000fe20000000000 */
[----:B------:R1:W-:Y:S01]  /*19050*/  STL [R1+0x88], R3 ;  /* 0x0000880301007387 */ /* 0x0003e20000100800 */
[----:B------:R-:W-:Y:S01]  /*19060*/  @!P1 IMAD.MOV R0, RZ, RZ, -R0 ;  /* 0x000000ffff009224 */ /* 0x000fe200078e0a00 */
[C---:B------:R-:W-:Y:S01]  /*19070*/  ISETP.GT.U32.AND P1, PT, R10.reuse, R9, PT ;  /* 0x000000090a00720c */ /* 0x040fe20003f24070 */
[----:B------:R-:W-:Y:S01]  /*19080*/  IMAD R20, R10, R12, R20 ;  /* 0x0000000c0a147224 */ /* 0x000fe200078e0214 */
[----:B------:R-:W-:Y:S01]  /*19090*/  IABS R12, R7 ;  /* 0x00000007000c7213 */ /* 0x000fe20000000000 */
[----:B------:R-:W-:Y:S01]  /*190a0*/  IMAD.HI.U32 R14, R4, R13, RZ ;  /* 0x0000000d040e7227 */ /* 0x000fe200078e00ff */
[----:B------:R2:W-:Y:S03]  /*190b0*/  STL [R1+0x84], R0 ;  /* 0x0000840001007387 */ /* 0x0005e60000100800 */
[----:B------:R-:W-:Y:S01]  /*190c0*/  @!P2 IMAD.IADD R8, R8, 0x1, -R10 ;  /* 0x000000010808a824 */ /* 0x000fe200078e0a0a */
[----:B------:R-:W-:Y:S01]  /*190d0*/  ISETP.GE.AND P2, PT, R6, RZ, PT ;  /* 0x000000ff0600720c */ /* 0x000fe20003f46270 */
[----:B-1----:R-:W-:-:S02]  /*190e0*/  IMAD.MOV.U32 R3, RZ, RZ, R16 ;  /* 0x000000ffff037224 */ /* 0x002fc400078e0010 */
[----:B------:R-:W-:Y:S02]  /*190f0*/  IMAD.MOV R14, RZ, RZ, -R14 ;  /* 0x000000ffff0e7224 */ /* 0x000fe400078e0a0e */
[----:B------:R-:W-:Y:S01]  /*19100*/  @!P3 IMAD.MOV R3, RZ, RZ, -R3 ;  /* 0x000000ffff03b224 */ /* 0x000fe200078e0a03 */
[----:B------:R-:W-:Y:S01]  /*19110*/  ISETP.GT.U32.AND P3, PT, R10, R20, PT ;  /* 0x000000140a00720c */ /* 0x000fe20003f64070 */
[----:B--2---:R-:W-:Y:S02]  /*19120*/  IMAD.MOV.U32 R0, RZ, RZ, R15 ;  /* 0x000000ffff007224 */ /* 0x004fe400078e000f */
[----:B------:R-:W-:Y:S01]  /*19130*/  IMAD.HI.U32 R15, R4, R12, RZ ;  /* 0x0000000c040f7227 */ /* 0x000fe200078e00ff */
[----:B------:R1:W-:Y:S03]  /*19140*/  STL [R1+0x80], R3 ;  /* 0x0000800301007387 */ /* 0x0003e60000100800 */
[----:B------:R-:W-:Y:S01]  /*19150*/  @!P4 IMAD.MOV R0, RZ, RZ, -R0 ;  /* 0x000000ffff00c224 */ /* 0x000fe200078e0a00 */
[----:B------:R-:W-:Y:S01]  /*19160*/  ISETP.GE.AND P4, PT, R2, RZ, PT ;  /* 0x000000ff0200720c */ /* 0x000fe20003f86270 */
[--C-:B------:R-:W-:Y:S01]  /*19170*/  @!P6 IMAD.IADD R5, R5, 0x1, -R10.reuse ;  /* 0x000000010505e824 */ /* 0x100fe200078e0a0a */
[----:B------:R-:W-:Y:S01]  /*19180*/  ISETP.GE.AND P6, PT, R11, RZ, PT ;  /* 0x000000ff0b00720c */ /* 0x000fe20003fc6270 */
[----:B------:R-:W-:Y:S01]  /*19190*/  IMAD.MOV R15, RZ, RZ, -R15 ;  /* 0x000000ffff0f7224 */ /* 0x000fe200078e0a0f */
[----:B------:R2:W-:Y:S01]  /*191a0*/  STL [R1+0x7c], R0 ;  /* 0x00007c0001007387 */ /* 0x0005e20000100800 */
[----:B------:R-:W-:-:S02]  /*191b0*/  @!P1 IMAD.IADD R9, R9, 0x1, -R10 ;  /* 0x0000000109099824 */ /* 0x000fc400078e0a0a */
[C---:B------:R-:W-:Y:S02]  /*191c0*/  IMAD R11, R10.reuse, R14, R13 ;  /* 0x0000000e0a0b7224 */ /* 0x040fe400078e020d */
[----:B-1----:R-:W-:Y:S01]  /*191d0*/  IMAD.MOV.U32 R3, RZ, RZ, R8 ;  /* 0x000000ffff037224 */ /* 0x002fe200078e0008 */
[C---:B------:R-:W-:Y:S01]  /*191e0*/  ISETP.GT.U32.AND P1, PT, R10.reuse, R9, PT ;  /* 0x000000090a00720c */ /* 0x040fe20003f24070 */
[C---:B------:R-:W-:Y:S02]  /*191f0*/  IMAD R12, R10.reuse, R15, R12 ;  /* 0x0000000f0a0c7224 */ /* 0x040fe400078e020c */
[----:B------:R-:W-:Y:S01]  /*19200*/  @!P5 IMAD.MOV R3, RZ, RZ, -R3 ;  /* 0x000000ffff03d224 */ /* 0x000fe200078e0a03 */
[----:B------:R-:W-:Y:S01]  /*19210*/  ISETP.GT.U32.AND P5, PT, R10, R11, PT ;  /* 0x0000000b0a00720c */ /* 0x000fe20003fa4070 */
[----:B--2---:R-:W-:Y:S02]  /*19220*/  IMAD.MOV.U32 R0, RZ, RZ, R5 ;  /* 0x000000ffff007224 */ /* 0x004fe400078e0005 */
[----:B------:R-:W-:Y:S01]  /*19230*/  @!P3 IMAD.IADD R20, R20, 0x1, -R10 ;  /* 0x000000011414b824 */ /* 0x000fe200078e0a0a */
[----:B------:R-:W-:Y:S01]  /*19240*/  STL [R1+0x78], R3 ;  /* 0x0000780301007387 */ /* 0x000fe20000100800 */
[----:B------:R-:W-:Y:S01]  /*19250*/  @!P0 IMAD.MOV R0, RZ, RZ, -R0 ;  /* 0x000000ffff008224 */ /* 0x000fe200078e0a00 */
[----:B------:R-:W-:Y:S01]  /*19260*/  ISETP.GT.U32.AND P0, PT, R10, R12, PT ;  /* 0x0000000c0a00720c */ /* 0x000fe20003f04070 */
[----:B------:R-:W-:Y:S01]  /*19270*/  VIADD R2, R28, 0x1c ;  /* 0x0000001c1c027836 */ /* 0x000fe20000000000 */
[----:B------:R-:W-:Y:S01]  /*19280*/  ISETP.GT.U32.AND P3, PT, R10, R20, PT ;  /* 0x000000140a00720c */ /* 0x000fe20003f64070 */
[C---:B------:R-:W-:Y:S01]  /*19290*/  VIADD R6, R28.reuse, 0x1b ;  /* 0x0000001b1c067836 */ /* 0x040fe20000000000 */
[----:B------:R1:W-:Y:S01]  /*192a0*/  STL [R1+0x74], R0 ;  /* 0x0000740001007387 */ /* 0x0003e20000100800 */
[--C-:B------:R-:W-:Y:S01]  /*192b0*/  @!P1 IMAD.IADD R9, R9, 0x1, -R10.reuse ;  /* 0x0000000109099824 */ /* 0x100fe200078e0a0a */
[----:B------:R-:W-:Y:S01]  /*192c0*/  IABS R15, R2 ;  /* 0x00000002000f7213 */ /* 0x000fe20000000000 */
[----:B------:R-:W-:Y:S01]  /*192d0*/  @!P5 IMAD.IADD R11, R11, 0x1, -R10 ;  /* 0x000000010b0bd824 */ /* 0x000fe200078e0a0a */
[----:B------:R-:W-:Y:S01]  /*192e0*/  IABS R5, R6 ;  /* 0x0000000600057213 */ /* 0x000fe20000000000 */
[----:B------:R-:W-:Y:S01]  /*192f0*/  VIADD R8, R28, 0x1a ;  /* 0x0000001a1c087836 */ /* 0x000fe20000000000 */
[----:B------:R-:W-:Y:S01]  /*19300*/  ISETP.GE.AND P1, PT, R7, RZ, PT ;  /* 0x000000ff0700720c */ /* 0x000fe20003f26270 */
[----:B------:R-:W-:Y:S01]  /*19310*/  IMAD.HI.U32 R7, R4, R15, RZ ;  /* 0x0000000f04077227 */ /* 0x000fe200078e00ff */
[----:B------:R-:W-:-:S02]  /*19320*/  ISETP.GT.U32.AND P5, PT, R10, R11, PT ;  /* 0x0000000b0a00720c */ /* 0x000fc40003fa4070 */
[----:B------:R-:W-:Y:S01]  /*19330*/  IABS R14, R8 ;  /* 0x00000008000e7213 */ /* 0x000fe20000000000 */
[----:B-1----:R-:W-:Y:S02]  /*19340*/  IMAD.MOV.U32 R0, RZ, RZ, R9 ;  /* 0x000000ffff007224 */ /* 0x002fe400078e0009 */
[--C-:B------:R-:W-:Y:S01]  /*19350*/  @!P0 IMAD.IADD R12, R12, 0x1, -R10.reuse ;  /* 0x000000010c0c8824 */ /* 0x100fe200078e0a0a */
[----:B------:R-:W-:Y:S01]  /*19360*/  ISETP.GE.AND P0, PT, R6, RZ, PT ;  /* 0x000000ff0600720c */ /* 0x000fe20003f06270 */
        /* <DEDUP_REMOVED lines=22> */
[----:B------:R-:W-:Y:S01]  /*194d0*/  IMAD.HI.U32 R19, R4, R17, RZ ;  /* 0x0000001104137227 */ /* 0x000fe200078e00ff */
[----:B------:R-:W-:-:S03]  /*194e0*/  ISETP.GT.U32.AND P4, PT, R10, R15, PT ;  /* 0x0000000f0a00720c */ /* 0x000fc60003f84070 */
[----:B------:R-:W-:Y:S01]  /*194f0*/  @!P2 IMAD.MOV R0, RZ, RZ, -R0 ;  /* 0x000000ffff00a224 */ /* 0x000fe200078e0a00 */
[----:B------:R-:W-:Y:S01]  /*19500*/  ISETP.GE.AND P2, PT, R8, RZ, PT ;  /* 0x000000ff0800720c */ /* 0x000fe20003f46270 */
[----:B------:R-:W-:Y:S02]  /*19510*/  VIADD R6, R28, 0x17 ;  /* 0x000000171c067836 */ /* 0x000fe40000000000 */
[----:B------:R-:W-:Y:S01]  /*19520*/  IMAD.MOV R2, RZ, RZ, -R2 ;  /* 0x000000ffff027224 */ /* 0x000fe200078e0a02 */
[----:B------:R1:W-:Y:S01]  /*19530*/  STL [R1+0x6c], R0 ;  /* 0x00006c0001007387 */ /* 0x0003e20000100800 */
[----:B------:R-:W-:Y:S01]  /*19540*/  IMAD.MOV R19, RZ, RZ, -R19 ;  /* 0x000000ffff137224 */ /* 0x000fe200078e0a13 */
[----:B------:R-:W-:Y:S01]  /*19550*/  IABS R13, R6 ;  /* 0x00000006000d7213 */ /* 0x000fe20000000000 */
[----:B------:R-:W-:Y:S02]  /*19560*/  IMAD R14, R10, R2, R14 ;  /* 0x000000020a0e7224 */ /* 0x000fe400078e020e */
[----:B------:R-:W-:-:S03]  /*19570*/  IMAD.HI.U32 R18, R4, R16, RZ ;  /* 0x0000001004127227 */ /* 0x000fc600078e00ff */
[C---:B------:R-:W-:Y:S01]  /*19580*/  ISETP.GT.U32.AND P5, PT, R10.reuse, R14, PT ;  /* 0x0000000e0a00720c */ /* 0x040fe20003fa4070 */
[C---:B------:R-:W-:Y:S02]  /*19590*/  IMAD R17, R10.reuse, R19, R17 ;  /* 0x000000130a117224 */ /* 0x040fe400078e0211 */
[----:B-1----:R-:W-:Y:S02]  /*195a0*/  IMAD.MOV.U32 R0, RZ, RZ, R11 ;  /* 0x000000ffff007224 */ /* 0x002fe400078e000b */
[----:B------:R-:W-:Y:S02]  /*195b0*/  IMAD.MOV R18, RZ, RZ, -R18 ;  /* 0x000000ffff127224 */ /* 0x000fe400078e0a12 */
[----:B------:R-:W-:Y:S01]  /*195c0*/  @!P6 IMAD.MOV R0, RZ, RZ, -R0 ;  /* 0x000000ffff00e224 */ /* 0x000fe200078e0a00 */
[C---:B------:R-:W-:Y:S01]  /*195d0*/  ISETP.GT.U32.AND P6, PT, R10.reuse, R5, PT ;  /* 0x000000050a00720c */ /* 0x040fe20003fc4070 */
[----:B------:R-:W-:Y:S01]  /*195e0*/  @!P4 IMAD.IADD R15, R15, 0x1, -R10 ;  /* 0x000000010f0fc824 */ /* 0x000fe200078e0a0a */
[----:B------:R-:W-:Y:S01]  /*195f0*/  ISETP.GT.U32.AND P4, PT, R10, R17, PT ;  /* 0x000000110a00720c */ /* 0x000fe20003f84070 */
[----:B------:R-:W-:Y:S01]  /*19600*/  IMAD.HI.U32 R11, R4, R13, RZ ;  /* 0x0000000d040b7227 */ /* 0x000fe200078e00ff */
[----:B------:R1:W-:Y:S03]  /*19610*/  STL [R1+0x68], R0 ;  /* 0x0000680001007387 */ /* 0x0003e60000100800 */
[----:B------:R-:W-:-:S02]  /*19620*/  IMAD R16, R10, R18, R16 ;  /* 0x000000120a107224 */ /* 0x000fc400078e0210 */
[----:B------:R-:W-:Y:S02]  /*19630*/  IMAD.MOV R11, RZ, RZ, -R11 ;  /* 0x000000ffff0b7224 */ /* 0x000fe400078e0a0b */
[----:B------:R-:W-:Y:S02]  /*19640*/  IMAD.MOV.U32 R3, RZ, RZ, R12 ;  /* 0x000000ffff037224 */ /* 0x000fe400078e000c */
[----:B------:R-:W-:Y:S02]  /*19650*/  IMAD R13, R10, R11, R13 ;  /* 0x0000000b0a0d7224 */ /* 0x000fe400078e020d */
[----:B-1----:R-:W-:Y:S02]  /*19660*/  IMAD.MOV.U32 R0, RZ, RZ, R15 ;  /* 0x000000ffff007224 */ /* 0x002fe400078e000f */
[----:B------:R-:W-:Y:S02]  /*19670*/  @!P5 IMAD.IADD R14, R14, 0x1, -R10 ;  /* 0x000000010e0ed824 */ /* 0x000fe400078e0a0a */
[----:B------:R-:W-:Y:S01]  /*19680*/  @!P3 IMAD.MOV R0, RZ, RZ, -R0 ;  /* 0x000000ffff00b224 */ /* 0x000fe200078e0a00 */
[C---:B------:R-:W-:Y:S01]  /*19690*/  ISETP.GT.U32.AND P3, PT, R10.reuse, R16, PT ;  /* 0x000000100a00720c */ /* 0x040fe20003f64070 */
[--C-:B------:R-:W-:Y:S01]  /*196a0*/  @!P4 IMAD.IADD R17, R17, 0x1, -R10.reuse ;  /* 0x000000011111c824 */ /* 0x100fe200078e0a0a */
[C---:B------:R-:W-:Y:S01]  /*196b0*/  ISETP.GT.U32.AND P4, PT, R10.reuse, R13, PT ;  /* 0x0000000d0a00720c */ /* 0x040fe20003f84070 */
[----:B------:R-:W-:Y:S01]  /*196c0*/  @!P1 IMAD.MOV R3, RZ, RZ, -R3 ;  /* 0x000000ffff039224 */ /* 0x000fe200078e0a03 */
[----:B------:R-:W-:Y:S01]  /*196d0*/  ISETP.GT.U32.AND P5, PT, R10, R14, PT ;  /* 0x0000000e0a00720c */ /* 0x000fe20003fa4070 */
[C---:B------:R-:W-:Y:S01]  /*196e0*/  VIADD R2, R28.reuse, 0x16 ;  /* 0x000000161c027836 */ /* 0x040fe20000000000 */
[----:B------:R-:W-:Y:S01]  /*196f0*/  ISETP.GE.AND P1, PT, R7, RZ, PT ;  /* 0x000000ff0700720c */ /* 0x000fe20003f26270 */
[--C-:B------:R-:W-:Y:S01]  /*19700*/  @!P6 IMAD.IADD R5, R5, 0x1, -R10.reuse ;  /* 0x000000010505e824 */ /* 0x100fe200078e0a0a */
[----:B------:R-:W-:Y:S01]  /*19710*/  STL [R1+0x60], R3 ;  /* 0x0000600301007387 */ /* 0x000fe20000100800 */
[----:B------:R-:W-:Y:S01]  /*19720*/  ISETP.GE.AND P6, PT, R9, RZ, PT ;  /* 0x000000ff0900720c */ /* 0x000fe20003fc6270 */
[----:B------:R-:W-:Y:S01]  /*19730*/  VIADD R9, R28, 0x15 ;  /* 0x000000151c097836 */ /* 0x000fe20000000000 */
[----:B------:R-:W-:Y:S01]  /*19740*/  IABS R8, R2 ;  /* 0x0000000200087213 */ /* 0x000fe20000000000 */
[----:B------:R1:W-:Y:S01]  /*19750*/  STL [R1+0x50], R0 ;  /* 0x0000500001007387 */ /* 0x0003e20000100800 */
[--C-:B------:R-:W-:Y:S01]  /*19760*/  @!P3 IMAD.IADD R16, R16, 0x1, -R10.reuse ;  /* 0x000000011010b824 */ /* 0x100fe200078e0a0a */
[----:B------:R-:W-:Y:S01]  /*19770*/  ISETP.GT.U32.AND P3, PT, R10, R17, PT ;  /* 0x000000110a00720c */ /* 0x000fe20003f64070 */
[----:B------:R-:W-:-:S02]  /*19780*/  @!P4 IMAD.IADD R13, R13, 0x1, -R10 ;  /* 0x000000010d0dc824 */ /* 0x000fc400078e0a0a */
[----:B------:R-:W-:-:S03]  /*19790*/  IMAD.HI.U32 R12, R4, R8, RZ ;  /* 0x00000008040c7227 */ /* 0x000fc600078e00ff */
[----:B------:R-:W-:Y:S01]  /*197a0*/  ISETP.GT.U32.AND P4, PT, R10, R13, PT ;  /* 0x0000000d0a00720c */ /* 0x000fe20003f84070 */
[----:B------:R-:W-:Y:S02]  /*197b0*/  IMAD.MOV R12, RZ, RZ, -R12 ;  /* 0x000000ffff0c7224 */ /* 0x000fe400078e0a0c */
[----:B-1----:R-:W-:Y:S01]  /*197c0*/  IMAD.MOV.U32 R0, RZ, RZ, R5 ;  /* 0x000000ffff007224 */ /* 0x002fe200078e0005 */
        /* <DEDUP_REMOVED lines=8> */
[----:B------:R-:W-:Y:S02]  /*19850*/  VIADD R15, R28, 0x14 ;  /* 0x000000141c0f7836 */ /* 0x000fe40000000000 */
[----:B------:R-:W-:Y:S02]  /*19860*/  IMAD.MOV R6, RZ, RZ, -R6 ;  /* 0x000000ffff067224 */ /* 0x000fe400078e0a06 */
[--C-:B------:R-:W-:Y:S01]  /*19870*/  @!P3 IMAD.IADD R17, R17, 0x1, -R10.reuse ;  /* 0x000000011111b824 */ /* 0x100fe200078e0a0a */
[----:B------:R-:W-:Y:S01]  /*19880*/  ISETP.GT.U32.AND P3, PT, R10, R8, PT ;  /* 0x000000080a00720c */ /* 0x000fe20003f64070 */
[----:B------:R-:W-:Y:S01]  /*19890*/  @!P0 IMAD.IADD R16, R16, 0x1, -R10 ;  /* 0x0000000110108824 */ /* 0x000fe200078e0a0a */
[----:B------:R-:W-:Y:S01]  /*198a0*/  ISETP.GE.AND P0, PT, R2, RZ, PT ;  /* 0x000000ff0200720c */ /* 0x000fe20003f06270 */
[----:B------:R-:W-:Y:S01]  /*198b0*/  VIADD R11, R28, 0x13 ;  /* 0x000000131c0b7836 */ /* 0x000fe20000000000 */
[----:B------:R-:W-:Y:S01]  /*198c0*/  IABS R18, R15 ;  /* 0x0000000f00127213 */ /* 0x000fe20000000000 */
[----:B------:R-:W-:-:S02]  /*198d0*/  IMAD R2, R10, R6, R5 ;  /* 0x000000060a027224 */ /* 0x000fc400078e0205 */
[----:B------:R-:W-:Y:S01]  /*198e0*/  @!P4 IMAD.IADD R13, R13, 0x1, -R10 ;  /* 0x000000010d0dc824 */ /* 0x000fe200078e0a0a */
[----:B------:R-:W-:Y:S01]  /*198f0*/  IABS R7, R11 ;  /* 0x0000000b00077213 */ /* 0x000fe20000000000 */
[----:B------:R-:W-:Y:S01]  /*19900*/  IMAD.HI.U32 R19, R4, R18, RZ ;  /* 0x0000001204137227 */ /* 0x000fe200078e00ff */
[----:B------:R-:W-:-:S03]  /*19910*/  ISETP.GT.U32.AND P4, PT, R10, R2, PT ;  /* 0x000000020a00720c */ /* 0x000fc60003f84070 */
[----:B------:R-:W-:Y:S02]  /*19920*/  IMAD.MOV.U32 R3, RZ, RZ, R14 ;  /* 0x000000ffff037224 */ /* 0x000fe400078e000e */
[----:B------:R-:W-:-:S04]  /*19930*/  IMAD.HI.U32 R6, R4, R7, RZ ;  /* 0x0000000704067227 */ /* 0x000fc800078e00ff */
[----:B------:R-:W-:Y:S02]  /*19940*/  IMAD.MOV R19, RZ, RZ, -R19 ;  /* 0x000000ffff137224 */ /* 0x000fe400078e0a13 */
[----:B------:R-:W-:Y:S02]  /*19950*/  VIADD R12, R28, 0x12 ;  /* 0x000000121c0c7836 */ /* 0x000fe40000000000 */
[----:B------:R-:W-:Y:S01]  /*19960*/  @!P3 IMAD.IADD R8, R8, 0x1, -R10 ;  /* 0x000000010808b824 */ /* 0x000fe200078e0a0a */
[----:B------:R-:W-:Y:S01]  /*19970*/  ISETP.GE.AND P3, PT, R9, RZ, PT ;  /* 0x000000ff0900720c */ /* 0x000fe20003f66270 */
[----:B------:R-:W-:Y:S01]  /*19980*/  @!P2 IMAD.MOV R3, RZ, RZ, -R3 ;  /* 0x000000ffff03a224 */ /* 0x000fe200078e0a03 */
[----:B0-----:R-:W-:Y:S01]  /*19990*/  IABS R29, R12 ;  /* 0x0000000c001d7213 */ /* 0x001fe20000000000 */
[----:B------:R-:W-:Y:S01]  /*199a0*/  IMAD.MOV R6, RZ, RZ, -R6 ;  /* 0x000000ffff067224 */ /* 0x000fe200078e0a06 */
[C---:B------:R-:W-:Y:S01]  /*199b0*/  ISETP.GT.U32.AND P2, PT, R10.reuse, R8, PT ;  /* 0x000000080a00720c */ /* 0x040fe20003f44070 */
[----:B------:R-:W-:Y:S01]  /*199c0*/  IMAD R9, R10, R19, R18 ;  /* 0x000000130a097224 */ /* 0x000fe200078e0212 */
[----:B------:R0:W-:Y:S01]  /*199d0*/  STL [R1+0x24], R3 ;  /* 0x0000240301007387 */ /* 0x0001e20000100800 */
[----:B-1----:R-:W-:-:S02]  /*199e0*/  IMAD.MOV.U32 R0, RZ, RZ, R17 ;  /* 0x000000ffff007224 */ /* 0x002fc400078e0011 */
[----:B------:R-:W-:Y:S02]  /*199f0*/  IMAD R7, R10, R6, R7 ;  /* 0x000000060a077224 */ /* 0x000fe400078e0207 */
[----:B------:R-:W-:Y:S01]  /*19a00*/  @!P4 IMAD.IADD R2, R2, 0x1, -R10 ;  /* 0x000000010202c824 */ /* 0x000fe200078e0a0a */
[----:B------:R-:W-:Y:S01]  /*19a10*/  ISETP.GT.U32.AND P4, PT, R10, R9, PT ;  /* 0x000000090a00720c */ /* 0x000fe20003f84070 */
[----:B------:R-:W-:Y:S02]  /*19a20*/  @!P1 IMAD.MOV R0, RZ, RZ, -R0 ;  /* 0x000000ffff009224 */ /* 0x000fe400078e0a00 */
[----:B------:R-:W-:Y:S01]  /*19a30*/  IMAD.HI.U32 R5, R4, R29, RZ ;  /* 0x0000001d04057227 */ /* 0x000fe200078e00ff */
[----:B------:R-:W-:Y:S02]  /*19a40*/  ISETP.GT.U32.AND P1, PT, R10, R2, PT ;  /* 0x000000020a00720c */ /* 0x000fe40003f24070 */
[----:B------:R1:W-:Y:S01]  /*19a50*/  STL [R1+0x20], R0 ;  /* 0x0000200001007387 */ /* 0x0003e20000100800 */
[----:B0-----:R-:W-:-:S02]  /*19a60*/  IMAD.MOV.U32 R3, RZ, RZ, R16 ;  /* 0x000000ffff037224 */ /* 0x001fc400078e0010 */
[----:B------:R-:W-:Y:S02]  /*19a70*/  IMAD.MOV R5, RZ, RZ, -R5 ;  /* 0x000000ffff057224 */ /* 0x000fe400078e0a05 */
[----:B------:R-:W-:Y:S01]  /*19a80*/  @!P6 IMAD.MOV R3, RZ, RZ, -R3 ;  /* 0x000000ffff03e224 */ /* 0x000fe200078e0a03 */
[C---:B------:R-:W-:Y:S01]  /*19a90*/  ISETP.GT.U32.AND P6, PT, R10.reuse, R7, PT ;  /* 0x000000070a00720c */ /* 0x040fe20003fc4070 */
[----:B------:R-:W-:Y:S02]  /*19aa0*/  IMAD R29, R10, R5, R29 ;  /* 0x000000050a1d7224 */ /* 0x000fe400078e021d */
[--C-:B------:R-:W-:Y:S01]  /*19ab0*/  @!P2 IMAD.IADD R8, R8, 0x1, -R10.reuse ;  /* 0x000000010808a824 */ /* 0x100fe200078e0a0a */
[----:B------:R-:W-:Y:S01]  /*19ac0*/  STL [R1+0x14], R3 ;  /* 0x0000140301007387 */ /* 0x000fe20000100800 */
[----:B-1----:R-:W-:Y:S01]  /*19ad0*/  IMAD.MOV.U32 R0, RZ, RZ, R13 ;  /* 0x000000ffff007224 */ /* 0x002fe200078e000d */
[----:B------:R-:W-:Y:S01]  /*19ae0*/  ISETP.GT.U32.AND P2, PT, R10, R29, PT ;  /* 0x0000001d0a00720c */ /* 0x000fe20003f44070 */
[----:B------:R-:W-:Y:S01]  /*19af0*/  @!P4 IMAD.IADD R9, R9, 0x1, -R10 ;  /* 0x000000010909c824 */ /* 0x000fe200078e0a0a */
[----:B------:R-:W-:Y:S01]  /*19b00*/  ISETP.GE.AND P4, PT, R12, RZ, PT ;  /* 0x000000ff0c00720c */ /* 0x000fe20003f86270 */
[----:B------:R-:W-:Y:S01]  /*19b10*/  @!P5 IMAD.MOV R0, RZ, RZ, -R0 ;  /* 0x000000ffff00d224 */ /* 0x000fe200078e0a00 */
[----:B------:R-:W-:Y:S01]  /*19b20*/  ISETP.GE.AND P5, PT, R15, RZ, PT ;  /* 0x000000ff0f00720c */ /* 0x000fe20003fa6270 */
[--C-:B------:R-:W-:Y:S01]  /*19b30*/  @!P1 IMAD.IADD R2, R2, 0x1, -R10.reuse ;  /* 0x0000000102029824 */ /* 0x100fe200078e0a0a */
[----:B------:R-:W-:Y:S01]  /*19b40*/  ISETP.GE.AND P1, PT, R11, RZ, PT ;  /* 0x000000ff0b00720c */ /* 0x000fe20003f26270 */
[----:B------:R-:W-:Y:S01]  /*19b50*/  @!P6 IMAD.IADD R7, R7, 0x1, -R10 ;  /* 0x000000010707e824 */ /* 0x000fe200078e0a0a */
[----:B------:R0:W-:Y:S01]  /*19b60*/  STL [R1+0x10], R0 ;  /* 0x0000100001007387 */ /* 0x0001e20000100800 */
[----:B------:R-:W-:Y:S01]  /*19b70*/  ISETP.GT.U32.AND P6, PT, R10, R9, PT ;  /* 0x000000090a00720c */ /* 0x000fe20003fc4070 */
[----:B------:R-:W-:-:S02]  /*19b80*/  VIADD R5, R28, 0x10 ;  /* 0x000000101c057836 */ /* 0x000fc40000000000 */
[----:B------:R-:W-:Y:S02]  /*19b90*/  VIADD R6, R28, 0x11 ;  /* 0x000000111c067836 */ /* 0x000fe40000000000 */
[----:B------:R-:W-:Y:S01]  /*19ba0*/  @!P2 IMAD.IADD R29, R29, 0x1, -R10 ;  /* 0x000000011d1da824 */ /* 0x000fe200078e0a0a */
[----:B------:R-:W-:Y:S02]  /*19bb0*/  IABS R18, R5 ;  /* 0x0000000500127213 */ /* 0x000fe40000000000 */
[----:B------:R-:W-:Y:S01]  /*19bc0*/  IABS R14, R6 ;  /* 0x00000006000e7213 */ /* 0x000fe20000000000 */
[----:B0-----:R-:W-:Y:S01]  /*19bd0*/  IMAD.MOV.U32 R0, RZ, RZ, R8 ;  /* 0x000000ffff007224 */ /* 0x001fe200078e0008 */
[----:B------:R-:W-:Y:S01]  /*19be0*/  ISETP.GT.U32.AND P2, PT, R10, R29, PT ;  /* 0x0000001d0a00720c */ /* 0x000fe20003f44070 */
[----:B------:R-:W-:-:S04]  /*19bf0*/  IMAD.HI.U32 R11, R4, R18, RZ ;  /* 0x00000012040b7227 */ /* 0x000fc800078e00ff */
[----:B------:R-:W-:Y:S01]  /*19c00*/  @!P0 IMAD.MOV R0, RZ, RZ, -R0 ;  /* 0x000000ffff008224 */ /* 0x000fe200078e0a00 */
[----:B------:R-:W-:Y:S01]  /*19c10*/  ISETP.GT.U32.AND P0, PT, R10, R7, PT ;  /* 0x000000070a00720c */ /* 0x000fe20003f04070 */
[--C-:B------:R-:W-:Y:S01]  /*19c20*/  @!P6 IMAD.IADD R9, R9, 0x1, -R10.reuse ;  /* 0x000000010909e824 */ /* 0x100fe200078e0a0a */
[----:B------:R-:W-:Y:S01]  /*19c30*/  ISETP.GE.AND P6, PT, R6, RZ, PT ;  /* 0x000000ff0600720c */ /* 0x000fe20003fc6270 */
[----:B------:R-:W-:Y:S01]  /*19c40*/  IMAD.MOV R8, RZ, RZ, -R11 ;  /* 0x000000ffff087224 */ /* 0x000fe200078e0a0b */
[----:B------:R0:W-:Y:S01]  /*19c50*/  STL [R1+0xc], R0 ;  /* 0x00000c0001007387 */ /* 0x0001e20000100800 */
[----:B------:R-:W-:Y:S02]  /*19c60*/  VIADD R11, R28, 0xf ;  /* 0x0000000f1c0b7836 */ /* 0x000fe40000000000 */
[----:B------:R-:W-:Y:S01]  /*19c70*/  @!P2 IMAD.IADD R29, R29, 0x1, -R10 ;  /* 0x000000011d1da824 */ /* 0x000fe200078e0a0a */
[----:B------:R-:W-:Y:S01]  /*19c80*/  ISETP.GE.AND P2, PT, R5, RZ, PT ;  /* 0x000000ff0500720c */ /* 0x000fe20003f46270 */
[----:B------:R-:W-:Y:S01]  /*19c90*/  IMAD R18, R10, R8, R18 ;  /* 0x000000080a127224 */ /* 0x000fe200078e0212 */
[----:B------:R-:W-:Y:S01]  /*19ca0*/  IABS R19, R11 ;  /* 0x0000000b00137213 */ /* 0x000fe20000000000 */
[----:B------:R-:W-:-:S02]  /*19cb0*/  @!P4 IMAD.MOV R29, RZ, RZ, -R29 ;  /* 0x000000ffff1dc224 */ /* 0x000fc400078e0a1d */
[----:B------:R-:W-:Y:S01]  /*19cc0*/  @!P0 IMAD.IADD R7, R7, 0x1, -R10 ;  /* 0x0000000107078824 */ /* 0x000fe200078e0a0a */
[----:B------:R-:W-:Y:S01]  /*19cd0*/  ISETP.GT.U32.AND P0, PT, R10, R18, PT ;  /* 0x000000120a00720c */ /* 0x000fe20003f04070 */
[----:B0-----:R-:W-:Y:S02]  /*19ce0*/  IMAD.MOV.U32 R0, RZ, RZ, R2 ;  /* 0x000000ffff007224 */ /* 0x001fe400078e0002 */
[----:B------:R-:W-:-:S04]  /*19cf0*/  IMAD.HI.U32 R8, R4, R19, RZ ;  /* 0x0000001304087227 */ /* 0x000fc800078e00ff */
[----:B------:R-:W-:Y:S02]  /*19d00*/  @!P3 IMAD.MOV R0, RZ, RZ, -R0 ;  /* 0x000000ffff00b224 */ /* 0x000fe400078e0a00 */
[----:B------:R-:W-:Y:S02]  /*19d10*/  IMAD.MOV R8, RZ, RZ, -R8 ;  /* 0x000000ffff087224 */ /* 0x000fe400078e0a08 */
[----:B------:R-:W-:Y:S01]  /*19d20*/  IMAD.HI.U32 R13, R4, R14, RZ ;  /* 0x0000000e040d7227 */ /* 0x000fe200078e00ff */
[----:B------:R0:W-:Y:S03]  /*19d30*/  STL [R1+0x8], R0 ;  /* 0x0000080001007387 */ /* 0x0001e60000100800 */
[----:B------:R-:W-:Y:S02]  /*19d40*/  IMAD R19, R10, R8, R19 ;  /* 0x000000080a137224 */ /* 0x000fe400078e0213 */
[----:B------:R-:W-:-:S02]  /*19d50*/  IMAD.MOV R13, RZ, RZ, -R13 ;  /* 0x000000ffff0d7224 */ /* 0x000fc400078e0a0d */
[----:B------:R-:W-:Y:S02]  /*19d60*/  VIADD R2, R28, 0xe ;  /* 0x0000000e1c027836 */ /* 0x000fe40000000000 */
[----:B------:R-:W-:Y:S02]  /*19d70*/  IMAD R14, R10, R13, R14 ;  /* 0x0000000d0a0e7224 */ /* 0x000fe400078e020e */
[----:B0-----:R-:W-:Y:S01]  /*19d80*/  IMAD.MOV.U32 R0, RZ, RZ, R9 ;  /* 0x000000ffff007224 */ /* 0x001fe200078e0009 */
[----:B------:R-:W-:Y:S01]  /*19d90*/  IABS R22, R2 ;  /* 0x0000000200167213 */ /* 0x000fe20000000000 */
[----:B------:R-:W-:Y:S01]  /*19da0*/  VIADD R5, R28, 0xd ;  /* 0x0000000d1c057836 */ /* 0x000fe20000000000 */
[----:B------:R-:W-:Y:S01]  /*19db0*/  ISETP.GT.U32.AND P3, PT, R10, R14, PT ;  /* 0x0000000e0a00720c */ /* 0x000fe20003f64070 */
[----:B------:R-:W-:Y:S01]  /*19dc0*/  @!P5 IMAD.MOV R0, RZ, RZ, -R0 ;  /* 0x000000ffff00d224 */ /* 0x000fe200078e0a00 */
[----:B------:R-:W-:Y:S01]  /*19dd0*/  ISETP.GE.AND P4, PT, R2, RZ, PT ;  /* 0x000000ff0200720c */ /* 0x000fe20003f86270 */
[----:B------:R-:W-:Y:S01]  /*19de0*/  IMAD.HI.U32 R6, R4, R22, RZ ;  /* 0x0000001604067227 */ /* 0x000fe200078e00ff */
[----:B------:R-:W-:-:S02]  /*19df0*/  IABS R25, R5 ;  /* 0x0000000500197213 */ /* 0x000fc40000000000 */
[----:B------:R0:W-:Y:S01]  /*19e00*/  STL [R1+0x4], R0 ;  /* 0x0000040001007387 */ /* 0x0001e20000100800 */
[----:B------:R-:W-:Y:S02]  /*19e10*/  @!P0 IMAD.IADD R18, R18, 0x1, -R10 ;  /* 0x0000000112128824 */ /* 0x000fe400078e0a0a */
[----:B------:R-:W-:-:S03]  /*19e20*/  IMAD.MOV R6, RZ, RZ, -R6 ;  /* 0x000000ffff067224 */ /* 0x000fc600078e0a06 */
[----:B------:R-:W-:Y:S01]  /*19e30*/  ISETP.GT.U32.AND P5, PT, R10, R18, PT ;  /* 0x000000120a00720c */ /* 0x000fe20003fa4070 */
[----:B------:R-:W-:Y:S01]  /*19e40*/  @!P3 IMAD.IADD R14, R14, 0x1, -R10 ;  /* 0x000000010e0eb824 */ /* 0x000fe200078e0a0a */
[----:B------:R-:W-:Y:S01]  /*19e50*/  ISETP.GE.AND P3, PT, R11, RZ, PT ;  /* 0x000000ff0b00720c */ /* 0x000fe20003f66270 */
[C---:B------:R-:W-:Y:S02]  /*19e60*/  IMAD R22, R10.reuse, R6, R22 ;  /* 0x000000060a167224 */ /* 0x040fe400078e0216 */
[----:B0-----:R-:W-:Y:S01]  /*19e70*/  IMAD.MOV.U32 R0, RZ, RZ, R7 ;  /* 0x000000ffff007224 */ /* 0x001fe200078e0007 */
[----:B------:R-:W-:Y:S01]  /*19e80*/  ISETP.GT.U32.AND P0, PT, R10, R14, PT ;  /* 0x0000000e0a00720c */ /* 0x000fe20003f04070 */
[----:B------:R-:W-:-:S04]  /*19e90*/  IMAD.HI.U32 R6, R4, R25, RZ ;  /* 0x0000001904067227 */ /* 0x000fc800078e00ff */
[----:B------:R-:W-:Y:S01]  /*19ea0*/  @!P1 IMAD.MOV R0, RZ, RZ, -R0 ;  /* 0x000000ffff009224 */ /* 0x000fe200078e0a00 */
[----:B------:R-:W-:-:S04]  /*19eb0*/  ISETP.GT.U32.AND P1, PT, R10, R19, PT ;  /* 0x000000130a00720c */ /* 0x000fc80003f24070 */
[----:B------:R-:W-:Y:S04]  /*19ec0*/  STL [R1+0x3058], R0 ;  /* 0x0030580001007387 */ /* 0x000fe80000100800 */
[----:B------:R0:W-:Y:S04]  /*19ed0*/  STL [R1+0x305c], R29 ;  /* 0x00305c1d01007387 */ /* 0x0001e80000100800 */
[----:B0-----:R-:W2:Y:S01]  /*19ee0*/  LDL R29, [R1+0x590] ;  /* 0x00059000011d7983 */ /* 0x001ea20000100800 */
[----:B------:R-:W-:Y:S02]  /*19ef0*/  @!P1 IMAD.IADD R19, R19, 0x1, -R10 ;  /* 0x0000000113139824 */ /* 0x000fe400078e0a0a */
[----:B------:R-:W-:-:S02]  /*19f00*/  IMAD.MOV R6, RZ, RZ, -R6 ;  /* 0x000000ffff067224 */ /* 0x000fc400078e0a06 */
[----:B------:R-:W-:Y:S01]  /*19f10*/  @!P0 IMAD.IADD R14, R14, 0x1, -R10 ;  /* 0x000000010e0e8824 */ /* 0x000fe200078e0a0a */
[C---:B------:R-:W-:Y:S01]  /*19f20*/  ISETP.GT.U32.AND P1, PT, R10.reuse, R19, PT ;  /* 0x000000130a00720c */ /* 0x040fe20003f24070 */
[C---:B------:R-:W-:Y:S01]  /*19f30*/  IMAD R25, R10.reuse, R6, R25 ;  /* 0x000000060a197224 */ /* 0x040fe200078e0219 */
[----:B------:R-:W-:Y:S01]  /*19f40*/  ISETP.GT.U32.AND P0, PT, R10, R22, PT ;  /* 0x000000160a00720c */ /* 0x000fe20003f04070 */
[----:B------:R-:W-:Y:S02]  /*19f50*/  @!P6 IMAD.MOV R14, RZ, RZ, -R14 ;  /* 0x000000ffff0ee224 */ /* 0x000fe400078e0a0e */
[----:B------:R-:W-:Y:S01]  /*19f60*/  @!P5 IMAD.IADD R18, R18, 0x1, -R10 ;  /* 0x000000011212d824 */ /* 0x000fe200078e0a0a */
[----:B------:R-:W-:Y:S01]  /*19f70*/  ISETP.GT.U32.AND P6, PT, R10, R25, PT ;  /* 0x000000190a00720c */ /* 0x000fe20003fc4070 */
[----:B------:R-:W-:Y:S01]  /*19f80*/  IMAD R0, RZ, RZ, -UR6 ;  /* 0x80000006ff007e24 */ /* 0x000fe2000f8e02ff */
[----:B------:R-:W-:Y:S01]  /*19f90*/  ISETP.GE.AND P5, PT, R5, RZ, PT ;  /* 0x000000ff0500720c */ /* 0x000fe20003fa6270 */
[----:B------:R-:W-:Y:S01]  /*19fa0*/  @!P2 IMAD.MOV R18, RZ, RZ, -R18 ;  /* 0x000000ffff12a224 */ /* 0x000fe200078e0a12 */
[----:B------:R-:W-:Y:S03]  /*19fb0*/  STL [R1+0x3060], R14 ;  /* 0x0030600e01007387 */ /* 0x000fe60000100800 */
[--C-:B------:R-:W-:Y:S01]  /*19fc0*/  @!P1 IMAD.IADD R19, R19, 0x1, -R10.reuse ;  /* 0x0000000113139824 */ /* 0x100fe200078e0a0a */
[----:B------:R-:W-:Y:S01]  /*19fd0*/  STL [R1+0x3064], R18 ;  /* 0x0030641201007387 */ /* 0x000fe20000100800 */
[----:B------:R-:W-:-:S02]  /*19fe0*/  @!P0 IMAD.IADD R22, R22, 0x1, -R10 ;  /* 0x0000000116168824 */ /* 0x000fc400078e0a0a */
[----:B------:R-:W-:Y:S02]  /*19ff0*/  @!P3 IMAD.MOV R19, RZ, RZ, -R19 ;  /* 0x000000ffff13b224 */ /* 0x000fe400078e0a13 */
[----:B------:R-:W-:Y:S01]  /*1a000*/  @!P6 IMAD.IADD R25, R25, 0x1, -R10 ;  /* 0x000000011919e824 */ /* 0x000fe200078e0a0a */
[C---:B------:R-:W-:Y:S02]  /*1a010*/  ISETP.GT.U32.AND P0, PT, R10.reuse, R22, PT ;  /* 0x000000160a00720c */ /* 0x040fe40003f04070 */
[----:B------:R0:W-:Y:S02]  /*1a020*/  STL [R1+0x3068], R19 ;  /* 0x0030681301007387 */ /* 0x0001e40000100800 */
[----:B------:R-:W-:Y:S01]  /*1a030*/  ISETP.GT.U32.AND P6, PT, R10, R25, PT ;  /* 0x000000190a00720c */ /* 0x000fe20003fc4070 */
[----:B0-----:R-:W-:-:S08]  /*1a040*/  IMAD R19, R24, UR6, RZ ;  /* 0x0000000618137c24 */ /* 0x001fd0000f8e02ff */
[----:B------:R-:W-:-:S04]  /*1a050*/  @!P0 IMAD.IADD R22, R22, 0x1, -R10 ;  /* 0x0000000116168824 */ /* 0x000fc800078e0a0a */
[----:B------:R-:W-:Y:S02]  /*1a060*/  @!P6 IMAD.IADD R25, R25, 0x1, -R10 ;  /* 0x000000011919e824 */ /* 0x000fe400078e0a0a */
[----:B------:R-:W-:Y:S02]  /*1a070*/  @!P4 IMAD.MOV R22, RZ, RZ, -R22 ;  /* 0x000000ffff16c224 */ /* 0x000fe400078e0a16 */
[----:B------:R-:W-:-:S03]  /*1a080*/  @!P5 IMAD.MOV R25, RZ, RZ, -R25 ;  /* 0x000000ffff19d224 */ /* 0x000fc600078e0a19 */
[----:B------:R-:W-:Y:S04]  /*1a090*/  STL [R1+0x306c], R22 ;  /* 0x00306c1601007387 */ /* 0x000fe80000100800 */
[----:B------:R-:W-:Y:S01]  /*1a0a0*/  STL [R1+0x3070], R25 ;  /* 0x0030701901007387 */ /* 0x000fe20000100800 */
[C---:B--2---:R-:W-:Y:S01]  /*1a0b0*/  VIADD R2, R29.reuse, 0xb ;  /* 0x0000000b1d027836 */ /* 0x044fe20000000000 */
[----:B------:R-:W-:Y:S01]  /*1a0c0*/  IABS R13, R29 ;  /* 0x0000001d000d7213 */ /* 0x000fe20000000000 */
[C---:B------:R-:W-:Y:S02]  /*1a0d0*/  VIADD R7, R29.reuse, 0xa ;  /* 0x0000000a1d077836 */ /* 0x040fe40000000000 */
[C---:B------:R-:W-:Y:S01]  /*1a0e0*/  VIADD R6, R29.reuse, 0x9 ;  /* 0x000000091d067836 */ /* 0x040fe20000000000 */
[----:B------:R-:W-:Y:S01]  /*1a0f0*/  IABS R11, R2 ;  /* 0x00000002000b7213 */ /* 0x000fe20000000000 */
[C---:B------:R-:W-:Y:S01]  /*1a100*/  VIADD R3, R29.reuse, 0x6 ;  /* 0x000000061d037836 */ /* 0x040fe20000000000 */
[----:B------:R-:W-:Y:S01]  /*1a110*/  IABS R15, R7 ;  /* 0x00000007000f7213 */ /* 0x000fe20000000000 */
[----:B------:R-:W-:Y:S01]  /*1a120*/  VIADD R14, R29, 0x4 ;  /* 0x000000041d0e7836 */ /* 0x000fe20000000000 */
[----:B------:R-:W-:Y:S01]  /*1a130*/  ISETP.GE.AND P1, PT, R7, RZ, PT ;  /* 0x000000ff0700720c */ /* 0x000fe20003f26270 */
[----:B------:R-:W-:Y:S01]  /*1a140*/  IMAD.HI.U32 R8, R4, R11, RZ ;  /* 0x0000000b04087227 */ /* 0x000fe200078e00ff */
[----:B------:R-:W-:-:S02]  /*1a150*/  IABS R17, R6 ;  /* 0x0000000600117213 */ /* 0x000fc40000000000 */
[----:B------:R-:W-:Y:S01]  /*1a160*/  ISETP.GE.AND P2, PT, R2, RZ, PT ;  /* 0x000000ff0200720c */ /* 0x000fe20003f46270 */
[----:B------:R-:W-:Y:S01]  /*1a170*/  IMAD.MOV R7, RZ, RZ, -R8 ;  /* 0x000000ffff077224 */ /* 0x000fe200078e0a08 */
[----:B------:R-:W-:Y:S01]  /*1a180*/  IABS R20, R14 ;  /* 0x0000000e00147213 */ /* 0x000fe20000000000 */
[----:B------:R-:W-:Y:S01]  /*1a190*/  IMAD.HI.U32 R2, R4, R17, RZ ;  /* 0x0000001104027227 */ /* 0x000fe200078e00ff */
[----:B------:R-:W-:-:S03]  /*1a1a0*/  ISETP.GE.AND P0, PT, R6, RZ, PT ;  /* 0x000000ff0600720c */ /* 0x000fc60003f06270 */
[----:B------:R-:W-:Y:S02]  /*1a1b0*/  IMAD R11, R10, R7, R11 ;  /* 0x000000070a0b7224 */ /* 0x000fe400078e020b */
[----:B------:R-:W-:Y:S02]  /*1a1c0*/  IMAD.MOV R2, RZ, RZ, -R2 ;  /* 0x000000ffff027224 */ /* 0x000fe400078e0a02 */
[----:B------:R-:W-:Y:S01]  /*1a1d0*/  IMAD.HI.U32 R5, R4, R15, RZ ;  /* 0x0000000f04057227 */ /* 0x000fe200078e00ff */
[----:B------:R-:W-:-:S03]  /*1a1e0*/  ISETP.GT.U32.AND P3, PT, R10, R11, PT ;  /* 0x0000000b0a00720c */ /* 0x000fc60003f64070 */
[C---:B------:R-:W-:Y:S02]  /*1a1f0*/  IMAD R17, R10.reuse, R2, R17 ;  /* 0x000000020a117224 */ /* 0x040fe400078e0211 */
[----:B------:R-:W-:Y:S02]  /*1a200*/  IMAD.MOV R5, RZ, RZ, -R5 ;  /* 0x000000ffff057224 */ /* 0x000fe400078e0a05 */
[C---:B------:R-:W-:Y:S02]  /*1a210*/  VIADD R2, R29.reuse, 0x8 ;  /* 0x000000081d027836 */ /* 0x040fe40000000000 */
[C---:B------:R-:W-:Y:S02]  /*1a220*/  IMAD R15, R10.reuse, R5, R15 ;  /* 0x000000050a0f7224 */ /* 0x040fe400078e020f */
[----:B------:R-:W-:Y:S01]  /*1a230*/  VIADD R27, R29, 0x3 ;  /* 0x000000031d1b7836 */ /* 0x000fe20000000000 */
[----:B------:R-:W-:Y:S01]  /*1a240*/  IABS R21, R2 ;  /* 0x0000000200157213 */ /* 0x000fe20000000000 */
[----:B------:R-:W-:Y:S01]  /*1a250*/  @!P3 IMAD.IADD R11, R11, 0x1, -R10 ;  /* 0x000000010b0bb824 */ /* 0x000fe200078e0a0a */
[----:B------:R-:W-:Y:S01]  /*1a260*/  ISETP.GT.U32.AND P5, PT, R10, R15, PT ;  /* 0x0000000f0a00720c */ /* 0x000fe20003fa4070 */
[----:B------:R-:W-:Y:S01]  /*1a270*/  VIADD R26, R29, 0x7 ;  /* 0x000000071d1a7836 */ /* 0x000fe20000000000 */
[----:B------:R-:W-:Y:S01]  /*1a280*/  ISETP.GE.AND P4, PT, R2, RZ, PT ;  /* 0x000000ff0200720c */ /* 0x000fe20003f86270 */
[----:B------:R-:W-:Y:S01]  /*1a290*/  IMAD.HI.U32 R5, R4, R21, RZ ;  /* 0x0000001504057227 */ /* 0x000fe200078e00ff */
[----:B------:R-:W-:-:S02]  /*1a2a0*/  ISETP.GT.U32.AND P3, PT, R10, R11, PT ;  /* 0x0000000b0a00720c */ /* 0x000fc40003f64070 */
[----:B------:R-:W-:Y:S01]  /*1a2b0*/  IABS R2, R3 ;  /* 0x0000000300027213 */ /* 0x000fe20000000000 */
[----:B------:R-:W-:Y:S01]  /*1a2c0*/  IMAD.MOV R5, RZ, RZ, -R5 ;  /* 0x000000ffff057224 */ /* 0x000fe200078e0a05 */
[----:B------:R-:W-:Y:S01]  /*1a2d0*/  IABS R24, R27 ;  /* 0x0000001b00187213 */ /* 0x000fe20000000000 */
[----:B------:R-:W-:Y:S01]  /*1a2e0*/  VIADD R18, R29, 0x5 ;  /* 0x000000051d127836 */ /* 0x000fe20000000000 */
[----:B------:R-:W-:Y:S01]  /*1a2f0*/  ISETP.GE.AND P6, PT, R26, RZ, PT ;  /* 0x000000ff1a00720c */ /* 0x000fe20003fc6270 */
[----:B------:R-:W-:Y:S01]  /*1a300*/  IMAD.HI.U32 R7, R4, R2, RZ ;  /* 0x0000000204077227 */ /* 0x000fe200078e00ff */
[----:B------:R-:W-:Y:S02]  /*1a310*/  IABS R26, R26 ;  /* 0x0000001a001a7213 */ /* 0x000fe40000000000 */
[----:B------:R-:W-:Y:S01]  /*1a320*/  IABS R12, R18 ;  /* 0x00000012000c7213 */ /* 0x000fe20000000000 */
[--C-:B------:R-:W-:Y:S02]  /*1a330*/  @!P5 IMAD.IADD R15, R15, 0x1, -R10.reuse ;  /* 0x000000010f0fd824 */ /* 0x100fe400078e0a0a */
[----:B------:R-:W-:Y:S01]  /*1a340*/  @!P3 IMAD.IADD R11, R11, 0x1, -R10 ;  /* 0x000000010b0bb824 */ /* 0x000fe200078e0a0a */
[C---:B------:R-:W-:Y:S01]  /*1a350*/  ISETP.GT.U32.AND P3, PT, R10.reuse, R17, PT ;  /* 0x000000110a00720c */ /* 0x040fe20003f64070 */
[C---:B------:R-:W-:Y:S01]  /*1a360*/  IMAD R21, R10.reuse, R5, R21 ;  /* 0x000000050a157224 */ /* 0x040fe200078e0215 */
[----:B------:R-:W-:Y:S01]  /*1a370*/  ISETP.GT.U32.AND P5, PT, R10, R15, PT ;  /* 0x0000000f0a00720c */ /* 0x000fe20003fa4070 */
[----:B------:R-:W-:-:S04]  /*1a380*/  IMAD.HI.U32 R5, R4, R20, RZ ;  /* 0x0000001404057227 */ /* 0x000fc800078e00ff */
[----:B------:R-:W-:Y:S02]  /*1a390*/  IMAD.MOV R7, RZ, RZ, -R7 ;  /* 0x000000ffff077224 */ /* 0x000fe400078e0a07 */
[----:B------:R-:W-:Y:S02]  /*1a3a0*/  IMAD.MOV R5, RZ, RZ, -R5 ;  /* 0x000000ffff057224 */ /* 0x000fe400078e0a05 */
[C---:B------:R-:W-:Y:S02]  /*1a3b0*/  IMAD R2, R10.reuse, R7, R2 ;  /* 0x000000070a027224 */ /* 0x040fe400078e0202 */
[----:B------:R-:W-:Y:S02]  /*1a3c0*/  @!P3 IMAD.IADD R17, R17, 0x1, -R10 ;  /* 0x000000011111b824 */ /* 0x000fe400078e0a0a */
[----:B------:R-:W-:Y:S02]  /*1a3d0*/  IMAD R20, R10, R5, R20 ;  /* 0x000000050a147224 */ /* 0x000fe400078e0214 */
[----:B------:R-:W-:Y:S01]  /*1a3e0*/  IMAD R7, R0, 0x4, R19 ;  /* 0x0000000400077824 */ /* 0x000fe200078e0213 */
[----:B------:R-:W-:Y:S01]  /*1a3f0*/  ISETP.GT.U32.AND P3, PT, R10, R17, PT ;  /* 0x000000110a00720c */ /* 0x000fe20003f64070 */
[----:B------:R-:W-:-:S03]  /*1a400*/  IMAD.HI.U32 R5, R4, R24, RZ ;  /* 0x0000001804057227 */ /* 0x000fc600078e00ff */
[----:B------:R-:W-:Y:S01]  /*1a410*/  STL [R1+0x5c], R7 ;  /* 0x00005c0701007387 */ /* 0x000fe20000100800 */
[----:B------:R-:W-:Y:S02]  /*1a420*/  IMAD R19, R0, 0x4, R7 ;  /* 0x0000000400137824 */ /* 0x000fe400078e0207 */
[--C-:B------:R-:W-:Y:S01]  /*1a430*/  @!P5 IMAD.IADD R15, R15, 0x1, -R10.reuse ;  /* 0x000000010f0fd824 */ /* 0x100fe200078e0a0a */
[----:B------:R-:W-:Y:S01]  /*1a440*/  ISETP.GT.U32.AND P5, PT, R10, R21, PT ;  /* 0x000000150a00720c */ /* 0x000fe20003fa4070 */
[----:B------:R-:W-:Y:S01]  /*1a450*/  IMAD.MOV R5, RZ, RZ, -R5 ;  /* 0x000000ffff057224 */ /* 0x000fe200078e0a05 */
[----:B------:R0:W-:Y:S01]  /*1a460*/  STL [R1+0x98], R19 ;  /* 0x0000981301007387 */ /* 0x0001e20000100800 */
[----:B------:R-:W-:Y:S02]  /*1a470*/  @!P2 IMAD.MOV R11, RZ, RZ, -R11 ;  /* 0x000000ffff0ba224 */ /* 0x000fe400078e0a0b */
[----:B------:R-:W-:Y:S02]  /*1a480*/  @!P3 IMAD.IADD R17, R17, 0x1, -R10 ;  /* 0x000000011111b824 */ /* 0x000fe400078e0a0a */
[----:B------:R-:W-:-:S02]  /*1a490*/  @!P1 IMAD.MOV R15, RZ, RZ, -R15 ;  /* 0x000000ffff0f9224 */ /* 0x000fc400078e0a0f */
[----:B------:R-:W-:Y:S01]  /*1a4a0*/  @!P0 IMAD.MOV R17, RZ, RZ, -R17 ;  /* 0x000000ffff118224 */ /* 0x000fe200078e0a11 */
[C---:B------:R-:W-:Y:S01]  /*1a4b0*/  ISETP.GT.U32.AND P0, PT, R10.reuse, R20, PT ;  /* 0x000000140a00720c */ /* 0x040fe20003f04070 */
[----:B------:R-:W-:Y:S02]  /*1a4c0*/  IMAD R24, R10, R5, R24 ;  /* 0x000000050a187224 */ /* 0x000fe400078e0218 */
[----:B0-----:R-:W-:Y:S02]  /*1a4d0*/  IMAD R19, R0, 0x4, R19 ;  /* 0x0000000400137824 */ /* 0x001fe400078e0213 */
[----:B------:R-:W-:-:S03]  /*1a4e0*/  IMAD.HI.U32 R8, R4, R26, RZ ;  /* 0x0000001a04087227 */ /* 0x000fc600078e00ff */
[----:B------:R-:W-:Y:S01]  /*1a4f0*/  STL [R1+0x1c], R19 ;  /* 0x00001c1301007387 */ /* 0x000fe20000100800 */
[----:B------:R-:W-:Y:S02]  /*1a500*/  IMAD R5, R0, 0x4, R19 ;  /* 0x0000000400057824 */ /* 0x000fe400078e0213 */
[----:B------:R-:W-:Y:S01]  /*1a510*/  IMAD.MOV R8, RZ, RZ, -R8 ;  /* 0x000000ffff087224 */ /* 0x000fe200078e0a08 */
[----:B------:R-:W-:Y:S01]  /*1a520*/  STL [R1+0x3074], R11 ;  /* 0x0030740b01007387 */ /* 0x000fe20000100800 */
[----:B------:R-:W-:Y:S01]  /*1a530*/  @!P0 IMAD.IADD R20, R20, 0x1, -R10 ;  /* 0x0000000114148824 */ /* 0x000fe200078e0a0a */
[----:B------:R-:W-:Y:S01]  /*1a540*/  ISETP.GE.AND P0, PT, R3, RZ, PT ;  /* 0x000000ff0300720c */ /* 0x000fe20003f06270 */
[C---:B------:R-:W-:Y:S01]  /*1a550*/  IMAD R26, R10.reuse, R8, R26 ;  /* 0x000000080a1a7224 */ /* 0x040fe200078e021a */
[----:B------:R-:W-:Y:S01]  /*1a560*/  STL [R1+0x3078], R15 ;  /* 0x0030780f01007387 */ /* 0x000fe20000100800 */
[----:B------:R-:W-:Y:S01]  /*1a570*/  @!P5 IMAD.IADD R21, R21, 0x1, -R10 ;  /* 0x000000011515d824 */ /* 0x000fe200078e0a0a */
[C---:B------:R-:W-:Y:S01]  /*1a580*/  ISETP.GT.U32.AND P5, PT, R10.reuse, R2, PT ;  /* 0x000000020a00720c */ /* 0x040fe20003fa4070 */
[----:B------:R-:W-:Y:S01]  /*1a590*/  VIADD R9, R29, 0x2 ;  /* 0x000000021d097836 */ /* 0x000fe20000000000 */
[----:B------:R-:W-:Y:S01]  /*1a5a0*/  STL [R1+0x307c], R17 ;  /* 0x00307c1101007387 */ /* 0x000fe20000100800 */
[----:B------:R-:W-:Y:S01]  /*1a5b0*/  ISETP.GT.U32.AND P3, PT, R10, R26, PT ;  /* 0x0000001a0a00720c */ /* 0x000fe20003f64070 */
[----:B------:R-:W-:-:S02]  /*1a5c0*/  IMAD.HI.U32 R6, R4, R12, RZ ;  /* 0x0000000c04067227 */ /* 0x000fc400078e00ff */
[----:B------:R0:W-:Y:S01]  /*1a5d0*/  STL [R1+0x18], R5 ;  /* 0x0000180501007387 */ /* 0x0001e20000100800 */
[----:B------:R-:W-:Y:S01]  /*1a5e0*/  IABS R16, R9 ;  /* 0x0000000900107213 */ /* 0x000fe20000000000 */
[----:B------:R-:W-:Y:S02]  /*1a5f0*/  VIADD R28, R29, 0x1 ;  /* 0x000000011d1c7836 */ /* 0x000fe40000000000 */
[----:B------:R-:W2:Y:S01]  /*1a600*/  LDL.LU R3, [R1+0x3150] ;  /* 0x0031500001037983 */ /* 0x000ea20000300800 */
[----:B------:R-:W-:Y:S02]  /*1a610*/  IMAD.MOV R6, RZ, RZ, -R6 ;  /* 0x000000ffff067224 */ /* 0x000fe400078e0a06 */
[----:B------:R-:W-:Y:S01]  /*1a620*/  IABS R23, R28 ;  /* 0x0000001c00177213 */ /* 0x000fe20000000000 */
[--C-:B------:R-:W-:Y:S02]  /*1a630*/  @!P5 IMAD.IADD R2, R2, 0x1, -R10.reuse ;  /* 0x000000010202d824 */ /* 0x100fe400078e0a0a */
[----:B------:R-:W-:Y:S01]  /*1a640*/  @!P3 IMAD.IADD R26, R26, 0x1, -R10 ;  /* 0x000000011a1ab824 */ /* 0x000fe200078e0a0a */
[C---:B------:R-:W-:Y:S01]  /*1a650*/  ISETP.GT.U32.AND P3, PT, R10.reuse, R21, PT ;  /* 0x000000150a00720c */ /* 0x040fe20003f64070 */
[C---:B------:R-:W-:Y:S01]  /*1a660*/  IMAD R12, R10.reuse, R6, R12 ;  /* 0x000000060a0c7224 */ /* 0x040fe200078e020c */
[----:B------:R-:W-:Y:S01]  /*1a670*/  ISETP.GT.U32.AND P2, PT, R10, R2, PT ;  /* 0x000000020a00720c */ /* 0x000fe20003f44070 */
[----:B------:R-:W-:Y:S01]  /*1a680*/  IMAD.HI.U32 R6, R4, R16, RZ ;  /* 0x0000001004067227 */ /* 0x000fe200078e00ff */
[----:B------:R-:W-:-:S02]  /*1a690*/  ISETP.GT.U32.AND P5, PT, R10, R26, PT ;  /* 0x0000001a0a00720c */ /* 0x000fc40003fa4070 */
[----:B------:R-:W-:Y:S01]  /*1a6a0*/  ISETP.GT.U32.AND P1, PT, R10, R12, PT ;  /* 0x0000000c0a00720c */ /* 0x000fe20003f24070 */
[----:B------:R-:W-:-:S04]  /*1a6b0*/  IMAD.HI.U32 R8, R4, R23, RZ ;  /* 0x0000001704087227 */ /* 0x000fc800078e00ff */
[----:B------:R-:W-:Y:S02]  /*1a6c0*/  IMAD.MOV R6, RZ, RZ, -R6 ;  /* 0x000000ffff067224 */ /* 0x000fe400078e0a06 */
[----:B------:R-:W-:-:S04]  /*1a6d0*/  IMAD.HI.U32 R7, R4, R13, RZ ;  /* 0x0000000d04077227 */ /* 0x000fc800078e00ff */
[----:B------:R-:W-:Y:S02]  /*1a6e0*/  IMAD.MOV R4, RZ, RZ, -R8 ;  /* 0x000000ffff047224 */ /* 0x000fe400078e0a08 */
[C---:B------:R-:W-:Y:S02]  /*1a6f0*/  IMAD R16, R10.reuse, R6, R16 ;  /* 0x000000060a107224 */ /* 0x040fe400078e0210 */
[----:B------:R-:W-:Y:S02]  /*1a700*/  IMAD.MOV R7, RZ, RZ, -R7 ;  /* 0x000000ffff077224 */ /* 0x000fe400078e0a07 */
[----:B------:R-:W-:Y:S02]  /*1a710*/  IMAD R23, R10, R4, R23 ;  /* 0x000000040a177224 */ /* 0x000fe400078e0217 */
[----:B------:R-:W-:Y:S02]  /*1a720*/  IMAD R4, R0, 0x4, R5 ;  /* 0x0000000400047824 */ /* 0x000fe400078e0205 */
[--C-:B------:R-:W-:Y:S01]  /*1a730*/  @!P3 IMAD.IADD R21, R21, 0x1, -R10.reuse ;  /* 0x000000011515b824 */ /* 0x100fe200078e0a0a */
[----:B------:R-:W-:Y:S01]  /*1a740*/  ISETP.GT.U32.AND P3, PT, R10, R24, PT ;  /* 0x000000180a00720c */ /* 0x000fe20003f64070 */
[----:B------:R-:W-:Y:S01]  /*1a750*/  @!P5 IMAD.IADD R26, R26, 0x1, -R10 ;  /* 0x000000011a1ad824 */ /* 0x000fe200078e0a0a */
[C---:B------:R-:W-:Y:S01]  /*1a760*/  ISETP.GT.U32.AND P5, PT, R10.reuse, R16, PT ;  /* 0x000000100a00720c */ /* 0x040fe20003fa4070 */
[----:B------:R-:W-:-:S02]  /*1a770*/  IMAD R13, R10, R7, R13 ;  /* 0x000000070a0d7224 */ /* 0x000fc400078e020d */
[----:B0-----:R-:W-:Y:S02]  /*1a780*/  IMAD R5, R0, 0x4, R4 ;  /* 0x0000000400057824 */ /* 0x001fe400078e0204 */
[----:B------:R-:W-:Y:S02]  /*1a790*/  @!P4 IMAD.MOV R21, RZ, RZ, -R21 ;  /* 0x000000ffff15c224 */ /* 0x000fe400078e0a15 */
[--C-:B------:R-:W-:Y:S01]  /*1a7a0*/  @!P2 IMAD.IADD R2, R2, 0x1, -R10.reuse ;  /* 0x000000010202a824 */ /* 0x100fe200078e0a0a */
[----:B------:R-:W-:Y:S01]  /*1a7b0*/  ISETP.GT.U32.AND P2, PT, R10, R23, PT ;  /* 0x000000170a00720c */ /* 0x000fe20003f44070 */
[----:B------:R-:W-:Y:S01]  /*1a7c0*/  @!P1 IMAD.IADD R12, R12, 0x1, -R10 ;  /* 0x000000010c0c9824 */ /* 0x000fe200078e0a0a */
[----:B------:R-:W-:Y:S01]  /*1a7d0*/  ISETP.GT.U32.AND P1, PT, R10, R13, PT ;  /* 0x0000000d0a00720c */ /* 0x000fe20003f24070 */
[----:B------:R-:W-:Y:S01]  /*1a7e0*/  @!P6 IMAD.MOV R26, RZ, RZ, -R26 ;  /* 0x000000ffff1ae224 */ /* 0x000fe200078e0a1a */
[----:B------:R-:W-:Y:S01]  /*1a7f0*/  STL [R1+0x304c], R4 ;  /* 0x00304c0401007387 */ /* 0x000fe20000100800 */
[----:B------:R-:W-:-:S03]  /*1a800*/  IMAD R6, R0, 0x4, R5 ;  /* 0x0000000400067824 */ /* 0x000fc600078e0205 */
[----:B------:R-:W-:Y:S01]  /*1a810*/  STL [R1+0x3080], R21 ;  /* 0x0030801501007387 */ /* 0x000fe20000100800 */
[----:B------:R-:W-:-:S03]  /*1a820*/  IMAD R7, R0, 0x4, R6 ;  /* 0x0000000400077824 */ /* 0x000fc600078e0206 */
[----:B------:R-:W-:Y:S04]  /*1a830*/  STL [R1+0x3048], R5 ;  /* 0x0030480501007387 */ /* 0x000fe80000100800 */
[----:B------:R-:W-:Y:S01]  /*1a840*/  STL [R1+0x3084], R26 ;  /* 0x0030841a01007387 */ /* 0x000fe20000100800 */
[----:B------:R-:W-:-:S03]  /*1a850*/  @!P5 IMAD.IADD R16, R16, 0x1, -R10 ;  /* 0x000000011010d824 */ /* 0x000fc600078e0a0a */
[----:B------:R0:W-:Y:S01]  /*1a860*/  STL [R1+0x3044], R6 ;  /* 0x0030440601007387 */ /* 0x0001e20000100800 */
[--C-:B------:R-:W-:Y:S01]  /*1a870*/  @!P2 IMAD.IADD R23, R23, 0x1, -R10.reuse ;  /* 0x000000011717a824 */ /* 0x100fe200078e0a0a */
[----:B------:R-:W-:Y:S01]  /*1a880*/  ISETP.GT.U32.AND P2, PT, R10, R16, PT ;  /* 0x000000100a00720c */ /* 0x000fe20003f44070 */
[--C-:B------:R-:W-:Y:S01]  /*1a890*/  @!P3 IMAD.IADD R24, R24, 0x1, -R10.reuse ;  /* 0x000000011818b824 */ /* 0x100fe200078e0a0a */
[----:B0-----:R-:W0:Y:S01]  /*1a8a0*/  S2R R6, SR_TID.X ;  /* 0x0000000000067919 */ /* 0x001e220000002100 */
[----:B------:R-:W-:Y:S01]  /*1a8b0*/  @!P1 IMAD.IADD R13, R13, 0x1, -R10 ;  /* 0x000000010d0d9824 */ /* 0x000fe200078e0a0a */
[C---:B------:R-:W-:Y:S02]  /*1a8c0*/  ISETP.GT.U32.AND P4, PT, R10.reuse, R12, PT ;  /* 0x0000000c0a00720c */ /* 0x040fe40003f84070 */
[C---:B------:R-:W-:Y:S02]  /*1a8d0*/  ISETP.GT.U32.AND P3, PT, R10.reuse, R20, PT ;  /* 0x000000140a00720c */ /* 0x040fe40003f64070 */
[----:B------:R-:W-:-:S02]  /*1a8e0*/  ISETP.GT.U32.AND P5, PT, R10, R24, PT ;  /* 0x000000180a00720c */ /* 0x000fc40003fa4070 */
[C---:B------:R-:W-:Y:S02]  /*1a8f0*/  ISETP.GT.U32.AND P6, PT, R10.reuse, R23, PT ;  /* 0x000000170a00720c */ /* 0x040fe40003fc4070 */
[----:B------:R-:W-:Y:S01]  /*1a900*/  ISETP.GT.U32.AND P1, PT, R10, R13, PT ;  /* 0x0000000d0a00720c */ /* 0x000fe20003f24070 */
[----:B------:R-:W-:Y:S02]  /*1a910*/  IMAD R8, R0, 0x4, R7 ;  /* 0x0000000400087824 */ /* 0x000fe400078e0207 */
[----:B------:R-:W-:Y:S01]  /*1a920*/  @!P2 IMAD.IADD R16, R16, 0x1, -R10 ;  /* 0x000000011010a824 */ /* 0x000fe200078e0a0a */
[----:B------:R-:W-:Y:S01]  /*1a930*/  ISETP.GE.AND P2, PT, R9, RZ, PT ;  /* 0x000000ff0900720c */ /* 0x000fe20003f46270 */
[----:B------:R-:W-:Y:S02]  /*1a940*/  IMAD R9, R0, 0x4, R8 ;  /* 0x0000000400097824 */ /* 0x000fe400078e0208 */
[--C-:B------:R-:W-:Y:S02]  /*1a950*/  @!P4 IMAD.IADD R12, R12, 0x1, -R10.reuse ;  /* 0x000000010c0cc824 */ /* 0x100fe400078e0a0a */
[----:B------:R-:W-:-:S02]  /*1a960*/  @!P3 IMAD.IADD R20, R20, 0x1, -R10 ;  /* 0x000000011414b824 */ /* 0x000fc400078e0a0a */
[--C-:B------:R-:W-:Y:S02]  /*1a970*/  @!P5 IMAD.IADD R24, R24, 0x1, -R10.reuse ;  /* 0x000000011818d824 */ /* 0x100fe400078e0a0a */
[--C-:B------:R-:W-:Y:S02]  /*1a980*/  @!P6 IMAD.IADD R23, R23, 0x1, -R10.reuse ;  /* 0x000000011717e824 */ /* 0x100fe400078e0a0a */
[----:B------:R-:W-:Y:S02]  /*1a990*/  @!P1 IMAD.IADD R13, R13, 0x1, -R10 ;  /* 0x000000010d0d9824 */ /* 0x000fe400078e0a0a */
[----:B------:R-:W-:Y:S01]  /*1a9a0*/  @!P0 IMAD.MOV R2, RZ, RZ, -R2 ;  /* 0x000000ffff028224 */ /* 0x000fe200078e0a02 */
[----:B------:R-:W-:Y:S01]  /*1a9b0*/  STL [R1+0x3050], R7 ;  /* 0x0030500701007387 */ /* 0x000fe20000100800 */
[----:B------:R-:W-:-:S03]  /*1a9c0*/  IMAD R10, R0, 0x4, R9 ;  /* 0x00000004000a7824 */ /* 0x000fc600078e0209 */
[----:B------:R-:W-:Y:S01]  /*1a9d0*/  STL [R1+0x303c], R8 ;  /* 0x00303c0801007387 */ /* 0x000fe20000100800 */
[----:B------:R-:W-:-:S03]  /*1a9e0*/  ISETP.GE.AND P5, PT, R27, RZ, PT ;  /* 0x000000ff1b00720c */ /* 0x000fc60003fa6270 */
[----:B------:R-:W-:Y:S01]  /*1a9f0*/  STL [R1+0x3038], R9 ;  /* 0x0030380901007387 */ /* 0x000fe20000100800 */
[----:B------:R-:W-:-:S03]  /*1aa00*/  IMAD R27, R0, 0x4, R10 ;  /* 0x00000004001b7824 */ /* 0x000fc600078e020a */
[----:B------:R-:W-:Y:S04]  /*1aa10*/  STL [R1+0x3088], R2 ;  /* 0x0030880201007387 */ /* 0x000fe80000100800 */
[----:B------:R-:W-:Y:S04]  /*1aa20*/  STL [R1+0x3034], R10 ;  /* 0x0030340a01007387 */ /* 0x000fe80000100800 */
[----:B0-----:R0:W-:Y:S01]  /*1aa30*/  STL [R1+0x308c], R6 ;  /* 0x00308c0601007387 */ /* 0x0011e20000100800 */
[----:B------:R-:W-:-:S03]  /*1aa40*/  ISETP.GE.AND P4, PT, R18, RZ, PT ;  /* 0x000000ff1200720c */ /* 0x000fc60003f86270 */
[----:B0-----:R-:W3:Y:S04]  /*1aa50*/  LDL.LU R6, [R1+0x1ac] ;  /* 0x0001ac0001067983 */ /* 0x001ee80000300800 */
[----:B------:R-:W4:Y:S04]  /*1aa60*/  LDL.LU R10, [R1+0x7dc] ;  /* 0x0007dc00010a7983 */ /* 0x000f280000300800 */
[----:B------:R-:W5:Y:S04]  /*1aa70*/  LDL.LU R2, [R1+0x7e0] ;  /* 0x0007e00001027983 */ /* 0x000f680000300800 */
[----:B------:R-:W5:Y:S04]  /*1aa80*/  LDL.LU R9, [R1+0x7e8] ;  /* 0x0007e80001097983 */ /* 0x000f680000300800 */
[----:B------:R-:W5:Y:S01]  /*1aa90*/  LDL.LU R8, [R1+0x7e4] ;  /* 0x0007e40001087983 */ /* 0x000f620000300800 */
[----:B------:R-:W-:-:S03]  /*1aaa0*/  ISETP.GE.AND P3, PT, R14, RZ, PT ;  /* 0x000000ff0e00720c */ /* 0x000fc60003f66270 */
[----:B------:R-:W5:Y:S04]  /*1aab0*/  LDL.LU R7, [R1+0x1bc] ;  /* 0x0001bc0001077983 */ /* 0x000f680000300800 */
[----:B------:R-:W5:Y:S04]  /*1aac0*/  LDL.LU R26, [R1+0x1cc] ;  /* 0x0001cc00011a7983 */ /* 0x000f680000300800 */
[----:B------:R-:W3:Y:S04]  /*1aad0*/  LDL.LU R5, [R1+0x1d8] ;  /* 0x0001d80001057983 */ /* 0x000ee80000300800 */
[----:B------:R-:W5:Y:S04]  /*1aae0*/  LDL.LU R21, [R1+0x7d4] ;  /* 0x0007d40001157983 */ /* 0x000f680000300800 */
[----:B------:R-:W5:Y:S01]  /*1aaf0*/  LDL.LU R4, [R1+0x7d8] ;  /* 0x0007d80001047983 */ /* 0x000f620000300800 */
[----:B------:R-:W-:-:S03]  /*1ab00*/  ISETP.GE.AND P6, PT, R28, RZ, PT ;  /* 0x000000ff1c00720c */ /* 0x000fc60003fc6270 */
[----:B------:R-:W5:Y:S04]  /*1ab10*/  LDL.LU R17, [R1+0x1e8] ;  /* 0x0001e80001117983 */ /* 0x000f680000300800 */
[----:B------:R-:W5:Y:S04]  /*1ab20*/  LDL.LU R15, [R1+0x20c] ;  /* 0x00020c00010f7983 */ /* 0x000f680000300800 */
[----:B------:R-:W5:Y:S01]  /*1ab30*/  LDL.LU R11, [R1+0x214] ;  /* 0x00021400010b7983 */ /* 0x000f620000300800 */
[----:B------:R-:W-:-:S03]  /*1ab40*/  ISETP.GE.AND P1, PT, R29, RZ, PT ;  /* 0x000000ff1d00720c */ /* 0x000fc60003f26270 */
[----:B------:R-:W5:Y:S04]  /*1ab50*/  LDL.LU R25, [R1+0x21c] ;  /* 0x00021c0001197983 */ /* 0x000f680000300800 */
[----:B------:R-:W5:Y:S04]  /*1ab60*/  LDL.LU R22, [R1+0x230] ;  /* 0x0002300001167983 */ /* 0x000f680000300800 */
[----:B------:R-:W5:Y:S01]  /*1ab70*/  LDL.LU R19, [R1+0x23c] ;  /* 0x00023c0001137983 */ /* 0x000f620000300800 */
[----:B------:R-:W-:-:S03]  /*1ab80*/  @!P4 IMAD.MOV R12, RZ, RZ, -R12 ;  /* 0x000000ffff0cc224 */ /* 0x000fc600078e0a0c */
[----:B------:R-:W5:Y:S04]  /*1ab90*/  LDL.LU R18, [R1+0x25c] ;  /* 0x00025c0001127983 */ /* 0x000f680000300800 */
[----:B------:R-:W5:Y:S01]  /*1aba0*/  LDL.LU R14, [R1+0x26c] ;  /* 0x00026c00010e7983 */ /* 0x000f620000300800 */
[----:B------:R-:W-:-:S03]  /*1abb0*/  @!P3 IMAD.MOV R20, RZ, RZ, -R20 ;  /* 0x000000ffff14b224 */ /* 0x000fc600078e0a14 */
[----:B------:R-:W5:Y:S01]  /*1abc0*/  LDL.LU R29, [R1+0x284] ;  /* 0x00028400011d7983 */ /* 0x000f620000300800 */
[----:B------:R-:W-:Y:S02]  /*1abd0*/  @!P5 IMAD.MOV R24, RZ, RZ, -R24 ;  /* 0x000000ffff18d224 */ /* 0x000fe400078e0a18 */
[----:B------:R-:W-:Y:S02]  /*1abe0*/  @!P2 IMAD.MOV R16, RZ, RZ, -R16 ;  /* 0x000000ffff10a224 */ /* 0x000fe400078e0a10 */
[----:B------:R-:W-:Y:S02]  /*1abf0*/  @!P6 IMAD.MOV R23, RZ, RZ, -R23 ;  /* 0x000000ffff17e224 */ /* 0x000fe400078e0a17 */
[----:B------:R-:W-:Y:S01]  /*1ac00*/  @!P1 IMAD.MOV R13, RZ, RZ, -R13 ;  /* 0x000000ffff0d9224 */ /* 0x000fe200078e0a0d */
[----:B--2---:R-:W-:Y:S02]  /*1ac10*/  ISETP.NE.AND P0, PT, R3, RZ, PT ;  /* 0x000000ff0300720c */ /* 0x004fe40003f05270 */
[----:B------:R-:W-:Y:S01]  /*1ac20*/  LOP3.LUT R28, RZ, R3, RZ, 0x33, !PT ;  /* 0x00000003ff1c7212 */ /* 0x000fe200078e33ff */
[----:B------:R-:W-:-:S02]  /*1ac30*/  IMAD R3, R0, 0x4, R27 ;  /* 0x0000000400037824 */ /* 0x000fc400078e021b */
[----:B------:R-:W2:Y:S04]  /*1ac40*/  LDL.LU R0, [R1+0x294] ;  /* 0x0002940001007983 */ /* 0x000ea80000300800 */
[----:B------:R0:W-:Y:S04]  /*1ac50*/  STL [R1+0x3090], R3 ;  /* 0x0030900301007387 */ /* 0x0001e80000100800 */
[----:B0-----:R-:W4:Y:S04]  /*1ac60*/  LDL.LU R3, [R1+0x190] ;  /* 0x0001900001037983 */ /* 0x001f280000300800 */
[----:B------:R0:W-:Y:S04]  /*1ac70*/  STL [R1+0x3030], R27 ;  /* 0x0030301b01007387 */ /* 0x0001e80000100800 */
[----:B0-----:R-:W5:Y:S04]  /*1ac80*/  LDL.LU R27, [R1+0x184] ;  /* 0x00018400011b7983 */ /* 0x001f680000300800 */
[----:B------:R0:W-:Y:S04]  /*1ac90*/  STL [R1+0x3094], R12 ;  /* 0x0030940c01007387 */ /* 0x0001e80000100800 */
[----:B0-----:R-:W2:Y:S04]  /*1aca0*/  LDL.LU R12, [R1+0x174] ;  /* 0x00017400010c7983 */ /* 0x001ea80000300800 */
[----:B------:R0:W-:Y:S04]  /*1acb0*/  STL [R1+0x3098], R20 ;  /* 0x0030981401007387 */ /* 0x0001e80000100800 */
[----:B0-----:R-:W5:Y:S04]  /*1acc0*/  LDL.LU R20, [R1+0x40] ;  /* 0x0000400001147983 */ /* 0x001f680000300800 */
[----:B------:R0:W-:Y:S04]  /*1acd0*/  STL [R1+0x309c], R24 ;  /* 0x00309c1801007387 */ /* 0x0001e80000100800 */
[----:B0-----:R-:W5:Y:S04]  /*1ace0*/  LDL.LU R24, [R1+0x48] ;  /* 0x0000480001187983 */ /* 0x001f680000300800 */
[----:B------:R0:W-:Y:S04]  /*1acf0*/  STL [R1+0x30a0], R16 ;  /* 0x0030a01001007387 */ /* 0x0001e80000100800 */
[----:B0-----:R-:W5:Y:S04]  /*1ad00*/  LDL.LU R16, [R1+0x4c] ;  /* 0x00004c0001107983 */ /* 0x001f680000300800 */
[----:B------:R0:W-:Y:S04]  /*1ad10*/  STL [R1+0x30a4], R23 ;  /* 0x0030a41701007387 */ /* 0x0001e80000100800 */
[----:B0-----:R-:W5:Y:S04]  /*1ad20*/  LDL.LU R23, [R1+0x38] ;  /* 0x0000380001177983 */ /* 0x001f680000300800 */
[----:B------:R0:W-:Y:S04]  /*1ad30*/  STL [R1+0x30a8], R13 ;  /* 0x0030a80d01007387 */ /* 0x0001e80000100800 */
[----:B0-----:R-:W5:Y:S01]  /*1ad40*/  LDL.LU R13, [R1+0x2c] ;  /* 0x00002c00010d7983 */ /* 0x001f620000300800 */
[----:B---3--:R-:W-:-:S02]  /*1ad50*/  SEL R5, R28, R5, !P0 ;  /* 0x000000051c057207 */ /* 0x008fc40004000000 */
[C---:B----4-:R-:W-:Y:S02]  /*1ad60*/  SEL R3, R28.reuse, R3, !P0 ;  /* 0x000000031c037207 */ /* 0x050fe40004000000 */
[C---:B--2---:R-:W-:Y:S02]  /*1ad70*/  SEL R12, R28.reuse, R12, !P0 ;  /* 0x0000000c1c0c7207 */ /* 0x044fe40004000000 */
[----:B-----5:R-:W-:-:S05]  /*1ad80*/  SEL R13, R28, R13, !P0 ;  /* 0x0000000d1c0d7207 */ /* 0x020fca0004000000 */
[----:B------:R0:W-:Y:S02]  /*1ad90*/  STL [R1+0x2c], R13 ;  /* 0x00002c0d01007387 */ /* 0x0001e40000100800 */
[C---:B0-----:R-:W-:Y:S02]  /*1ada0*/  SEL R13, R28.reuse, R23, !P0 ;  /* 0x000000171c0d7207 */ /* 0x041fe40004000000 */
[----:B------:R-:W-:-:S03]  /*1adb0*/  SEL R23, R28, R16, !P0 ;  /* 0x000000101c177207 */ /* 0x000fc60004000000 */
[----:B------:R0:W-:Y:S01]  /*1adc0*/  STL [R1+0x34], R13 ;  /* 0x0000340d01007387 */ /* 0x0001e20000100800 */
[----:B------:R-:W-:-:S03]  /*1add0*/  SEL R16, R28, R20, !P0 ;  /* 0x000000141c107207 */ /* 0x000fc60004000000 */
[----:B------:R-:W-:Y:S01]  /*1ade0*/  STL [R1+0x64], R23 ;  /* 0x0000641701007387 */ /* 0x000fe20000100800 */
[----:B0-----:R-:W-:-:S05]  /*1adf0*/  SEL R13, R28, R24, !P0 ;  /* 0x000000181c0d7207 */ /* 0x001fca0004000000 */
[----:B------:R0:W-:Y:S04]  /*1ae00*/  STL [R1+0x58], R13 ;  /* 0x0000580d01007387 */ /* 0x0001e80000100800 */
[----:B------:R-:W-:Y:S01]  /*1ae10*/  STL [R1+0x54], R16 ;  /* 0x0000541001007387 */ /* 0x000fe20000100800 */
[----:B0-----:R-:W-:-:S03]  /*1ae20*/  SEL R13, R28, R27, !P0 ;  /* 0x0000001b1c0d7207 */ /* 0x001fc60004000000 */
[----:B------:R0:W-:Y:S04]  /*1ae30*/  STL [R1+0x4c], R12 ;  /* 0x00004c0c01007387 */ /* 0x0001e80000100800 */
[----:B------:R-:W-:Y:S04]  /*1ae40*/  STL [R1+0x48], R13 ;  /* 0x0000480d01007387 */ /* 0x000fe80000100800 */
[----:B------:R1:W-:Y:S01]  /*1ae50*/  STL [R1+0x44], R3 ;  /* 0x0000440301007387 */ /* 0x0003e20000100800 */
[C---:B0-----:R-:W-:Y:S02]  /*1ae60*/  SEL R12, R28.reuse, R6, !P0 ;  /* 0x000000061c0c7207 */ /* 0x041fe40004000000 */
[----:B------:R-:W-:-:S03]  /*1ae70*/  SEL R6, R28, R10, !P0 ;  /* 0x0000000a1c067207 */ /* 0x000fc60004000000 */
[----:B------:R-:W-:Y:S01]  /*1ae80*/  STL [R1+0x40], R12 ;  /* 0x0000400c01007387 */ /* 0x000fe20000100800 */
[----:B-1----:R-:W-:-:S03]  /*1ae90*/  SEL R3, R28, R2, !P0 ;  /* 0x000000021c037207 */ /* 0x002fc60004000000 */
[----:B------:R0:W-:Y:S01]  /*1aea0*/  STL [R1+0x3c], R6 ;  /* 0x00003c0601007387 */ /* 0x0001e20000100800 */
[----:B------:R-:W-:-:S03]  /*1aeb0*/  SEL R2, R28, R9, !P0 ;  /* 0x000000091c027207 */ /* 0x000fc60004000000 */
[----:B------:R1:W-:Y:S01]  /*1aec0*/  STL [R1+0x38], R3 ;  /* 0x0000380301007387 */ /* 0x0003e20000100800 */
[----:B0-----:R-:W-:-:S03]  /*1aed0*/  SEL R6, R28, R8, !P0 ;  /* 0x000000081c067207 */ /* 0x001fc60004000000 */
[----:B------:R0:W-:Y:S01]  /*1aee0*/  STL [R1+0x174], R2 ;  /* 0x0001740201007387 */ /* 0x0001e20000100800 */
[----:B-1----:R-:W-:-:S03]  /*1aef0*/  SEL R3, R28, R7, !P0 ;  /* 0x000000071c037207 */ /* 0x002fc60004000000 */
[----:B------:R-:W-:Y:S04]  /*1af00*/  STL [R1+0x184], R6 ;  /* 0x0001840601007387 */ /* 0x000fe80000100800 */
[----:B------:R1:W-:Y:S01]  /*1af10*/  STL [R1+0x190], R3 ;  /* 0x0001900301007387 */ /* 0x0003e20000100800 */
[----:B0-----:R-:W-:-:S05]  /*1af20*/  SEL R2, R28, R26, !P0 ;  /* 0x0000001a1c027207 */ /* 0x001fca0004000000 */
[----:B------:R0:W-:Y:S01]  /*1af30*/  STL [R1+0x1ac], R2 ;  /* 0x0001ac0201007387 */ /* 0x0001e20000100800 */
[----:B-1----:R-:W-:-:S03]  /*1af40*/  SEL R3, R28, R21, !P0 ;  /* 0x000000151c037207 */ /* 0x002fc60004000000 */
[----:B------:R-:W-:Y:S04]  /*1af50*/  STL [R1+0x1bc], R5 ;  /* 0x0001bc0501007387 */ /* 0x000fe80000100800 */
[----:B------:R1:W-:Y:S01]  /*1af60*/  STL [R1+0x1cc], R3 ;  /* 0x0001cc0301007387 */ /* 0x0003e20000100800 */
[C---:B0-----:R-:W-:Y:S02]  /*1af70*/  SEL R2, R28.reuse, R4, !P0 ;  /* 0x000000041c027207 */ /* 0x041fe40004000000 */
[----:B------:R-:W-:-:S03]  /*1af80*/  SEL R4, R28, R17, !P0 ;  /* 0x000000111c047207 */ /* 0x000fc60004000000 */
[----:B------:R0:W-:Y:S01]  /*1af90*/  STL [R1+0x1d8], R2 ;  /* 0x0001d80201007387 */ /* 0x0001e20000100800 */
[----:B-1----:R-:W-:-:S03]  /*1afa0*/  SEL R3, R28, R15, !P0 ;  /* 0x0000000f1c037207 */ /* 0x002fc60004000000 */
[----:B------:R1:W-:Y:S04]  /*1afb0*/  STL [R1+0x1e8], R4 ;  /* 0x0001e80401007387 */ /* 0x0003e80000100800 */
[----:B------:R2:W-:Y:S01]  /*1afc0*/  STL [R1+0x20c], R3 ;  /* 0x00020c0301007387 */ /* 0x0005e20000100800 */
[C---:B0-----:R-:W-:Y:S02]  /*1afd0*/  SEL R2, R28.reuse, R11, !P0 ;  /* 0x0000000b1c027207 */ /* 0x041fe40004000000 */
[----:B-1----:R-:W-:-:S03]  /*1afe0*/  SEL R4, R28, R25, !P0 ;  /* 0x000000191c047207 */ /* 0x002fc60004000000 */
[----:B------:R0:W-:Y:S01]  /*1aff0*/  STL [R1+0x214], R2 ;  /* 0x0002140201007387 */ /* 0x0001e20000100800 */
[----:B--2---:R-:W-:-:S03]  /*1b000*/  SEL R3, R28, R22, !P0 ;  /* 0x000000161c037207 */ /* 0x004fc60004000000 */
[----:B------:R1:W-:Y:S04]  /*1b010*/  STL [R1+0x21c], R4 ;  /* 0x00021c0401007387 */ /* 0x0003e80000100800 */
[----:B------:R2:W-:Y:S01]  /*1b020*/  STL [R1+0x230], R3 ;  /* 0x0002300301007387 */ /* 0x0005e20000100800 */
[C---:B0-----:R-:W-:Y:S02]  /*1b030*/  SEL R2, R28.reuse, R19, !P0 ;  /* 0x000000131c027207 */ /* 0x041fe40004000000 */
[----:B-1----:R-:W-:-:S03]  /*1b040*/  SEL R4, R28, R18, !P0 ;  /* 0x000000121c047207 */ /* 0x002fc60004000000 */
[----:B------:R0:W-:Y:S01]  /*1b050*/  STL [R1+0x23c], R2 ;  /* 0x00023c0201007387 */ /* 0x0001e20000100800 */
[----:B--2---:R-:W-:-:S03]  /*1b060*/  SEL R3, R28, R14, !P0 ;  /* 0x0000000e1c037207 */ /* 0x004fc60004000000 */
[----:B------:R-:W-:Y:S04]  /*1b070*/  STL [R1+0x25c], R4 ;  /* 0x00025c0401007387 */ /* 0x000fe80000100800 */
[----:B------:R-:W-:Y:S04]  /*1b080*/  STL [R1+0x26c], R3 ;  /* 0x00026c0301007387 */ /* 0x000fe80000100800 */
[----:B------:R-:W2:Y:S01]  /*1b090*/  LDL.LU R13, [R1+0x2e8] ;  /* 0x0002e800010d7983 */ /* 0x000ea20000300800 */
[C---:B0-----:R-:W-:Y:S02]  /*1b0a0*/  SEL R2, R28.reuse, R29, !P0 ;  /* 0x0000001d1c027207 */ /* 0x041fe40004000000 */
[----:B------:R-:W-:-:S03]  /*1b0b0*/  SEL R0, R28, R0, !P0 ;  /* 0x000000001c007207 */ /* 0x000fc60004000000 */
[----:B------:R-:W-:Y:S04]  /*1b0c0*/  STL [R1+0x284], R2 ;  /* 0x0002840201007387 */ /* 0x000fe80000100800 */
[----:B--2---:R0:W-:Y:S04]  /*1b0d0*/  STL [R1+0x3144], R13 ;  /* 0x0031440d01007387 */ /* 0x0041e80000100800 */
[----:B------:R-:W-:Y:S04]  /*1b0e0*/  STL [R1+0x294], R0 ;  /* 0x0002940001007387 */ /* 0x000fe80000100800 */
[----:B0-----:R-:W2:Y:S04]  /*1b0f0*/  LDL.LU R13, [R1+0x2c4] ;  /* 0x0002c400010d7983 */ /* 0x001ea80000300800 */
[----:B--2---:R0:W-:Y:S04]  /*1b100*/  STL [R1+0x3148], R13 ;  /* 0x0031480d01007387 */ /* 0x0041e80000100800 */
[----:B0-----:R-:W2:Y:S04]  /*1b110*/  LDL.LU R13, [R1+0x2b0] ;  /* 0x0002b000010d7983 */ /* 0x001ea80000300800 */
[----:B--2---:R0:W-:Y:S04]  /*1b120*/  STL [R1+0x314c], R13 ;  /* 0x00314c0d01007387 */ /* 0x0041e80000100800 */
[----:B0-----:R-:W2:Y:S04]  /*1b130*/  LDL.LU R13, [R1+0x2a4] ;  /* 0x0002a400010d7983 */ /* 0x001ea80000300800 */
[----:B------:R-:W3:Y:S04]  /*1b140*/  LDL.LU R23, [R1+0x2f0] ;  /* 0x0002f00001177983 */ /* 0x000ee80000300800 */
[----:B------:R-:W4:Y:S04]  /*1b150*/  LDL.LU R16, [R1+0x2f8] ;  /* 0x0002f80001107983 */ /* 0x000f280000300800 */
[----:B------:R-:W5:Y:S04]  /*1b160*/  LDL.LU R24, [R1+0x310] ;  /* 0x0003100001187983 */ /* 0x000f680000300800 */
[----:B------:R-:W5:Y:S04]  /*1b170*/  LDL.LU R20, [R1+0x32c] ;  /* 0x00032c0001147983 */ /* 0x000f680000300800 */
[----:B------:R-:W3:Y:S04]  /*1b180*/  LDL.LU R12, [R1+0x340] ;  /* 0x00034000010c7983 */ /* 0x000ee80000300800 */
[----:B------:R-:W5:Y:S04]  /*1b190*/  LDL.LU R27, [R1+0x34c] ;  /* 0x00034c00011b7983 */ /* 0x000f680000300800 */
[----:B------:R-:W4:Y:S04]  /*1b1a0*/  LDL.LU R3, [R1+0x364] ;  /* 0x0003640001037983 */ /* 0x000f280000300800 */
[----:B------:R-:W5:Y:S04]  /*1b1b0*/  LDL.LU R6, [R1+0x368] ;  /* 0x0003680001067983 */ /* 0x000f680000300800 */
        /* <DEDUP_REMOVED lines=18> */
[----:B------:R-:W5:Y:S01]  /*1b2e0*/  LDL.LU R0, [R1+0x4e4] ;  /* 0x0004e40001007983 */ /* 0x000f620000300800 */
[----:B--2---:R-:W-:-:S05]  /*1b2f0*/  SEL R13, R28, R13, !P0 ;  /* 0x0000000d1c0d7207 */ /* 0x004fca0004000000 */
[----:B------:R0:W-:Y:S04]  /*1b300*/  STL [R1+0x2a4], R13 ;  /* 0x0002a40d01007387 */ /* 0x0001e80000100800 */
[----:B0-----:R-:W2:Y:S02]  /*1b310*/  LDL.LU R13, [R1+0x314c] ;  /* 0x00314c00010d7983 */ /* 0x001ea40000300800 */
[----:B--2---:R-:W-:-:S05]  /*1b320*/  SEL R13, R28, R13, !P0 ;  /* 0x0000000d1c0d7207 */ /* 0x004fca0004000000 */
[----:B------:R0:W-:Y:S04]  /*1b330*/  STL [R1+0x2b0], R13 ;  /* 0x0002b00d01007387 */ /* 0x0001e80000100800 */
[----:B0-----:R-:W2:Y:S02]  /*1b340*/  LDL.LU R13, [R1+0x3148] ;  /* 0x00314800010d7983 */ /* 0x001ea40000300800 */
[----:B--2---:R-:W-:-:S05]  /*1b350*/  SEL R13, R28, R13, !P0 ;  /* 0x0000000d1c0d7207 */ /* 0x004fca0004000000 */
[----:B------:R0:W-:Y:S04]  /*1b360*/  STL [R1+0x2c4], R13 ;  /* 0x0002c40d01007387 */ /* 0x0001e80000100800 */
[----:B0-----:R-:W2:Y:S01]  /*1b370*/  LDL.LU R13, [R1+0x3144] ;  /* 0x00314400010d7983 */ /* 0x001ea20000300800 */
[C---:B---3--:R-:W-:Y:S02]  /*1b380*/  SEL R12, R28.reuse, R12, !P0 ;  /* 0x0000000c1c0c7207 */ /* 0x048fe40004000000 */
[C---:B----4-:R-:W-:Y:S02]  /*1b390*/  SEL R3, R28.reuse, R3, !P0 ;  /* 0x000000031c037207 */ /* 0x050fe40004000000 */
[C---:B-----5:R-:W-:Y:S02]  /*1b3a0*/  SEL R5, R28.reuse, R5, !P0 ;  /* 0x000000051c057207 */ /* 0x060fe40004000000 */
[----:B--2---:R-:W-:-:S05]  /*1b3b0*/  SEL R13, R28, R13, !P0 ;  /* 0x0000000d1c0d7207 */ /* 0x004fca0004000000 */
        /* <DEDUP_REMOVED lines=593> */
[----:B------:R-:W-:-:S02]  /*1d8d0*/  SEL R10, R28, R10, !P0 ;  /* 0x0000000a1c0a7207 */ /* 0x000fc40004000000 */
[----:B--2---:R-:W-:-:S05]  /*1d8e0*/  SEL R13, R28, R13, !P0 ;  /* 0x0000000d1c0d7207 */ /* 0x004fca0004000000 */
[----:B------:R0:W-:Y:S04]  /*1d8f0*/  STL [R1+0x570], R13 ;  /* 0x0005700d01007387 */ /* 0x0001e80000100800 */
[----:B------:R-:W-:Y:S01]  /*1d900*/  STL [R1+0x568], R23 ;  /* 0x0005681701007387 */ /* 0x000fe20000100800 */
[----:B0-----:R-:W-:-:S03]  /*1d910*/  SEL R13, R28, R24, !P0 ;  /* 0x000000181c0d7207 */ /* 0x001fc60004000000 */
[----:B------:R0:W-:Y:S04]  /*1d920*/  STL [R1+0x564], R16 ;  /* 0x0005641001007387 */ /* 0x0001e80000100800 */
[----:B------:R1:W-:Y:S01]  /*1d930*/  STL [R1+0x560], R13 ;  /* 0x0005600d01007387 */ /* 0x0003e20000100800 */
[C---:B0-----:R-:W-:Y:S02]  /*1d940*/  SEL R16, R28.reuse, R12, !P0 ;  /* 0x0000000c1c107207 */ /* 0x041fe40004000000 */
[C---:B------:R-:W-:Y:S02]  /*1d950*/  SEL R12, R28.reuse, R3, !P0 ;  /* 0x000000031c0c7207 */ /* 0x040fe40004000000 */
[C---:B-1----:R-:W-:Y:S01]  /*1d960*/  SEL R13, R28.reuse, R27, !P0 ;  /* 0x0000001b1c0d7207 */ /* 0x042fe20004000000 */
[----:B------:R-:W-:Y:S01]  /*1d970*/  STL [R1+0x55c], R20 ;  /* 0x00055c1401007387 */ /* 0x000fe20000100800 */
[----:B------:R-:W-:-:S03]  /*1d980*/  SEL R3, R28, R6, !P0 ;  /* 0x000000061c037207 */ /* 0x000fc60004000000 */
[----:B------:R-:W-:Y:S01]  /*1d990*/  STL [R1+0x558], R16 ;  /* 0x0005581001007387 */ /* 0x000fe20000100800 */
[----:B------:R-:W-:-:S03]  /*1d9a0*/  SEL R6, R28, R2, !P0 ;  /* 0x000000021c067207 */ /* 0x000fc60004000000 */
[----:B------:R-:W-:Y:S04]  /*1d9b0*/  STL [R1+0x554], R13 ;  /* 0x0005540d01007387 */ /* 0x000fe80000100800 */
[----:B------:R-:W-:Y:S04]  /*1d9c0*/  STL [R1+0x550], R12 ;  /* 0x0005500c01007387 */ /* 0x000fe80000100800 */
[----:B------:R0:W-:Y:S01]  /*1d9d0*/  STL [R1+0x54c], R3 ;  /* 0x00054c0301007387 */ /* 0x0001e20000100800 */
[----:B------:R-:W-:-:S03]  /*1d9e0*/  SEL R2, R28, R8, !P0 ;  /* 0x000000081c027207 */ /* 0x000fc60004000000 */
[----:B------:R-:W-:Y:S01]  /*1d9f0*/  STL [R1+0x548], R10 ;  /* 0x0005480a01007387 */ /* 0x000fe20000100800 */
[----:B0-----:R-:W-:-:S03]  /*1da00*/  SEL R3, R28, R9, !P0 ;  /* 0x000000091c037207 */ /* 0x001fc60004000000 */
[----:B------:R0:W-:Y:S04]  /*1da10*/  STL [R1+0x540], R6 ;  /* 0x0005400601007387 */ /* 0x0001e80000100800 */
[----:B------:R1:W-:Y:S01]  /*1da20*/  STL [R1+0x53c], R3 ;  /* 0x00053c0301007387 */ /* 0x0003e20000100800 */
[----:B0-----:R-:W-:-:S03]  /*1da30*/  SEL R6, R28, R7, !P0 ;  /* 0x000000071c067207 */ /* 0x001fc60004000000 */
        /* <DEDUP_REMOVED lines=8> */
[----:B------:R-:W-:Y:S01]  /*1dac0*/  STL [R1+0x520], R5 ;  /* 0x0005200501007387 */ /* 0x000fe20000100800 */
[----:B------:R-:W-:-:S03]  /*1dad0*/  SEL R4, R28, R15, !P0 ;  /* 0x0000000f1c047207 */ /* 0x000fc60004000000 */
[----:B------:R1:W-:Y:S01]  /*1dae0*/  STL [R1+0x518], R3 ;  /* 0x0005180301007387 */ /* 0x0003e20000100800 */
[----:B0-----:R-:W-:-:S05]  /*1daf0*/  SEL R2, R28, R17, !P0 ;  /* 0x000000111c027207 */ /* 0x001fca0004000000 */
        /* <DEDUP_REMOVED lines=14> */
[----:B------:R-:W-:Y:S01]  /*1dbe0*/  STL [R1+0x4f4], R4 ;  /* 0x0004f40401007387 */ /* 0x000fe20000100800 */
[----:B0-----:R-:W-:-:S03]  /*1dbf0*/  SEL R2, R28, R0, !P0 ;  /* 0x000000001c027207 */ /* 0x001fc60004000000 */
[----:B------:R-:W2:Y:S04]  /*1dc00*/  LDL.LU R0, [R1+0x4e0] ;  /* 0x0004e00001007983 */ /* 0x000ea80000300800 */
[----:B------:R-:W-:Y:S04]  /*1dc10*/  STL [R1+0x4f0], R3 ;  /* 0x0004f00301007387 */ /* 0x000fe80000100800 */
[----:B------:R-:W3:Y:S04]  /*1dc20*/  LDL.LU R13, [R1+0x4d0] ;  /* 0x0004d000010d7983 */ /* 0x000ee80000300800 */
[----:B------:R-:W-:Y:S04]  /*1dc30*/  STL [R1+0x4ec], R2 ;  /* 0x0004ec0201007387 */ /* 0x000fe80000100800 */
[----:B---3--:R0:W-:Y:S04]  /*1dc40*/  STL [R1+0x30f4], R13 ;  /* 0x0030f40d01007387 */ /* 0x0081e80000100800 */
[----:B0-----:R-:W3:Y:S01]  /*1dc50*/  LDL.LU R13, [R1+0x4d8] ;  /* 0x0004d800010d7983 */ /* 0x001ee20000300800 */
[----:B--2---:R-:W-:-:S03]  /*1dc60*/  SEL R0, R28, R0, !P0 ;  /* 0x000000001c007207 */ /* 0x004fc60004000000 */
[----:B---3--:R0:W-:Y:S04]  /*1dc70*/  STL [R1+0x30f8], R13 ;  /* 0x0030f80d01007387 */ /* 0x0081e80000100800 */
[----:B0-----:R-:W2:Y:S04]  /*1dc80*/  LDL.LU R13, [R1+0x4dc] ;  /* 0x0004dc00010d7983 */ /* 0x001ea80000300800 */
[----:B------:R-:W3:Y:S04]  /*1dc90*/  LDL.LU R23, [R1+0x4cc] ;  /* 0x0004cc0001177983 */ /* 0x000ee80000300800 */
[----:B------:R-:W4:Y:S04]  /*1dca0*/  LDL.LU R16, [R1+0x4c8] ;  /* 0x0004c80001107983 */ /* 0x000f280000300800 */
[----:B------:R-:W5:Y:S04]  /*1dcb0*/  LDL.LU R24, [R1+0x4c0] ;  /* 0x0004c00001187983 */ /* 0x000f680000300800 */
[----:B------:R-:W5:Y:S04]  /*1dcc0*/  LDL.LU R20, [R1+0x4bc] ;  /* 0x0004bc0001147983 */ /* 0x000f680000300800 */
[----:B------:R-:W5:Y:S04]  /*1dcd0*/  LDL.LU R12, [R1+0x4b8] ;  /* 0x0004b800010c7983 */ /* 0x000f680000300800 */
        /* <DEDUP_REMOVED lines=21> */
[----:B------:R0:W-:Y:S04]  /*1de30*/  STL [R1+0x4e0], R0 ;  /* 0x0004e00001007387 */ /* 0x0001e80000100800 */
[----:B0-----:R-:W5:Y:S01]  /*1de40*/  LDL.LU R0, [R1+0x448] ;  /* 0x0004480001007983 */ /* 0x001f620000300800 */
        /* <DEDUP_REMOVED lines=10> */
[C---:B------:R-:W-:Y:S02]  /*1def0*/  SEL R4, R28.reuse, R4, !P0 ;  /* 0x000000041c047207 */ /* 0x040fe40004000000 */
[----:B--2---:R-:W-:-:S05]  /*1df00*/  SEL R13, R28, R13, !P0 ;  /* 0x0000000d1c0d7207 */ /* 0x004fca0004000000 */
[----:B------:R0:W-:Y:S04]  /*1df10*/  STL [R1+0x4d0], R13 ;  /* 0x0004d00d01007387 */ /* 0x0001e80000100800 */
[----:B------:R1:W-:Y:S01]  /*1df20*/  STL [R1+0x4cc], R23 ;  /* 0x0004cc1701007387 */ /* 0x0003e20000100800 */
[C---:B0-----:R-:W-:Y:S02]  /*1df30*/  SEL R13, R28.reuse, R16, !P0 ;  /* 0x000000101c0d7207 */ /* 0x041fe40004000000 */
[C---:B------:R-:W-:Y:S02]  /*1df40*/  SEL R16, R28.reuse, R20, !P0 ;  /* 0x000000141c107207 */ /* 0x040fe40004000000 */
[C---:B-1----:R-:W-:Y:S01]  /*1df50*/  SEL R23, R28.reuse, R24, !P0 ;  /* 0x000000181c177207 */ /* 0x042fe20004000000 */
[----:B------:R0:W-:Y:S04]  /*1df60*/  STL [R1+0x4c8], R13 ;  /* 0x0004c80d01007387 */ /* 0x0001e80000100800 */
[----:B------:R-:W-:Y:S01]  /*1df70*/  STL [R1+0x4c0], R23 ;  /* 0x0004c01701007387 */ /* 0x000fe20000100800 */
[----:B0-----:R-:W-:-:S02]  /*1df80*/  SEL R13, R28, R12, !P0 ;  /* 0x0000000c1c0d7207 */ /* 0x001fc40004000000 */
[C---:B------:R-:W-:Y:S01]  /*1df90*/  SEL R12, R28.reuse, R27, !P0 ;  /* 0x0000001b1c0c7207 */ /* 0x040fe20004000000 */
[----:B------:R-:W-:Y:S04]  /*1dfa0*/  STL [R1+0x4bc], R16 ;  /* 0x0004bc1001007387 */ /* 0x000fe80000100800 */
[----:B------:R-:W-:Y:S04]  /*1dfb0*/  STL [R1+0x4b8], R13 ;  /* 0x0004b80d01007387 */ /* 0x000fe80000100800 */
[----:B------:R-:W-:Y:S04]  /*1dfc0*/  STL [R1+0x4b4], R12 ;  /* 0x0004b40c01007387 */ /* 0x000fe80000100800 */
[----:B------:R0:W-:Y:S04]  /*1dfd0*/  STL [R1+0x4b0], R3 ;  /* 0x0004b00301007387 */ /* 0x0001e80000100800 */
[----:B------:R1:W-:Y:S01]  /*1dfe0*/  STL [R1+0x4ac], R6 ;  /* 0x0004ac0601007387 */ /* 0x0003e20000100800 */
[----:B0-----:R-:W-:-:S03]  /*1dff0*/  SEL R3, R28, R2, !P0 ;  /* 0x000000021c037207 */ /* 0x001fc60004000000 */
[----:B------:R-:W-:Y:S01]  /*1e000*/  STL [R1+0x4a4], R10 ;  /* 0x0004a40a01007387 */ /* 0x000fe20000100800 */
[C---:B------:R-:W-:Y:S02]  /*1e010*/  SEL R2, R28.reuse, R8, !P0 ;  /* 0x000000081c027207 */ /* 0x040fe40004000000 */
[C---:B-1----:R-:W-:Y:S01]  /*1e020*/  SEL R6, R28.reuse, R9, !P0 ;  /* 0x000000091c067207 */ /* 0x042fe20004000000 */
[----:B------:R0:W-:Y:S04]  /*1e030*/  STL [R1+0x4a0], R3 ;  /* 0x0004a00301007387 */ /* 0x0001e80000100800 */
[----:B------:R1:W-:Y:S01]  /*1e040*/  STL [R1+0x498], R6 ;  /* 0x0004980601007387 */ /* 0x0003e20000100800 */
[----:B0-----:R-:W-:-:S03]  /*1e050*/  SEL R3, R28, R7, !P0 ;  /* 0x000000071c037207 */ /* 0x001fc60004000000 */
[----:B------:R0:W-:Y:S01]  /*1e060*/  STL [R1+0x494], R2 ;  /* 0x0004940201007387 */ /* 0x0001e20000100800 */
[----:B-1----:R-:W-:-:S03]  /*1e070*/  SEL R6, R28, R26, !P0 ;  /* 0x0000001a1c067207 */ /* 0x002fc60004000000 */
[----:B------:R1:W-:Y:S01]  /*1e080*/  STL [R1+0x490], R3 ;  /* 0x0004900301007387 */ /* 0x0003e20000100800 */
[----:B0-----:R-:W-:-:S03]  /*1e090*/  SEL R2, R28, R5, !P0 ;  /* 0x000000051c027207 */ /* 0x001fc60004000000 */
[----:B------:R-:W-:Y:S01]  /*1e0a0*/  STL [R1+0x48c], R6 ;  /* 0x00048c0601007387 */ /* 0x000fe20000100800 */
[----:B-1----:R-:W-:-:S03]  /*1e0b0*/  SEL R3, R28, R21, !P0 ;  /* 0x000000151c037207 */ /* 0x002fc60004000000 */
[----:B------:R0:W-:Y:S04]  /*1e0c0*/  STL [R1+0x488], R2 ;  /* 0x0004880201007387 */ /* 0x0001e80000100800 */
[----:B------:R1:W-:Y:S01]  /*1e0d0*/  STL [R1+0x484], R3 ;  /* 0x0004840301007387 */ /* 0x0003e20000100800 */
[----:B0-----:R-:W-:-:S03]  /*1e0e0*/  SEL R2, R28, R17, !P0 ;  /* 0x000000111c027207 */ /* 0x001fc60004000000 */
        /* <DEDUP_REMOVED lines=12> */
[----:B------:R-:W-:Y:S01]  /*1e1b0*/  STL [R1+0x460], R4 ;  /* 0x0004600401007387 */ /* 0x000fe20000100800 */
[----:B--2---:R-:W-:-:S03]  /*1e1c0*/  SEL R3, R28, R29, !P0 ;  /* 0x0000001d1c037207 */ /* 0x004fc60004000000 */
[----:B------:R-:W2:Y:S04]  /*1e1d0*/  LDL.LU R29, [R1+0x444] ;  /* 0x00044400011d7983 */ /* 0x000ea80000300800 */
[----:B------:R0:W-:Y:S04]  /*1e1e0*/  STL [R1+0x458], R2 ;  /* 0x0004580201007387 */ /* 0x0001e80000100800 */
[----:B------:R-:W-:Y:S04]  /*1e1f0*/  STL [R1+0x450], R3 ;  /* 0x0004500301007387 */ /* 0x000fe80000100800 */
[----:B------:R-:W3:Y:S01]  /*1e200*/  LDL.LU R13, [R1+0x434] ;  /* 0x00043400010d7983 */ /* 0x000ee20000300800 */
[----:B0-----:R-:W-:-:S02]  /*1e210*/  SEL R2, R28, R14, !P0 ;  /* 0x0000000e1c027207 */ /* 0x001fc40004000000 */
[----:B------:R-:W-:-:S03]  /*1e220*/  SEL R0, R28, R0, !P0 ;  /* 0x000000001c007207 */ /* 0x000fc60004000000 */
[----:B------:R-:W-:Y:S04]  /*1e230*/  STL [R1+0x44c], R2 ;  /* 0x00044c0201007387 */ /* 0x000fe80000100800 */
[----:B---3--:R0:W-:Y:S04]  /*1e240*/  STL [R1+0x30ec], R13 ;  /* 0x0030ec0d01007387 */ /* 0x0081e80000100800 */
[----:B------:R-:W-:Y:S04]  /*1e250*/  STL [R1+0x448], R0 ;  /* 0x0004480001007387 */ /* 0x000fe80000100800 */
        /* <DEDUP_REMOVED lines=30> */
[----:B0-----:R-:W5:Y:S04]  /*1e440*/  LDL.LU R14, [R1+0x3b4] ;  /* 0x0003b400010e7983 */ /* 0x001f680000300800 */
[----:B------:R-:W5:Y:S01]  /*1e450*/  LDL.LU R29, [R1+0x3b0] ;  /* 0x0003b000011d7983 */ /* 0x000f620000300800 */
        /* <DEDUP_REMOVED lines=21> */
[----:B------:R-:W-:-:S02]  /*1e5b0*/  SEL R3, R28, R6, !P0 ;  /* 0x000000061c037207 */ /* 0x000fc40004000000 */
[C---:B------:R-:W-:Y:S01]  /*1e5c0*/  SEL R6, R28.reuse, R10, !P0 ;  /* 0x0000000a1c067207 */ /* 0x040fe20004000000 */
[----:B------:R-:W-:Y:S04]  /*1e5d0*/  STL [R1+0x41c], R16 ;  /* 0x00041c1001007387 */ /* 0x000fe80000100800 */
[----:B------:R-:W-:Y:S04]  /*1e5e0*/  STL [R1+0x418], R13 ;  /* 0x0004180d01007387 */ /* 0x000fe80000100800 */
[----:B------:R-:W-:Y:S04]  /*1e5f0*/  STL [R1+0x414], R12 ;  /* 0x0004140c01007387 */ /* 0x000fe80000100800 */
[----:B------:R0:W-:Y:S04]  /*1e600*/  STL [R1+0x410], R3 ;  /* 0x0004100301007387 */ /* 0x0001e80000100800 */
[----:B------:R1:W-:Y:S04]  /*1e610*/  STL [R1+0x408], R6 ;  /* 0x0004080601007387 */ /* 0x0003e80000100800 */
[----:B------:R2:W-:Y:S01]  /*1e620*/  STL [R1+0x404], R2 ;  /* 0x0004040201007387 */ /* 0x0005e20000100800 */
[----:B0-----:R-:W-:-:S02]  /*1e630*/  SEL R3, R28, R9, !P0 ;  /* 0x000000091c037207 */ /* 0x001fc40004000000 */
[----:B-1----:R-:W-:-:S03]  /*1e640*/  SEL R6, R28, R8, !P0 ;  /* 0x000000081c067207 */ /* 0x002fc60004000000 */
[----:B------:R0:W-:Y:S01]  /*1e650*/  STL [R1+0x3fc], R3 ;  /* 0x0003fc0301007387 */ /* 0x0001e20000100800 */
[----:B--2---:R-:W-:-:S03]  /*1e660*/  SEL R2, R28, R7, !P0 ;  /* 0x000000071c027207 */ /* 0x004fc60004000000 */
        /* <DEDUP_REMOVED lines=17> */
[----:B------:R1:W-:Y:S01]  /*1e780*/  STL [R1+0x3c8], R4 ;  /* 0x0003c80401007387 */ /* 0x0003e20000100800 */
[----:B0-----:R-:W-:-:S03]  /*1e790*/  SEL R3, R28, R0, !P0 ;  /* 0x000000001c037207 */ /* 0x001fc60004000000 */
[----:B------:R-:W2:Y:S01]  /*1e7a0*/  LDL.LU R0, [R1+0x3a8] ;  /* 0x0003a80001007983 */ /* 0x000ea20000300800 */
[----:B-1----:R-:W-:-:S03]  /*1e7b0*/  SEL R4, R28, R18, !P0 ;  /* 0x000000121c047207 */ /* 0x002fc60004000000 */
[----:B------:R0:W-:Y:S04]  /*1e7c0*/  STL [R1+0x3c4], R2 ;  /* 0x0003c40201007387 */ /* 0x0001e80000100800 */
[----:B------:R1:W-:Y:S01]  /*1e7d0*/  STL [R1+0x3c0], R3 ;  /* 0x0003c00301007387 */ /* 0x0003e20000100800 */
[----:B0-----:R-:W-:-:S05]  /*1e7e0*/  SEL R2, R28, R19, !P0 ;  /* 0x000000131c027207 */ /* 0x001fca0004000000 */
[----:B------:R0:W-:Y:S04]  /*1e7f0*/  STL [R1+0x3bc], R2 ;  /* 0x0003bc0201007387 */ /* 0x0001e80000100800 */
[----:B------:R-:W-:Y:S04]  /*1e800*/  STL [R1+0x3b8], R4 ;  /* 0x0003b80401007387 */ /* 0x000fe80000100800 */
[----:B------:R-:W3:Y:S01]  /*1e810*/  LDL.LU R13, [R1+0x39c] ;  /* 0x00039c00010d7983 */ /* 0x000ee20000300800 */
[C---:B-1----:R-:W-:Y:S02]  /*1e820*/  SEL R3, R28.reuse, R14, !P0 ;  /* 0x0000000e1c037207 */ /* 0x042fe40004000000 */
[----:B0-----:R-:W-:-:S03]  /*1e830*/  SEL R2, R28, R29, !P0 ;  /* 0x0000001d1c027207 */ /* 0x001fc60004000000 */
        /* <DEDUP_REMOVED lines=31> */
[----:B------:R-:W5:Y:S04]  /*1ea30*/  LDL.LU R19, [R1+0x320] ;  /* 0x0003200001137983 */ /* 0x000f680000300800 */
[----:B------:R-:W5:Y:S04]  /*1ea40*/  LDL.LU R18, [R1+0x31c] ;  /* 0x00031c0001127983 */ /* 0x000f680000300800 */
[----:B------:R-:W5:Y:S04]  /*1ea50*/  LDL.LU R14, [R1+0x318] ;  /* 0x00031800010e7983 */ /* 0x000f680000300800 */
        /* <DEDUP_REMOVED lines=47> */
[----:B------:R1:W-:Y:S01]  /*1ed50*/  STL [R1+0x338], R4 ;  /* 0x0003380401007387 */ /* 0x0003e20000100800 */
[----:B0-----:R-:W-:-:S03]  /*1ed60*/  SEL R2, R28, R29, !P0 ;  /* 0x0000001d1c027207 */ /* 0x001fc60004000000 */
[----:B------:R-:W2:Y:S04]  /*1ed70*/  LDL.LU R29, [R1+0x30c] ;  /* 0x00030c00011d7983 */ /* 0x000ea80000300800 */
[----:B------:R0:W-:Y:S01]  /*1ed80*/  STL [R1+0x334], R3 ;  /* 0x0003340301007387 */ /* 0x0001e20000100800 */
[----:B-1----:R-:W-:-:S03]  /*1ed90*/  SEL R4, R28, R19, !P0 ;  /* 0x000000131c047207 */ /* 0x002fc60004000000 */
[----:B------:R1:W-:Y:S01]  /*1eda0*/  STL [R1+0x330], R2 ;  /* 0x0003300201007387 */ /* 0x0003e20000100800 */
[C---:B0-----:R-:W-:Y:S02]  /*1edb0*/  SEL R3, R28.reuse, R25, !P0 ;  /* 0x000000191c037207 */ /* 0x041fe40004000000 */
[----:B-1----:R-:W-:-:S03]  /*1edc0*/  SEL R2, R28, R22, !P0 ;  /* 0x000000161c027207 */ /* 0x002fc60004000000 */
[----:B------:R0:W-:Y:S04]  /*1edd0*/  STL [R1+0x328], R3 ;  /* 0x0003280301007387 */ /* 0x0001e80000100800 */
[----:B------:R1:W-:Y:S01]  /*1ede0*/  STL [R1+0x324], R2 ;  /* 0x0003240201007387 */ /* 0x0003e20000100800 */
[----:B0-----:R-:W-:-:S03]  /*1edf0*/  SEL R3, R28, R18, !P0 ;  /* 0x000000121c037207 */ /* 0x001fc60004000000 */
[----:B------:R-:W-:Y:S04]  /*1ee00*/  STL [R1+0x320], R4 ;  /* 0x0003200401007387 */ /* 0x000fe80000100800 */
[----:B------:R-:W-:Y:S04]  /*1ee10*/  STL [R1+0x31c], R3 ;  /* 0x00031c0301007387 */ /* 0x000fe80000100800 */
[----:B------:R-:W3:Y:S01]  /*1ee20*/  LDL.LU R13, [R1+0x300] ;  /* 0x00030000010d7983 */ /* 0x000ee20000300800 */
[C---:B-1----:R-:W-:Y:S02]  /*1ee30*/  SEL R2, R28.reuse, R14, !P0 ;  /* 0x0000000e1c027207 */ /* 0x042fe40004000000 */
        /* <DEDUP_REMOVED lines=33> */
[----:B------:R-:W5:Y:S04]  /*1f050*/  LDL.LU R18, [R1+0x27c] ;  /* 0x00027c0001127983 */ /* 0x000f680000300800 */
        /* <DEDUP_REMOVED lines=41> */
[----:B------:R0:W-:Y:S04]  /*1f2f0*/  STL [R1+0x2b4], R3 ;  /* 0x0002b40301007387 */ /* 0x0001e80000100800 */
[----:B------:R1:W-:Y:S01]  /*1f300*/  STL [R1+0x2ac], R2 ;  /* 0x0002ac0201007387 */ /* 0x0003e20000100800 */
[----:B0-----:R-:W-:-:S03]  /*1f310*/  SEL R3, R28, R17, !P0 ;  /* 0x000000111c037207 */ /* 0x001fc60004000000 */
[----:B------:R0:W-:Y:S01]  /*1f320*/  STL [R1+0x2a8], R4 ;  /* 0x0002a80401007387 */ /* 0x0001e20000100800 */
[----:B-1----:R-:W-:-:S03]  /*1f330*/  SEL R2, R28, R0, !P0 ;  /* 0x000000001c027207 */ /* 0x002fc60004000000 */
[----:B------:R-:W2:Y:S04]  /*1f340*/  LDL.LU R0, [R1+0x270] ;  /* 0x0002700001007983 */ /* 0x000ea80000300800 */
[----:B------:R1:W-:Y:S01]  /*1f350*/  STL [R1+0x2a0], R3 ;  /* 0x0002a00301007387 */ /* 0x0003e20000100800 */
[----:B0-----:R-:W-:-:S03]  /*1f360*/  SEL R4, R28, R25, !P0 ;  /* 0x000000191c047207 */ /* 0x001fc60004000000 */
[----:B------:R0:W-:Y:S01]  /*1f370*/  STL [R1+0x29c], R2 ;  /* 0x00029c0201007387 */ /* 0x0001e20000100800 */
[C---:B-1----:R-:W-:Y:S02]  /*1f380*/  SEL R3, R28.reuse, R15, !P0 ;  /* 0x0000000f1c037207 */ /* 0x042fe40004000000 */
[----:B0-----:R-:W-:-:S03]  /*1f390*/  SEL R2, R28, R11, !P0 ;  /* 0x0000000b1c027207 */ /* 0x001fc60004000000 */
[----:B------:R0:W-:Y:S04]  /*1f3a0*/  STL [R1+0x298], R3 ;  /* 0x0002980301007387 */ /* 0x0001e80000100800 */
[----:B------:R1:W-:Y:S04]  /*1f3b0*/  STL [R1+0x290], R2 ;  /* 0x0002900201007387 */ /* 0x0003e80000100800 */
[----:B------:R3:W-:Y:S01]  /*1f3c0*/  STL [R1+0x28c], R4 ;  /* 0x00028c0401007387 */ /* 0x0007e20000100800 */
[C---:B0-----:R-:W-:Y:S02]  /*1f3d0*/  SEL R3, R28.reuse, R22, !P0 ;  /* 0x000000161c037207 */ /* 0x041fe40004000000 */
[----:B-1----:R-:W-:-:S03]  /*1f3e0*/  SEL R2, R28, R19, !P0 ;  /* 0x000000131c027207 */ /* 0x002fc60004000000 */
[----:B------:R0:W-:Y:S01]  /*1f3f0*/  STL [R1+0x288], R3 ;  /* 0x0002880301007387 */ /* 0x0001e20000100800 */
[----:B---3--:R-:W-:-:S03]  /*1f400*/  SEL R4, R28, R18, !P0 ;  /* 0x000000121c047207 */ /* 0x008fc60004000000 */
[----:B------:R1:W-:Y:S04]  /*1f410*/  STL [R1+0x280], R2 ;  /* 0x0002800201007387 */ /* 0x0003e80000100800 */
[----:B------:R-:W-:Y:S04]  /*1f420*/  STL [R1+0x27c], R4 ;  /* 0x00027c0401007387 */ /* 0x000fe80000100800 */
[----:B------:R-:W3:Y:S01]  /*1f430*/  LDL.LU R13, [R1+0x260] ;  /* 0x00026000010d7983 */ /* 0x000ee20000300800 */
[C---:B0-----:R-:W-:Y:S02]  /*1f440*/  SEL R3, R28.reuse, R14, !P0 ;  /* 0x0000000e1c037207 */ /* 0x041fe40004000000 */
[----:B-1----:R-:W-:-:S03]  /*1f450*/  SEL R2, R28, R29, !P0 ;  /* 0x0000001d1c027207 */ /* 0x002fc60004000000 */
        /* <DEDUP_REMOVED lines=71> */
[----:B------:R-:W-:Y:S01]  /*1f8d0*/  STL [R1+0x218], R6 ;  /* 0x0002180601007387 */ /* 0x000fe20000100800 */
[C---:B------:R-:W-:Y:S02]  /*1f8e0*/  SEL R9, R28.reuse, R4, !P0 ;  /* 0x000000041c097207 */ /* 0x040fe40004000000 */
[C---:B------:R-:W-:Y:S01]  /*1f8f0*/  SEL R4, R28.reuse, R17, !P0 ;  /* 0x000000111c047207 */ /* 0x040fe20004000000 */
[----:B------:R1:W-:Y:S01]  /*1f900*/  STL [R1+0x210], R3 ;  /* 0x0002100301007387 */ /* 0x0003e20000100800 */
[----:B0-----:R-:W-:-:S03]  /*1f910*/  SEL R2, R28, R21, !P0 ;  /* 0x000000151c027207 */ /* 0x001fc60004000000 */
[----:B------:R-:W-:Y:S01]  /*1f920*/  STL [R1+0x30ac], R9 ;  /* 0x0030ac0901007387 */ /* 0x000fe20000100800 */
[----:B-1----:R-:W-:-:S03]  /*1f930*/  SEL R3, R28, R15, !P0 ;  /* 0x0000000f1c037207 */ /* 0x002fc60004000000 */
[----:B------:R0:W-:Y:S04]  /*1f940*/  STL [R1+0x208], R2 ;  /* 0x0002080201007387 */ /* 0x0001e80000100800 */
        /* <DEDUP_REMOVED lines=67> */
[----:B------:R1:W-:Y:S01]  /*1fd80*/  STL [R1+0x1c0], R13 ;  /* 0x0001c00d01007387 */ /* 0x0003e20000100800 */
[C---:B0-----:R-:W-:Y:S02]  /*1fd90*/  SEL R9, R28.reuse, R23, !P0 ;  /* 0x000000171c097207 */ /* 0x041fe40004000000 */
[----:B-1----:R-:W-:-:S03]  /*1fda0*/  SEL R13, R28, R16, !P0 ;  /* 0x000000101c0d7207 */ /* 0x002fc60004000000 */
[----:B------:R0:W-:Y:S01]  /*1fdb0*/  STL [R1+0x1b8], R9 ;  /* 0x0001b80901007387 */ /* 0x0001e20000100800 */
[----:B------:R-:W-:-:S03]  /*1fdc0*/  SEL R16, R28, R24, !P0 ;  /* 0x000000181c107207 */ /* 0x000fc60004000000 */
[----:B------:R1:W-:Y:S01]  /*1fdd0*/  STL [R1+0x1b4], R13 ;  /* 0x0001b40d01007387 */ /* 0x0003e20000100800 */
[----:B0-----:R-:W-:-:S03]  /*1fde0*/  SEL R9, R28, R20, !P0 ;  /* 0x000000141c097207 */ /* 0x001fc60004000000 */
[----:B------:R-:W-:Y:S01]  /*1fdf0*/  STL [R1+0x1b0], R16 ;  /* 0x0001b01001007387 */ /* 0x000fe20000100800 */
[----:B-1----:R-:W-:-:S03]  /*1fe00*/  SEL R13, R28, R12, !P0 ;  /* 0x0000000c1c0d7207 */ /* 0x002fc60004000000 */
[----:B------:R0:W-:Y:S01]  /*1fe10*/  STL [R1+0x1a8], R9 ;  /* 0x0001a80901007387 */ /* 0x0001e20000100800 */
[----:B------:R-:W-:-:S03]  /*1fe20*/  SEL R12, R28, R27, !P0 ;  /* 0x0000001b1c0c7207 */ /* 0x000fc60004000000 */
[----:B------:R-:W-:Y:S01]  /*1fe30*/  STL [R1+0x1a4], R13 ;  /* 0x0001a40d01007387 */ /* 0x000fe20000100800 */
[C---:B0-----:R-:W-:Y:S02]  /*1fe40*/  SEL R9, R28.reuse, R3, !P0 ;  /* 0x000000031c097207 */ /* 0x041fe40004000000 */
[C---:B------:R-:W-:Y:S01]  /*1fe50*/  SEL R3, R28.reuse, R10, !P0 ;  /* 0x0000000a1c037207 */ /* 0x040fe20004000000 */
[----:B------:R-:W-:Y:S04]  /*1fe60*/  STL [R1+0x1a0], R12 ;  /* 0x0001a00c01007387 */ /* 0x000fe80000100800 */
[----:B------:R-:W-:Y:S04]  /*1fe70*/  STL [R1+0x19c], R9 ;  /* 0x00019c0901007387 */ /* 0x000fe80000100800 */
[----:B------:R0:W-:Y:S04]  /*1fe80*/  STL [R1+0x198], R6 ;  /* 0x0001980601007387 */ /* 0x0001e80000100800 */
        /* <DEDUP_REMOVED lines=181> */
[C---:B------:R-:W-:Y:S02]  /*209e0*/  SEL R3, R28.reuse, R3, !P0 ;  /* 0x000000031c037207 */ /* 0x040fe40004000000 */
[C---:B------:R-:W-:Y:S02]  /*209f0*/  SEL R6, R28.reuse, R6, !P0 ;  /* 0x000000061c067207 */ /* 0x040fe40004000000 */
[C---:B------:R-:W-:Y:S02]  /*20a00*/  SEL R2, R28.reuse, R2, !P0 ;  /* 0x000000021c027207 */ /* 0x040fe40004000000 */
        /* <DEDUP_REMOVED lines=12> */
[----:B--2---:R-:W-:-:S05]  /*20ad0*/  SEL R9, R28, R9, !P0 ;  /* 0x000000091c097207 */ /* 0x004fca0004000000 */
[----:B------:R0:W-:Y:S04]  /*20ae0*/  STL [R1+0xb0], R9 ;  /* 0x0000b00901007387 */ /* 0x0001e80000100800 */
[----:B0-----:R-:W2:Y:S04]  /*20af0*/  LDL.LU R9, [R1+0x30ac] ;  /* 0x0030ac0001097983 */ /* 0x001ea80000300800 */
[----:B------:R0:W-:Y:S04]  /*20b00*/  STL [R1+0xac], R13 ;  /* 0x0000ac0d01007387 */ /* 0x0001e80000100800 */
[----:B0-----:R-:W3:Y:S04]  /*20b10*/  LDL.LU R13, [R1+0x30a8] ;  /* 0x0030a800010d7983 */ /* 0x001ee80000300800 */
[----:B------:R0:W-:Y:S04]  /*20b20*/  STL [R1+0xa8], R23 ;  /* 0x0000a81701007387 */ /* 0x0001e80000100800 */
[----:B0-----:R-:W4:Y:S04]  /*20b30*/  LDL.LU R23, [R1+0x30a4] ;  /* 0x0030a40001177983 */ /* 0x001f280000300800 */
[----:B------:R0:W-:Y:S04]  /*20b40*/  STL [R1+0xa4], R16 ;  /* 0x0000a41001007387 */ /* 0x0001e80000100800 */
[----:B0-----:R-:W5:Y:S04]  /*20b50*/  LDL.LU R16, [R1+0x30a0] ;  /* 0x0030a00001107983 */ /* 0x001f680000300800 */
[----:B------:R0:W-:Y:S04]  /*20b60*/  STL [R1+0xa0], R24 ;  /* 0x0000a01801007387 */ /* 0x0001e80000100800 */
[----:B0-----:R-:W2:Y:S04]  /*20b70*/  LDL.LU R24, [R1+0x309c] ;  /* 0x00309c0001187983 */ /* 0x001ea80000300800 */
[----:B------:R0:W-:Y:S04]  /*20b80*/  STL [R1+0x9c], R20 ;  /* 0x00009c1401007387 */ /* 0x0001e80000100800 */
[----:B0-----:R-:W4:Y:S04]  /*20b90*/  LDL.LU R20, [R1+0x3098] ;  /* 0x0030980001147983 */ /* 0x001f280000300800 */
[----:B------:R0:W-:Y:S04]  /*20ba0*/  STL [R1+0x94], R12 ;  /* 0x0000940c01007387 */ /* 0x0001e80000100800 */
[----:B0-----:R-:W5:Y:S04]  /*20bb0*/  LDL.LU R12, [R1+0x3094] ;  /* 0x00309400010c7983 */ /* 0x001f680000300800 */
[----:B------:R0:W-:Y:S04]  /*20bc0*/  STL [R1+0x90], R3 ;  /* 0x0000900301007387 */ /* 0x0001e80000100800 */
[----:B0-----:R-:W3:Y:S04]  /*20bd0*/  LDL.LU R3, [R1+0x3090] ;  /* 0x0030900001037983 */ /* 0x001ee80000300800 */
[----:B------:R0:W-:Y:S04]  /*20be0*/  STL [R1+0x8c], R6 ;  /* 0x00008c0601007387 */ /* 0x0001e80000100800 */
[----:B0-----:R-:W4:Y:S04]  /*20bf0*/  LDL.LU R6, [R1+0x308c] ;  /* 0x00308c0001067983 */ /* 0x001f280000300800 */
[----:B------:R0:W-:Y:S04]  /*20c00*/  STL [R1+0x88], R2 ;  /* 0x0000880201007387 */ /* 0x0001e80000100800 */
[----:B0-----:R-:W2:Y:S04]  /*20c10*/  LDL.LU R2, [R1+0x3088] ;  /* 0x0030880001027983 */ /* 0x001ea80000300800 */
[----:B------:R0:W-:Y:S04]  /*20c20*/  STL [R1+0x84], R26 ;  /* 0x0000841a01007387 */ /* 0x0001e80000100800 */
[----:B0-----:R-:W5:Y:S04]  /*20c30*/  LDL.LU R26, [R1+0x3084] ;  /* 0x00308400011a7983 */ /* 0x001f680000300800 */
[----:B------:R0:W-:Y:S04]  /*20c40*/  STL [R1+0x80], R21 ;  /* 0x0000801501007387 */ /* 0x0001e80000100800 */
[----:B0-----:R-:W3:Y:S04]  /*20c50*/  LDL.LU R21, [R1+0x3080] ;  /* 0x0030800001157983 */ /* 0x001ee80000300800 */
[----:B------:R0:W-:Y:S04]  /*20c60*/  STL [R1+0x7c], R17 ;  /* 0x00007c1101007387 */ /* 0x0001e80000100800 */
[----:B0-----:R-:W4:Y:S04]  /*20c70*/  LDL.LU R17, [R1+0x307c] ;  /* 0x00307c0001117983 */ /* 0x001f280000300800 */
[----:B------:R0:W-:Y:S04]  /*20c80*/  STL [R1+0x78], R15 ;  /* 0x0000780f01007387 */ /* 0x0001e80000100800 */
[----:B0-----:R-:W5:Y:S04]  /*20c90*/  LDL.LU R15, [R1+0x3078] ;  /* 0x00307800010f7983 */ /* 0x001f680000300800 */
[----:B------:R0:W-:Y:S04]  /*20ca0*/  STL [R1+0x74], R11 ;  /* 0x0000740b01007387 */ /* 0x0001e80000100800 */
[----:B0-----:R-:W3:Y:S04]  /*20cb0*/  LDL.LU R11, [R1+0x3074] ;  /* 0x00307400010b7983 */ /* 0x001ee80000300800 */
[----:B------:R0:W-:Y:S04]  /*20cc0*/  STL [R1+0x70], R25 ;  /* 0x0000701901007387 */ /* 0x0001e80000100800 */
[----:B0-----:R-:W3:Y:S04]  /*20cd0*/  LDL.LU R25, [R1+0x3070] ;  /* 0x0030700001197983 */ /* 0x001ee80000300800 */
        /* <DEDUP_REMOVED lines=11> */
[----:B0-----:R-:W5:Y:S01]  /*20d90*/  LDL.LU R0, [R1+0x3058] ;  /* 0x0030580001007983 */ /* 0x001f620000300800 */
[----:B------:R-:W-:-:S05]  /*20da0*/  SEL R27, R28, R27, !P0 ;  /* 0x0000001b1c1b7207 */ /* 0x000fca0004000000 */
[----:B------:R0:W-:Y:S02]  /*20db0*/  STL [R1+0x20], R27 ;  /* 0x0000201b01007387 */ /* 0x0001e40000100800 */
[C---:B0-----:R-:W-:Y:S02]  /*20dc0*/  SEL R27, R28.reuse, R10, !P0 ;  /* 0x0000000a1c1b7207 */ /* 0x041fe40004000000 */
[C---:B------:R-:W-:Y:S02]  /*20dd0*/  SEL R10, R28.reuse, R8, !P0 ;  /* 0x000000081c0a7207 */ /* 0x040fe40004000000 */
[C---:B------:R-:W-:Y:S02]  /*20de0*/  SEL R8, R28.reuse, R7, !P0 ;  /* 0x000000071c087207 */ /* 0x040fe40004000000 */
[C---:B------:R-:W-:Y:S01]  /*20df0*/  SEL R7, R28.reuse, R5, !P0 ;  /* 0x000000051c077207 */ /* 0x040fe20004000000 */
[----:B------:R-:W-:Y:S04]  /*20e00*/  STL [R1+0x14], R27 ;  /* 0x0000141b01007387 */ /* 0x000fe80000100800 */
[----:B------:R-:W-:Y:S04]  /*20e10*/  STL [R1+0x10], R10 ;  /* 0x0000100a01007387 */ /* 0x000fe80000100800 */
[----:B------:R-:W-:Y:S04]  /*20e20*/  STL [R1+0xc], R8 ;  /* 0x00000c0801007387 */ /* 0x000fe80000100800 */
[----:B------:R4:W-:Y:S01]  /*20e30*/  STL [R1+0x8], R7 ;  /* 0x0000080701007387 */ /* 0x0009e20000100800 */
[----:B------:R-:W-:-:S02]  /*20e40*/  SEL R4, R28, R4, !P0 ;  /* 0x000000041c047207 */ /* 0x000fc40004000000 */
[C---:B-----5:R-:W-:Y:S02]  /*20e50*/  SEL R5, R28.reuse, R0, !P0 ;  /* 0x000000001c057207 */ /* 0x060fe40004000000 */
[----:B------:R-:W5:Y:S01]  /*20e60*/  LDL.LU R0, [R1+0x3054] ;  /* 0x0030540001007983 */ /* 0x000f620000300800 */
[----:B----4-:R-:W-:-:S03]  /*20e70*/  SEL R7, R28, R14, !P0 ;  /* 0x0000000e1c077207 */ /* 0x010fc60004000000 */
[----:B------:R2:W-:Y:S04]  /*20e80*/  STL [R1+0x4], R4 ;  /* 0x0000040401007387 */ /* 0x0005e80000100800 */
[----:B------:R3:W-:Y:S01]  /*20e90*/  STL [R1+0x204], R5 ;  /* 0x0002040501007387 */ /* 0x0007e20000100800 */
[C---:B--2---:R-:W-:Y:S02]  /*20ea0*/  SEL R4, R28.reuse, R29, !P0 ;  /* 0x0000001d1c047207 */ /* 0x044fe40004000000 */
[C---:B------:R-:W-:Y:S01]  /*20eb0*/  SEL R8, R28.reuse, R17, !P0 ;  /* 0x000000111c087207 */ /* 0x040fe20004000000 */
[----:B------:R-:W0:Y:S01]  /*20ec0*/  LDC R29, c[0x0][0x23c] ;  /* 0x00008f00ff1d7b82 */ /* 0x000e220000000800 */
[C---:B---3--:R-:W-:Y:S01]  /*20ed0*/  SEL R5, R28.reuse, R18, !P0 ;  /* 0x000000121c057207 */ /* 0x048fe20004000000 */
[----:B------:R1:W-:Y:S04]  /*20ee0*/  STL [R1+0x7d4], R4 ;  /* 0x0007d40401007387 */ /* 0x0003e80000100800 */
[----:B------:R2:W-:Y:S01]  /*20ef0*/  STL [R1+0x7d8], R7 ;  /* 0x0007d80701007387 */ /* 0x0005e20000100800 */
[----:B-1----:R-:W-:-:S03]  /*20f00*/  SEL R4, R28, R19, !P0 ;  /* 0x000000131c047207 */ /* 0x002fc60004000000 */
[----:B------:R-:W-:Y:S01]  /*20f10*/  STL [R1+0x7dc], R5 ;  /* 0x0007dc0501007387 */ /* 0x000fe20000100800 */
[----:B--2---:R-:W-:-:S03]  /*20f20*/  SEL R7, R28, R22, !P0 ;  /* 0x000000161c077207 */ /* 0x004fc60004000000 */
[----:B------:R-:W-:Y:S04]  /*20f30*/  STL [R1+0x7e0], R4 ;  /* 0x0007e00401007387 */ /* 0x000fe80000100800 */
[----:B------:R1:W-:Y:S01]  /*20f40*/  STL [R1+0x7e4], R7 ;  /* 0x0007e40701007387 */ /* 0x0003e20000100800 */
[C---:B------:R-:W-:Y:S02]  /*20f50*/  SEL R2, R28.reuse, R2, !P0 ;  /* 0x000000021c027207 */ /* 0x040fe40004000000 */
[C---:B-1----:R-:W-:Y:S02]  /*20f60*/  SEL R7, R28.reuse, R15, !P0 ;  /* 0x0000000f1c077207 */ /* 0x042fe40004000000 */
[----:B------:R-:W-:-:S03]  /*20f70*/  SEL R27, R28, R24, !P0 ;  /* 0x000000181c1b7207 */ /* 0x000fc60004000000 */
[----:B------:R1:W-:Y:S04]  /*20f80*/  STL [R1+0x7f0], R7 ;  /* 0x0007f00701007387 */ /* 0x0003e80000100800 */
[----:B------:R-:W-:Y:S01]  /*20f90*/  STL [R1+0x7f4], R8 ;  /* 0x0007f40801007387 */ /* 0x000fe20000100800 */
[C---:B-1----:R-:W-:Y:S02]  /*20fa0*/  SEL R7, R28.reuse, R26, !P0 ;  /* 0x0000001a1c077207 */ /* 0x042fe40004000000 */
[----:B------:R-:W-:-:S03]  /*20fb0*/  SEL R5, R28, R25, !P0 ;  /* 0x000000191c057207 */ /* 0x000fc60004000000 */
[----:B------:R-:W-:Y:S04]  /*20fc0*/  STL [R1+0x7fc], R7 ;  /* 0x0007fc0701007387 */ /* 0x000fe80000100800 */
[----:B------:R1:W-:Y:S04]  /*20fd0*/  STL [R1+0x800], R2 ;  /* 0x0008000201007387 */ /* 0x0003e80000100800 */
[----:B------:R-:W-:Y:S04]  /*20fe0*/  STL [R1+0x3040], R27 ;  /* 0x0030401b01007387 */ /* 0x000fe80000100800 */
[----:B------:R-:W2:Y:S04]  /*20ff0*/  LDL.LU R18, [R1+0x2c] ;  /* 0x00002c0001127983 */ /* 0x000ea80000300800 */
[----:B------:R-:W3:Y:S01]  /*21000*/  LDL.LU R25, [R1+0x34] ;  /* 0x0000340001197983 */ /* 0x000ee20000300800 */
[----:B------:R-:W-:Y:S01]  /*21010*/  IMAD R26, RZ, RZ, -UR6 ;  /* 0x80000006ff1a7e24 */ /* 0x000fe2000f8e02ff */
[----:B------:R-:W-:-:S03]  /*21020*/  SEL R17, R28, R21, !P0 ;  /* 0x000000151c117207 */ /* 0x000fc60004000000 */
[----:B-1----:R-:W-:Y:S01]  /*21030*/  IMAD R2, R26, 0x4, R3 ;  /* 0x000000041a027824 */ /* 0x002fe200078e0203 */
[----:B------:R-:W-:Y:S04]  /*21040*/  STL [R1+0x302c], R3 ;  /* 0x00302c0301007387 */ /* 0x000fe80000100800 */
[----:B------:R1:W-:Y:S01]  /*21050*/  STL [R1+0x3028], R2 ;  /* 0x0030280201007387 */ /* 0x0003e20000100800 */
[----:B------:R-:W-:Y:S02]  /*21060*/  IMAD.MOV.U32 R19, RZ, RZ, R9 ;  /* 0x000000ffff137224 */ /* 0x000fe400078e0009 */
[----:B-----5:R-:W-:Y:S01]  /*21070*/  IMAD R21, R0, UR4, RZ ;  /* 0x0000000400157c24 */ /* 0x020fe2000f8e02ff */
[----:B------:R-:W-:Y:S01]  /*21080*/  LOP3.LUT R14, R6, 0x3f, RZ, 0xc0, !PT ;  /* 0x0000003f060e7812 */ /* 0x000fe200078ec0ff */
[----:B------:R-:W-:Y:S01]  /*21090*/  IMAD R0, R26, 0x8, R2 ;  /* 0x000000081a007824 */ /* 0x000fe200078e0202 */
[----:B------:R-:W4:Y:S01]  /*210a0*/  S2R R24, SR_TID.X ;  /* 0x0000000000187919 */ /* 0x000f220000002100 */
[C---:B------:R-:W-:Y:S01]  /*210b0*/  SEL R4, R28.reuse, R11, !P0 ;  /* 0x0000000b1c047207 */ /* 0x040fe20004000000 */
[----:B------:R-:W-:Y:S01]  /*210c0*/  ULDC.64 UR4, c[0x0][0x218] ;  /* 0x0000860000047ab9 */ /* 0x000fe20000000a00 */
[----:B-1----:R-:W5:Y:S04]  /*210d0*/  LDL R2, [R1+0x5c] ;  /* 0x00005c0001027983 */ /* 0x002f680000100800 */
[----:B------:R-:W5:Y:S04]  /*210e0*/  LDL.LU R27, [R1+0x98] ;  /* 0x00009800011b7983 */ /* 0x000f680000300800 */
[----:B------:R-:W5:Y:S01]  /*210f0*/  LDL.LU R9, [R1+0x1c] ;  /* 0x00001c0001097983 */ /* 0x000f620000300800 */
[----:B------:R-:W-:Y:S01]  /*21100*/  SEL R6, R28, R13, !P0 ;  /* 0x0000000d1c067207 */ /* 0x000fe20004000000 */
[----:B0-----:R-:W-:-:S04]  /*21110*/  IMAD R13, R14, R29, RZ ;  /* 0x0000001d0e0d7224 */ /* 0x001fc800078e02ff */
[----:B------:R-:W-:Y:S02]  /*21120*/  IMAD R15, R29, 0x40, R13 ;  /* 0x000000401d0f7824 */ /* 0x000fe400078e020d */
[----:B------:R-:W0:Y:S01]  /*21130*/  S2R R29, SR_TID.X ;  /* 0x00000000001d7919 */ /* 0x000e220000002100 */
[C---:B------:R-:W-:Y:S02]  /*21140*/  SEL R10, R28.reuse, R12, !P0 ;  /* 0x0000000c1c0a7207 */ /* 0x040fe40004000000 */
[----:B------:R-:W-:Y:S01]  /*21150*/  SEL R8, R28, R20, !P0 ;  /* 0x000000141c087207 */ /* 0x000fe20004000000 */
[----:B------:R-:W-:Y:S01]  /*21160*/  IMAD R20, R26, 0x4, R0 ;  /* 0x000000041a147824 */ /* 0x000fe200078e0200 */
[C---:B------:R-:W-:Y:S01]  /*21170*/  SEL R7, R28.reuse, R16, !P0 ;  /* 0x000000101c077207 */ /* 0x040fe20004000000 */
[----:B------:R-:W-:Y:S01]  /*21180*/  IMAD.MOV.U32 R16, RZ, RZ, R4 ;  /* 0x000000ffff107224 */ /* 0x000fe200078e0004 */
[----:B------:R-:W-:Y:S01]  /*21190*/  SEL R4, R28, R23, !P0 ;  /* 0x000000171c047207 */ /* 0x000fe20004000000 */
[----:B------:R-:W-:Y:S01]  /*211a0*/  IMAD.MOV.U32 R3, RZ, RZ, R10 ;  /* 0x000000ffff037224 */ /* 0x000fe200078e000a */
[----:B------:R-:W-:Y:S01]  /*211b0*/  LEA R12, P0, R13, UR4, 0x1 ;  /* 0x000000040d0c7c11 */ /* 0x000fe2000f8008ff */
[----:B------:R-:W5:Y:S01]  /*211c0*/  LDL.LU R10, [R1+0x18] ;  /* 0x00001800010a7983 */ /* 0x000f620000300800 */
[C---:B------:R-:W-:Y:S01]  /*211d0*/  LEA R14, P1, R15.reuse, UR4, 0x1 ;  /* 0x000000040f0e7c11 */ /* 0x040fe2000f8208ff */
[C---:B------:R-:W-:Y:S01]  /*211e0*/  IMAD R22, R26.reuse, 0x4, R20 ;  /* 0x000000041a167824 */ /* 0x040fe200078e0214 */
[----:B------:R-:W-:Y:S01]  /*211f0*/  ULDC UR4, c[0x0][0x240] ;  /* 0x0000900000047ab9 */ /* 0x000fe20000000800 */
[----:B------:R-:W-:Y:S04]  /*21200*/  STL [R1+0x3024], R0 ;  /* 0x0030240001007387 */ /* 0x000fe80000100800 */
[----:B------:R1:W-:Y:S01]  /*21210*/  STL [R1+0x3020], R20 ;  /* 0x0030201401007387 */ /* 0x0003e20000100800 */
[----:B------:R-:W-:Y:S01]  /*21220*/  LEA.HI.X.SX32 R15, R15, UR5, 0x1, P1 ;  /* 0x000000050f0f7c11 */ /* 0x000fe200088f0eff */
[----:B------:R-:W-:Y:S01]  /*21230*/  IMAD R23, R26, 0x4, R22 ;  /* 0x000000041a177824 */ /* 0x000fe200078e0216 */
[----:B------:R-:W-:Y:S01]  /*21240*/  LEA R11, P2, R21, UR8, 0x1 ;  /* 0x00000008150b7c11 */ /* 0x000fe2000f8408ff */
[----:B------:R4:W-:Y:S01]  /*21250*/  STL [R1+0x301c], R22 ;  /* 0x00301c1601007387 */ /* 0x0009e20000100800 */
[----:B0-----:R-:W-:Y:S01]  /*21260*/  SHF.R.U32.HI R29, RZ, 0x4, R29 ;  /* 0x00000004ff1d7819 */ /* 0x001fe2000001161d */
[----:B-1----:R-:W-:Y:S01]  /*21270*/  IMAD.MOV.U32 R20, RZ, RZ, R6 ;  /* 0x000000ffff147224 */ /* 0x002fe200078e0006 */
[----:B----4-:R-:W-:-:S03]  /*21280*/  SHF.R.U32.HI R6, RZ, 0x4, R24 ;  /* 0x00000004ff067819 */ /* 0x010fc60000011618 */
[----:B------:R-:W-:Y:S01]  /*21290*/  VIADD R29, R29, 0x7c ;  /* 0x0000007c1d1d7836 */ /* 0x000fe20000000000 */
[----:B------:R-:W-:-:S03]  /*212a0*/  SHF.R.U32.HI R24, RZ, 0x4, R24 ;  /* 0x00000004ff187819 */ /* 0x000fc60000011618 */
[----:B------:R-:W-:Y:S01]  /*212b0*/  IMAD R29, R29, UR6, RZ ;  /* 0x000000061d1d7c24 */ /* 0x000fe2000f8e02ff */
[----:B------:R-:W-:Y:S01]  /*212c0*/  LEA.HI.X.SX32 R13, R13, UR5, 0x1, P0 ;  /* 0x000000050d0d7c11 */ /* 0x000fe200080f0eff */
[----:B------:R-:W-:Y:S02]  /*212d0*/  IMAD.MOV.U32 R0, RZ, RZ, R16 ;  /* 0x000000ffff007224 */ /* 0x000fe400078e0010 */
[----:B------:R-:W-:Y:S01]  /*212e0*/  IMAD.MOV.U32 R22, RZ, RZ, R17 ;  /* 0x000000ffff167224 */ /* 0x000fe200078e0011 */
[----:B------:R-:W-:Y:S01]  /*212f0*/  SGXT.U32 R6, R6, 0x2 ;  /* 0x000000020606781a */ /* 0x000fe20000000000 */
[----:B------:R-:W-:Y:S02]  /*21300*/  VIADD R24, R24, 0x3c ;  /* 0x0000003c18187836 */ /* 0x000fe40000000000 */
[----:B--2---:R-:W-:Y:S02]  /*21310*/  IMAD R18, R18, UR4, RZ ;  /* 0x0000000412127c24 */ /* 0x004fe4000f8e02ff */
[----:B---3--:R-:W-:Y:S01]  /*21320*/  IMAD R25, R25, UR4, RZ ;  /* 0x0000000419197c24 */ /* 0x008fe2000f8e02ff */
[----:B------:R-:W-:Y:S01]  /*21330*/  LEA.HI.X.SX32 R21, R21, UR9, 0x1, P2 ;  /* 0x0000000915157c11 */ /* 0x000fe200090f0eff */
[----:B------:R-:W-:Y:S01]  /*21340*/  IMAD.WIDE R16, R18, 0x2, R14 ;  /* 0x0000000212107825 */ /* 0x000fe200078e020e */
[----:B------:R-:W-:Y:S01]  /*21350*/  LOP3.LUT R6, R6, 0x78, RZ, 0xfc, !PT ;  /* 0x0000007806067812 */ /* 0x000fe200078efcff */
[----:B------:R-:W-:Y:S01]  /*21360*/  ULDC UR5, c[0x0][0x238] ;  /* 0x00008e0000057ab9 */ /* 0x000fe20000000800 */
[----:B------:R-:W-:Y:S01]  /*21370*/  STL [R1+0x3010], R25 ;  /* 0x0030101901007387 */ /* 0x000fe20000100800 */
[----:B------:R-:W-:Y:S01]  /*21380*/  IMAD R28, R24, UR6, RZ ;  /* 0x00000006181c7c24 */ /* 0x000fe2000f8e02ff */
[----:B------:R-:W-:-:S02]  /*21390*/  ULDC UR9, c[0x0][0x230] ;  /* 0x00008c0000097ab9 */ /* 0x000fc40000000800 */
[----:B------:R-:W-:Y:S04]  /*213a0*/  STL [R1+0x3018], R14 ;  /* 0x0030180e01007387 */ /* 0x000fe80000100800 */
[----:B------:R0:W-:Y:S01]  /*213b0*/  STL [R1+0x3014], R15 ;  /* 0x0030140f01007387 */ /* 0x0001e20000100800 */
[----:B------:R-:W-:Y:S01]  /*213c0*/  IMAD R6, R6, UR7, RZ ;  /* 0x0000000706067c24 */ /* 0x000fe2000f8e02ff */
[----:B0-----:R-:W-:-:S05]  /*213d0*/  LEA R15, P0, R29, R11, 0x1 ;  /* 0x0000000b1d0f7211 */ /* 0x001fca00078008ff */
[----:B------:R0:W-:Y:S02]  /*213e0*/  STL [R1+0x2fec], R15 ;  /* 0x002fec0f01007387 */ /* 0x0001e40000100800 */
[----:B0-----:R-:W-:Y:S01]  /*213f0*/  IMAD.MOV.U32 R15, RZ, RZ, R3 ;  /* 0x000000ffff0f7224 */ /* 0x001fe200078e0003 */
[----:B------:R-:W-:-:S05]  /*21400*/  LEA R3, P1, R28, R11, 0x1 ;  /* 0x0000000b1c037211 */ /* 0x000fca00078208ff */
[----:B------:R0:W-:Y:S02]  /*21410*/  STL [R1+0x3000], R3 ;  /* 0x0030000301007387 */ /* 0x0001e40000100800 */
[----:B0-----:R-:W-:Y:S01]  /*21420*/  IMAD.MOV.U32 R3, RZ, RZ, R7 ;  /* 0x000000ffff037224 */ /* 0x001fe200078e0007 */
[----:B------:R-:W-:-:S05]  /*21430*/  LEA R7, P4, R6, R11, 0x1 ;  /* 0x0000000b06077211 */ /* 0x000fca00078808ff */
[----:B------:R0:W-:Y:S04]  /*21440*/  STL [R1+0x2ff0], R7 ;  /* 0x002ff00701007387 */ /* 0x0001e80000100800 */
[----:B0-----:R-:W2:Y:S01]  /*21450*/  LDL.LU R7, [R1+0x3050] ;  /* 0x0030500001077983 */ /* 0x001ea20000300800 */
[----:B-----5:R-:W-:-:S05]  /*21460*/  LEA R2, P5, R2, R11, 0x1 ;  /* 0x0000000b02027211 */ /* 0x020fca00078a08ff */
[----:B------:R0:W-:Y:S02]  /*21470*/  STL [R1+0x2ff4], R2 ;  /* 0x002ff40201007387 */ /* 0x0001e40000100800 */
[----:B0-----:R-:W-:Y:S01]  /*21480*/  IMAD.MOV.U32 R2, RZ, RZ, R4 ;  /* 0x000000ffff027224 */ /* 0x001fe200078e0004 */
[----:B------:R-:W-:-:S05]  /*21490*/  LEA R4, P3, R27, R11, 0x1 ;  /* 0x0000000b1b047211 */ /* 0x000fca00078608ff */
[----:B------:R0:W-:Y:S02]  /*214a0*/  STL [R1+0x2ff8], R4 ;  /* 0x002ff80401007387 */ /* 0x0001e40000100800 */
[----:B0-----:R-:W-:-:S05]  /*214b0*/  LEA R4, P2, R9, R11, 0x1 ;  /* 0x0000000b09047211 */ /* 0x001fca00078408ff */
[----:B------:R0:W-:Y:S04]  /*214c0*/  STL [R1+0x2ffc], R4 ;  /* 0x002ffc0401007387 */ /* 0x0001e80000100800 */
[----:B0-----:R-:W3:Y:S01]  /*214d0*/  LDL.LU R4, [R1+0x304c] ;  /* 0x00304c0001047983 */ /* 0x001ee20000300800 */
[----:B------:R-:W-:-:S05]  /*214e0*/  LEA.HI.X.SX32 R29, R29, R21, 0x1, P0 ;  /* 0x000000151d1d7211 */ /* 0x000fca00000f0eff */
[----:B------:R0:W-:Y:S02]  /*214f0*/  STL [R1+0x2fe4], R29 ;  /* 0x002fe41d01007387 */ /* 0x0001e40000100800 */
[----:B0-----:R-:W-:Y:S01]  /*21500*/  IMAD.MOV.U32 R29, RZ, RZ, R20 ;  /* 0x000000ffff1d7224 */ /* 0x001fe200078e0014 */
[----:B------:R-:W-:-:S05]  /*21510*/  LEA R20, P0, R10, R11, 0x1 ;  /* 0x0000000b0a147211 */ /* 0x000fca00078008ff */
[----:B------:R0:W-:Y:S02]  /*21520*/  STL [R1+0x2fe8], R20 ;  /* 0x002fe81401007387 */ /* 0x0001e40000100800 */
[----:B0-----:R-:W-:Y:S01]  /*21530*/  IMAD.MOV.U32 R20, RZ, RZ, R5 ;  /* 0x000000ffff147224 */ /* 0x001fe200078e0005 */
[----:B------:R-:W-:Y:S02]  /*21540*/  LEA.HI.X.SX32 R5, R28, R21, 0x1, P1 ;  /* 0x000000151c057211 */ /* 0x000fe400008f0eff */
[----:B------:R-:W4:Y:S04]  /*21550*/  LDL.LU R28, [R1+0x5c] ;  /* 0x00005c00011c7983 */ /* 0x000f280000300800 */
[----:B------:R3:W-:Y:S02]  /*21560*/  STL [R1+0x2fe0], R5 ;  /* 0x002fe00501007387 */ /* 0x0007e40000100800 */
[----:B---3--:R-:W-:-:S05]  /*21570*/  LEA R5, P1, R4, R11, 0x1 ;  /* 0x0000000b04057211 */ /* 0x008fca00078208ff */
[----:B------:R0:W-:Y:S04]  /*21580*/  STL [R1+0x2fdc], R5 ;  /* 0x002fdc0501007387 */ /* 0x0001e80000100800 */
[----:B0-----:R-:W3:Y:S01]  /*21590*/  LDL.LU R5, [R1+0x3048] ;  /* 0x0030480001057983 */ /* 0x001ee20000300800 */
[----:B------:R-:W-:-:S05]  /*215a0*/  LEA.HI.X.SX32 R6, R6, R21, 0x1, P4 ;  /* 0x0000001506067211 */ /* 0x000fca00020f0eff */
[----:B------:R3:W-:Y:S02]  /*215b0*/  STL [R1+0x2fd4], R6 ;  /* 0x002fd40601007387 */ /* 0x0007e40000100800 */
[----:B---3--:R-:W-:-:S05]  /*215c0*/  LEA R6, P4, R5, R11, 0x1 ;  /* 0x0000000b05067211 */ /* 0x008fca00078808ff */
[----:B------:R0:W-:Y:S04]  /*215d0*/  STL [R1+0x2fd8], R6 ;  /* 0x002fd80601007387 */ /* 0x0001e80000100800 */
[----:B0-----:R-:W3:Y:S01]  /*215e0*/  LDL.LU R6, [R1+0x3044] ;  /* 0x0030440001067983 */ /* 0x001ee20000300800 */
[----:B----4-:R-:W-:-:S05]  /*215f0*/  LEA.HI.X.SX32 R28, R28, R21, 0x1, P5 ;  /* 0x000000151c1c7211 */ /* 0x010fca00028f0eff */
[----:B------:R3:W-:Y:S01]  /*21600*/  STL [R1+0x2fcc], R28 ;  /* 0x002fcc1c01007387 */ /* 0x0007e20000100800 */
[----:B------:R-:W-:Y:S01]  /*21610*/  IMAD.MOV.U32 R14, RZ, RZ, R19 ;  /* 0x000000ffff0e7224 */ /* 0x000fe200078e0013 */
[----:B---3--:R-:W-:-:S05]  /*21620*/  LEA R28, P5, R6, R11, 0x1 ;  /* 0x0000000b061c7211 */ /* 0x008fca00078a08ff */
[----:B------:R0:W-:Y:S02]  /*21630*/  STL [R1+0x2fd0], R28 ;  /* 0x002fd01c01007387 */ /* 0x0001e40000100800 */
[----:B0-----:R-:W-:Y:S02]  /*21640*/  LEA.HI.X.SX32 R28, R27, R21, 0x1, P3 ;  /* 0x000000151b1c7211 */ /* 0x001fe400018f0eff */
[----:B------:R-:W3:Y:S04]  /*21650*/  LDL.LU R27, [R1+0x3040] ;  /* 0x00304000011b7983 */ /* 0x000ee80000300800 */
[----:B------:R0:W-:Y:S02]  /*21660*/  STL [R1+0x2fc4], R28 ;  /* 0x002fc41c01007387 */ /* 0x0001e40000100800 */
[----:B0-----:R-:W-:-:S02]  /*21670*/  IMAD.MOV.U32 R28, RZ, RZ, R29 ;  /* 0x000000ffff1c7224 */ /* 0x001fc400078e001d */
[----:B------:R-:W-:Y:S02]  /*21680*/  IMAD.MOV.U32 R29, RZ, RZ, R14 ;  /* 0x000000ffff1d7224 */ /* 0x000fe400078e000e */
[----:B------:R-:W-:Y:S01]  /*21690*/  IMAD.MOV.U32 R14, RZ, RZ, R8 ;  /* 0x000000ffff0e7224 */ /* 0x000fe200078e0008 */
[----:B--2---:R-:W-:-:S05]  /*216a0*/  LEA R8, P3, R7, R11, 0x1 ;  /* 0x0000000b07087211 */ /* 0x004fca00078608ff */
[----:B------:R0:W-:Y:S04]  /*216b0*/  STL [R1+0x2fc8], R8 ;  /* 0x002fc80801007387 */ /* 0x0001e80000100800 */
[----:B0-----:R-:W2:Y:S01]  /*216c0*/  LDL.LU R8, [R1+0x303c] ;  /* 0x00303c0001087983 */ /* 0x001ea20000300800 */
[----:B------:R-:W-:-:S05]  /*216d0*/  LEA.HI.X.SX32 R9, R9, R21, 0x1, P2 ;  /* 0x0000001509097211 */ /* 0x000fca00010f0eff */
[----:B------:R2:W-:Y:S02]  /*216e0*/  STL [R1+0x2fbc], R9 ;  /* 0x002fbc0901007387 */ /* 0x0005e40000100800 */
        /* <DEDUP_REMOVED lines=10> */
[----:B---3--:R-:W-:Y:S01]  /*21790*/  IMAD.MOV.U32 R4, RZ, RZ, R27 ;  /* 0x000000ffff047224 */ /* 0x008fe200078e001b */
[----:B--2---:R-:W-:-:S05]  /*217a0*/  LEA R27, P1, R10, R11, 0x1 ;  /* 0x0000000b0a1b7211 */ /* 0x004fca00078208ff */
[----:B------:R0:W-:Y:S04]  /*217b0*/  STL [R1+0x2fb0], R27 ;  /* 0x002fb01b01007387 */ /* 0x0001e80000100800 */
[----:B0-----:R-:W2:Y:S01]  /*217c0*/  LDL.LU R27, [R1+0x3030] ;  /* 0x00303000011b7983 */ /* 0x001ea20000300800 */
[----:B------:R-:W-:-:S05]  /*217d0*/  LEA.HI.X.SX32 R5, R5, R21, 0x1, P4 ;  /* 0x0000001505057211 */ /* 0x000fca00020f0eff */
[----:B------:R0:W-:Y:S02]  /*217e0*/  STL [R1+0x2fa4], R5 ;  /* 0x002fa40501007387 */ /* 0x0001e40000100800 */
[----:B0-----:R-:W-:Y:S01]  /*217f0*/  IMAD.MOV.U32 R5, RZ, RZ, R3 ;  /* 0x000000ffff057224 */ /* 0x001fe200078e0003 */
        /* <DEDUP_REMOVED lines=23> */
[----:B0-----:R-:W-:Y:S02]  /*21970*/  IMAD.MOV.U32 R9, RZ, RZ, R5 ;  /* 0x000000ffff097224 */ /* 0x001fe400078e0005 */
[----:B------:R-:W-:Y:S01]  /*21980*/  IMAD.MOV.U32 R5, RZ, RZ, R22 ;  /* 0x000000ffff057224 */ /* 0x000fe200078e0016 */
[----:B--2---:R-:W-:-:S05]  /*21990*/  LEA R22, P0, R20, R11, 0x1 ;  /* 0x0000000b14167211 */ /* 0x004fca00078008ff */
[----:B------:R0:W-:Y:S04]  /*219a0*/  STL [R1+0x2f88], R22 ;  /* 0x002f881601007387 */ /* 0x0001e80000100800 */
[----:B0-----:R-:W2:Y:S01]  /*219b0*/  LDL.LU R22, [R1+0x301c] ;  /* 0x00301c0001167983 */ /* 0x001ea20000300800 */
[-C--:B------:R-:W-:Y:S02]  /*219c0*/  LEA.HI.X.SX32 R10, R10, R21.reuse, 0x1, P1 ;  /* 0x000000150a0a7211 */ /* 0x080fe400008f0eff */
[----:B------:R-:W-:-:S03]  /*219d0*/  LEA.HI.X.SX32 R27, R27, R21, 0x1, P4 ;  /* 0x000000151b1b7211 */ /* 0x000fc600020f0eff */
[----:B------:R0:W-:Y:S02]  /*219e0*/  STL [R1+0x2f7c], R10 ;  /* 0x002f7c0a01007387 */ /* 0x0001e40000100800 */
[----:B0-----:R-:W-:Y:S01]  /*219f0*/  IMAD.MOV.U32 R10, RZ, RZ, R4 ;  /* 0x000000ffff0a7224 */ /* 0x001fe200078e0004 */
[-C--:B------:R-:W-:Y:S01]  /*21a00*/  LEA.HI.X.SX32 R3, R3, R21.reuse, 0x1, P5 ;  /* 0x0000001503037211 */ /* 0x080fe200028f0eff */
[----:B------:R-:W-:Y:S01]  /*21a10*/  IMAD R24, R26, 0x4, R23 ;  /* 0x000000041a187824 */ /* 0x000fe200078e0217 */
[----:B------:R-:W-:Y:S01]  /*21a20*/  LEA.HI.X.SX32 R2, R2, R21, 0x1, P3 ;  /* 0x0000001502027211 */ /* 0x000fe200018f0eff */
[----:B------:R-:W-:Y:S01]  /*21a30*/  IMAD R25, RZ, RZ, -UR5 ;  /* 0x80000005ff197e24 */ /* 0x000fe2000f8e02ff */
[----:B------:R-:W-:-:S03]  /*21a40*/  ULDC UR5, c[0x0][0x238] ;  /* 0x00008e0000057ab9 */ /* 0x000fc60000000800 */
[----:B------:R-:W-:Y:S01]  /*21a50*/  IMAD R26, R25, 0x4, R24 ;  /* 0x00000004191a7824 */ /* 0x000fe200078e0218 */
[-C--:B------:R-:W-:Y:S02]  /*21a60*/  LEA.HI.X.SX32 R0, R0, R21.reuse, 0x1, P2 ;  /* 0x0000001500007211 */ /* 0x080fe400010f0eff */
[----:B------:R-:W-:Y:S02]  /*21a70*/  LEA.HI.X.SX32 R20, R20, R21, 0x1, P0 ;  /* 0x0000001514147211 */ /* 0x000fe400000f0eff */
[----:B--2---:R-:W-:-:S05]  /*21a80*/  LEA R4, P1, R22, R11, 0x1 ;  /* 0x0000000b16047211 */ /* 0x004fca00078208ff */
[----:B------:R-:W-:Y:S04]  /*21a90*/  STL [R1+0x2f80], R4 ;  /* 0x002f800401007387 */ /* 0x000fe80000100800 */
[----:B------:R0:W-:Y:S02]  /*21aa0*/  STL [R1+0x2f74], R27 ;  /* 0x002f741b01007387 */ /* 0x0001e40000100800 */
[----:B0-----:R-:W-:Y:S02]  /*21ab0*/  IMAD.MOV.U32 R27, RZ, RZ, R10 ;  /* 0x000000ffff1b7224 */ /* 0x001fe400078e000a */
[----:B------:R-:W-:Y:S02]  /*21ac0*/  IMAD.MOV.U32 R10, RZ, RZ, R9 ;  /* 0x000000ffff0a7224 */ /* 0x000fe400078e0009 */
[----:B------:R-:W-:-:S02]  /*21ad0*/  IMAD.MOV.U32 R9, RZ, RZ, R6 ;  /* 0x000000ffff097224 */ /* 0x000fc400078e0006 */
[----:B------:R-:W-:Y:S01]  /*21ae0*/  IMAD.MOV.U32 R6, RZ, RZ, R14 ;  /* 0x000000ffff067224 */ /* 0x000fe200078e000e */
[----:B------:R-:W-:-:S05]  /*21af0*/  LEA R14, P4, R23, R11, 0x1 ;  /* 0x0000000b170e7211 */ /* 0x000fca00078808ff */
[----:B------:R0:W-:Y:S02]  /*21b00*/  STL [R1+0x2f78], R14 ;  /* 0x002f780e01007387 */ /* 0x0001e40000100800 */
[----:B0-----:R-:W0:Y:S02]  /*21b10*/  S2R R14, SR_TID.X ;  /* 0x00000000000e7919 */ /* 0x001e240000002100 */
[----:B------:R1:W-:Y:S02]  /*21b20*/  STL [R1+0x2f6c], R3 ;  /* 0x002f6c0301007387 */ /* 0x0003e40000100800 */
[----:B-1----:R-:W-:-:S05]  /*21b30*/  LEA R3, P5, R24, R11, 0x1 ;  /* 0x0000000b18037211 */ /* 0x002fca00078a08ff */
[----:B------:R-:W-:Y:S04]  /*21b40*/  STL [R1+0x2f70], R3 ;  /* 0x002f700301007387 */ /* 0x000fe80000100800 */
[----:B------:R1:W-:Y:S01]  /*21b50*/  STL [R1+0x2f64], R2 ;  /* 0x002f640201007387 */ /* 0x0003e20000100800 */
[----:B0-----:R-:W-:-:S04]  /*21b60*/  SHF.R.U32.HI R14, RZ, 0x4, R14 ;  /* 0x00000004ff0e7819 */ /* 0x001fc8000001160e */
[----:B------:R-:W-:Y:S01]  /*21b70*/  SGXT.U32 R14, R14, 0x2 ;  /* 0x000000020e0e781a */ /* 0x000fe20000000000 */
[----:B-1----:R-:W-:-:S04]  /*21b80*/  IMAD.MOV.U32 R2, RZ, RZ, R15 ;  /* 0x000000ffff027224 */ /* 0x002fc800078e000f */
[----:B------:R-:W-:Y:S01]  /*21b90*/  IMAD R15, R14, UR5, RZ ;  /* 0x000000050e0f7c24 */ /* 0x000fe2000f8e02ff */
[----:B------:R-:W-:Y:S02]  /*21ba0*/  LEA R14, P3, R26, R11, 0x1 ;  /* 0x0000000b1a0e7211 */ /* 0x000fe400078608ff */
[----:B------:R-:W-:Y:S01]  /*21bb0*/  LEA.HI.X.SX32 R22, R22, R21, 0x1, P1 ;  /* 0x0000001516167211 */ /* 0x000fe200008f0eff */
[----:B------:R-:W-:Y:S01]  /*21bc0*/  IMAD R4, R25, 0x4, R26 ;  /* 0x0000000419047824 */ /* 0x000fe200078e021a */
[----:B------:R-:W-:Y:S01]  /*21bd0*/  LEA R15, P2, R15, R11, 0x1 ;  /* 0x0000000b0f0f7211 */ /* 0x000fe200078408ff */
[----:B------:R0:W-:Y:S01]  /*21be0*/  STL [R1+0x2f68], R14 ;  /* 0x002f680e01007387 */ /* 0x0001e20000100800 */
[-C--:B------:R-:W-:Y:S01]  /*21bf0*/  LEA.HI.X.SX32 R23, R23, R21.reuse, 0x1, P4 ;  /* 0x0000001517177211 */ /* 0x080fe200020f0eff */
[----:B------:R-:W-:Y:S01]  /*21c00*/  ULDC UR5, c[0x0][0x238] ;  /* 0x00008e0000057ab9 */ /* 0x000fe20000000800 */
[-C--:B------:R-:W-:Y:S01]  /*21c10*/  LEA.HI.X.SX32 R24, R24, R21.reuse, 0x1, P5 ;  /* 0x0000001518187211 */ /* 0x080fe200028f0eff */
[----:B0-----:R-:W2:Y:S04]  /*21c20*/  LDL.LU R14, [R1+0x3018] ;  /* 0x00301800010e7983 */ /* 0x001ea80000300800 */
[----:B------:R-:W-:Y:S04]  /*21c30*/  STL [R1+0x2f5c], R0 ;  /* 0x002f5c0001007387 */ /* 0x000fe80000100800 */
[----:B------:R0:W-:Y:S01]  /*21c40*/  STL [R1+0x2f60], R15 ;  /* 0x002f600f01007387 */ /* 0x0001e20000100800 */
[----:B------:R-:W-:-:S03]  /*21c50*/  LEA.HI.X.SX32 R26, R26, R21, 0x1, P3 ;  /* 0x000000151a1a7211 */ /* 0x000fc600018f0eff */
[----:B0-----:R-:W2:Y:S04]  /*21c60*/  LDL.LU R15, [R1+0x3014] ;  /* 0x00301400010f7983 */ /* 0x001ea80000300800 */
[----:B------:R0:W-:Y:S04]  /*21c70*/  STL [R1+0x2f58], R20 ;  /* 0x002f581401007387 */ /* 0x0001e80000100800 */
[----:B0-----:R-:W3:Y:S04]  /*21c80*/  LDL.LU R20, [R1+0x7fc] ;  /* 0x0007fc0001147983 */ /* 0x001ee80000300800 */
[----:B------:R-:W-:Y:S04]  /*21c90*/  STL [R1+0x2f54], R22 ;  /* 0x002f541601007387 */ /* 0x000fe80000100800 */
[----:B------:R0:W-:Y:S04]  /*21ca0*/  STL [R1+0x2f50], R23 ;  /* 0x002f501701007387 */ /* 0x0001e80000100800 */
[----:B0-----:R-:W4:Y:S04]  /*21cb0*/  LDL.LU R23, [R1+0x800] ;  /* 0x0008000001177983 */ /* 0x001f280000300800 */
[----:B------:R0:W-:Y:S02]  /*21cc0*/  STL [R1+0x2f48], R24 ;  /* 0x002f481801007387 */ /* 0x0001e40000100800 */
[----:B0-----:R-:W-:Y:S01]  /*21cd0*/  IMAD.MOV.U32 R24, RZ, RZ, R5 ;  /* 0x000000ffff187224 */ /* 0x001fe200078e0005 */
[----:B------:R-:W-:-:S05]  /*21ce0*/  LEA R5, P0, R4, R11, 0x1 ;  /* 0x0000000b04057211 */ /* 0x000fca00078008ff */
[----:B------:R-:W-:Y:S04]  /*21cf0*/  STL [R1+0x2f4c], R5 ;  /* 0x002f4c0501007387 */ /* 0x000fe80000100800 */
[----:B------:R0:W-:Y:S02]  /*21d00*/  STL [R1+0x2f44], R26 ;  /* 0x002f441a01007387 */ /* 0x0001e40000100800 */
[----:B0-----:R-:W0:Y:S01]  /*21d10*/  S2R R26, SR_TID.X ;  /* 0x00000000001a7919 */ /* 0x001e220000002100 */
[----:B------:R-:W-:Y:S01]  /*21d20*/  IMAD R3, R25, 0x4, R4 ;  /* 0x0000000419037824 */ /* 0x000fe200078e0204 */
[----:B------:R-:W-:-:S03]  /*21d30*/  LEA.HI.X.SX32 R4, R4, R21, 0x1, P0 ;  /* 0x0000001504047211 */ /* 0x000fc600000f0eff */
[----:B------:R-:W-:Y:S01]  /*21d40*/  IMAD R0, R25, 0x4, R3 ;  /* 0x0000000419007824 */ /* 0x000fe200078e0203 */
[----:B0-----:R-:W-:-:S04]  /*21d50*/  SHF.R.U32.HI R26, RZ, 0x4, R26 ;  /* 0x00000004ff1a7819 */ /* 0x001fc8000001161a */
[----:B------:R-:W-:-:S05]  /*21d60*/  SGXT.U32 R26, R26, 0x2 ;  /* 0x000000021a1a781a */ /* 0x000fca0000000000 */
[----:B------:R-:W-:-:S05]  /*21d70*/  IMAD R26, R26, UR5, RZ ;  /* 0x000000051a1a7c24 */ /* 0x000fca000f8e02ff */
[----:B------:R-:W-:-:S05]  /*21d80*/  LEA.HI.X.SX32 R26, R26, R21, 0x1, P2 ;  /* 0x000000151a1a7211 */ /* 0x000fca00010f0eff */
[----:B------:R-:W-:Y:S04]  /*21d90*/  STL [R1+0x2f40], R26 ;  /* 0x002f401a01007387 */ /* 0x000fe80000100800 */
[----:B------:R0:W-:Y:S01]  /*21da0*/  STL [R1+0x2f30], R4 ;  /* 0x002f300401007387 */ /* 0x0001e20000100800 */
[----:B------:R-:W-:Y:S02]  /*21db0*/  IMAD.MOV.U32 R22, RZ, RZ, R2 ;  /* 0x000000ffff167224 */ /* 0x000fe400078e0002 */
[----:B------:R-:W-:Y:S01]  /*21dc0*/  IMAD R2, R25, 0x4, R0 ;  /* 0x0000000419027824 */ /* 0x000fe200078e0200 */
[----:B0-----:R-:W-:-:S05]  /*21dd0*/  LEA R4, P0, R3, R11, 0x1 ;  /* 0x0000000b03047211 */ /* 0x001fca00078008ff */
[----:B------:R0:W-:Y:S01]  /*21de0*/  STL [R1+0x2f34], R4 ;  /* 0x002f340401007387 */ /* 0x0001e20000100800 */
[----:B------:R-:W-:Y:S02]  /*21df0*/  LEA.HI.X.SX32 R3, R3, R21, 0x1, P0 ;  /* 0x0000001503037211 */ /* 0x000fe400000f0eff */
[----:B0-----:R-:W-:-:S05]  /*21e00*/  LEA R4, P1, R0, R11, 0x1 ;  /* 0x0000000b00047211 */ /* 0x001fca00078208ff */
[----:B------:R0:W-:Y:S02]  /*21e10*/  STL [R1+0x2f38], R4 ;  /* 0x002f380401007387 */ /* 0x0001e40000100800 */
[----:B0-----:R-:W-:-:S05]  /*21e20*/  LEA R4, P2, R2, R11, 0x1 ;  /* 0x0000000b02047211 */ /* 0x001fca00078408ff */
[----:B------:R-:W-:Y:S04]  /*21e30*/  STL [R1+0x2f3c], R4 ;  /* 0x002f3c0401007387 */ /* 0x000fe80000100800 */
[----:B------:R0:W-:Y:S04]  /*21e40*/  STL [R1+0x2f2c], R3 ;  /* 0x002f2c0301007387 */ /* 0x0001e80000100800 */
[----:B0-----:R-:W5:Y:S01]  /*21e50*/  LDL.LU R3, [R1+0x7e4] ;  /* 0x0007e40001037983 */ /* 0x001f620000300800 */
[----:B------:R-:W-:Y:S01]  /*21e60*/  IMAD R5, R25, 0x4, R2 ;  /* 0x0000000419057824 */ /* 0x000fe200078e0202 */
[----:B------:R-:W-:Y:S01]  /*21e70*/  LEA.HI.X.SX32 R0, R0, R21, 0x1, P1 ;  /* 0x0000001500007211 */ /* 0x000fe200008f0eff */
[----:B------:R-:W-:-:S04]  /*21e80*/  IMAD.MOV.U32 R26, RZ, RZ, R24 ;  /* 0x000000ffff1a7224 */ /* 0x000fc800078e0018 */
[----:B------:R0:W-:Y:S02]  /*21e90*/  STL [R1+0x2f28], R0 ;  /* 0x002f280001007387 */ /* 0x0001e40000100800 */
[----:B0-----:R-:W-:-:S05]  /*21ea0*/  LEA.HI.X.SX32 R0, R2, R21, 0x1, P2 ;  /* 0x0000001502007211 */ /* 0x001fca00010f0eff */
[----:B------:R0:W-:Y:S01]  /*21eb0*/  STL [R1+0x2f24], R0 ;  /* 0x002f240001007387 */ /* 0x0001e20000100800 */
[----:B---3--:R-:W-:Y:S02]  /*21ec0*/  IMAD.MOV.U32 R24, RZ, RZ, R20 ;  /* 0x000000ffff187224 */ /* 0x008fe400078e0014 */
[----:B------:R-:W-:Y:S02]  /*21ed0*/  IMAD.MOV.U32 R20, RZ, RZ, R6 ;  /* 0x000000ffff147224 */ /* 0x000fe400078e0006 */
[----:B------:R-:W-:-:S04]  /*21ee0*/  IMAD R6, R25, 0x4, R5 ;  /* 0x0000000419067824 */ /* 0x000fc800078e0205 */
[----:B------:R-:W-:-:S04]  /*21ef0*/  IMAD R4, R25, 0x4, R6 ;  /* 0x0000000419047824 */ /* 0x000fc800078e0206 */
[----:B0-----:R-:W-:Y:S01]  /*21f00*/  IMAD R0, R25, 0x4, R4 ;  /* 0x0000000419007824 */ /* 0x001fe200078e0204 */
[----:B------:R-:W-:-:S04]  /*21f10*/  LEA R25, P1, R6, R11, 0x1 ;  /* 0x0000000b06197211 */ /* 0x000fc800078208ff */
[----:B------:R-:W-:Y:S01]  /*21f20*/  LEA.HI.X.SX32 R6, R6, R21, 0x1, P1 ;  /* 0x0000001506067211 */ /* 0x000fe200008f0eff */
[----:B-----5:R-:W-:Y:S02]  /*21f30*/  IMAD.MOV.U32 R2, RZ, RZ, R3 ;  /* 0x000000ffff027224 */ /* 0x020fe400078e0003 */
[----:B------:R-:W-:Y:S01]  /*21f40*/  IMAD.MOV.U32 R3, RZ, RZ, R7 ;  /* 0x000000ffff037224 */ /* 0x000fe200078e0007 */
[----:B------:R-:W-:-:S05]  /*21f50*/  LEA R7, P0, R5, R11, 0x1 ;  /* 0x0000000b05077211 */ /* 0x000fca00078008ff */
[----:B------:R0:W-:Y:S01]  /*21f60*/  STL [R1+0x2f18], R7 ;  /* 0x002f180701007387 */ /* 0x0001e20000100800 */
[----:B------:R-:W-:-:S03]  /*21f70*/  LEA.HI.X.SX32 R5, R5, R21, 0x1, P0 ;  /* 0x0000001505057211 */ /* 0x000fc600000f0eff */
[----:B0-----:R-:W3:Y:S04]  /*21f80*/  LDL.LU R7, [R1+0x64] ;  /* 0x0000640001077983 */ /* 0x001ee80000300800 */
[----:B------:R0:W-:Y:S02]  /*21f90*/  STL [R1+0x2f1c], R25 ;  /* 0x002f1c1901007387 */ /* 0x0001e40000100800 */
[-C--:B0-----:R-:W-:Y:S02]  /*21fa0*/  LEA R25, P2, R4, R11.reuse, 0x1 ;  /* 0x0000000b04197211 */ /* 0x081fe400078408ff */
[----:B------:R-:W-:-:S03]  /*21fb0*/  LEA R11, P3, R0, R11, 0x1 ;  /* 0x0000000b000b7211 */ /* 0x000fc600078608ff */
[----:B------:R0:W-:Y:S01]  /*21fc0*/  STL [R1+0x2f20], R25 ;  /* 0x002f201901007387 */ /* 0x0001e20000100800 */
[----:B------:R-:W-:-:S03]  /*21fd0*/  LEA.HI.X.SX32 R4, R4, R21, 0x1, P2 ;  /* 0x0000001504047211 */ /* 0x000fc600010f0eff */
[----:B0-----:R-:W2:Y:S04]  /*21fe0*/  LDL.LU R25, [R1+0x3010] ;  /* 0x0030100001197983 */ /* 0x001ea80000300800 */
[----:B------:R0:W-:Y:S04]  /*21ff0*/  STL [R1+0x2f14], R11 ;  /* 0x002f140b01007387 */ /* 0x0001e80000100800 */
[----:B0-----:R-:W5:Y:S04]  /*22000*/  LDL.LU R11, [R1+0x7f4] ;  /* 0x0007f400010b7983 */ /* 0x001f680000300800 */
[----:B------:R0:W-:Y:S04]  /*22010*/  STL [R1+0x2f08], R5 ;  /* 0x002f080501007387 */ /* 0x0001e80000100800 */
[----:B0-----:R-:W4:Y:S04]  /*22020*/  LDL.LU R5, [R1+0x7d8] ;  /* 0x0007d80001057983 */ /* 0x001f280000300800 */
[----:B------:R0:W-:Y:S04]  /*22030*/  STL [R1+0x2f0c], R6 ;  /* 0x002f0c0601007387 */ /* 0x0001e80000100800 */
[----:B0-----:R-:W3:Y:S04]  /*22040*/  LDL.LU R6, [R1+0x7e0] ;  /* 0x0007e00001067983 */ /* 0x001ee80000300800 */
[----:B------:R0:W-:Y:S04]  /*22050*/  STL [R1+0x2f10], R4 ;  /* 0x002f100401007387 */ /* 0x0001e80000100800 */
[----:B0-----:R-:W5:Y:S01]  /*22060*/  LDL.LU R4, [R1+0x7dc] ;  /* 0x0007dc0001047983 */ /* 0x001f620000300800 */
[----:B------:R-:W-:Y:S01]  /*22070*/  LEA.HI.X.SX32 R0, R0, R21, 0x1, P3 ;  /* 0x0000001500007211 */ /* 0x000fe200018f0eff */
[----:B------:R-:W-:-:S02]  /*22080*/  IMAD.WIDE R18, R18, 0x2, R12 ;  /* 0x0000000212127825 */ /* 0x000fc400078e020c */
[----:B------:R-:W4:Y:S04]  /*22090*/  LDL.LU R21, [R1+0x7f0] ;  /* 0x0007f00001157983 */ /* 0x000f280000300800 */
[----:B------:R0:W-:Y:S04]  /*220a0*/  STL [R1+0x2f04], R0 ;  /* 0x002f040001007387 */ /* 0x0001e80000100800 */
[----:B0-----:R-:W4:Y:S04]  /*220b0*/  LDL.LU R0, [R1+0x58] ;  /* 0x0000580001007983 */ /* 0x001f280000300800 */
[----:B------:R0:W-:Y:S04]  /*220c0*/  STL [R1+0x2f00], R16 ;  /* 0x002f001001007387 */ /* 0x0001e80000100800 */
[----:B------:R1:W-:Y:S04]  /*220d0*/  STL [R1+0x2ef8], R17 ;  /* 0x002ef81101007387 */ /* 0x0003e80000100800 */
[----:B------:R-:W-:Y:S01]  /*220e0*/  STL [R1+0x2efc], R18 ;  /* 0x002efc1201007387 */ /* 0x000fe20000100800 */
[----:B0-----:R-:W-:-:S02]  /*220f0*/  IMAD.MOV.U32 R16, RZ, RZ, R2 ;  /* 0x000000ffff107224 */ /* 0x001fc400078e0002 */
[----:B-1----:R-:W-:Y:S01]  /*22100*/  IMAD.MOV.U32 R17, RZ, RZ, R3 ;  /* 0x000000ffff117224 */ /* 0x002fe200078e0003 */
[----:B------:R3:W-:Y:S01]  /*22110*/  STL [R1+0x2ef4], R19 ;  /* 0x002ef41301007387 */ /* 0x0007e20000100800 */
[----:B--2---:R-:W-:-:S05]  /*22120*/  IMAD.WIDE R2, R25, 0x2, R14 ;  /* 0x0000000219027825 */ /* 0x004fca00078e020e */
[----:B------:R-:W-:Y:S04]  /*22130*/  STL [R1+0x2ef0], R2 ;  /* 0x002ef00201007387 */ /* 0x000fe80000100800 */
[----:B------:R0:W-:Y:S01]  /*22140*/  STL [R1+0x2eec], R3 ;  /* 0x002eec0301007387 */ /* 0x0001e20000100800 */
[----:B---3--:R-:W-:Y:S02]  /*22150*/  IMAD.MOV.U32 R19, RZ, RZ, R6 ;  /* 0x000000ffff137224 */ /* 0x008fe400078e0006 */
[----:B-----5:R-:W-:Y:S02]  /*22160*/  IMAD.MOV.U32 R18, RZ, RZ, R4 ;  /* 0x000000ffff127224 */ /* 0x020fe400078e0004 */
[----:B------:R-:W-:Y:S02]  /*22170*/  IMAD R4, R7, UR4, RZ ;  /* 0x0000000407047c24 */ /* 0x000fe4000f8e02ff */
[----:B------:R-:W-:-:S04]  /*22180*/  IMAD.WIDE R6, R25, 0x2, R12 ;  /* 0x0000000219067825 */ /* 0x000fc800078e020c */
[C---:B0-----:R-:W-:Y:S01]  /*22190*/  IMAD.WIDE R2, R4.reuse, 0x2, R14 ;  /* 0x0000000204027825 */ /* 0x041fe200078e020e */
[----:B------:R-:W-:Y:S03]  /*221a0*/  STL [R1+0x2ee8], R6 ;  /* 0x002ee80601007387 */ /* 0x000fe60000100800 */
[----:B----4-:R-:W-:Y:S01]  /*221b0*/  IMAD.MOV.U32 R25, RZ, RZ, R5 ;  /* 0x000000ffff197224 */ /* 0x010fe200078e0005 */
[----:B------:R0:W-:Y:S01]  /*221c0*/  STL [R1+0x2ee0], R7 ;  /* 0x002ee00701007387 */ /* 0x0001e20000100800 */
[----:B------:R-:W-:-:S03]  /*221d0*/  IMAD.WIDE R4, R4, 0x2, R12 ;  /* 0x0000000204047825 */ /* 0x000fc600078e020c */
[----:B0-----:R-:W2:Y:S04]  /*221e0*/  LDL.LU R7, [R1+0x54] ;  /* 0x0000540001077983 */ /* 0x001ea80000300800 */
[----:B------:R-:W-:Y:S04]  /*221f0*/  STL [R1+0x2ee4], R2 ;  /* 0x002ee40201007387 */ /* 0x000fe80000100800 */
[----:B------:R-:W-:Y:S04]  /*22200*/  STL [R1+0x2ed4], R3 ;  /* 0x002ed40301007387 */ /* 0x000fe80000100800 */
[----:B------:R-:W-:Y:S04]  /*22210*/  STL [R1+0x2edc], R4 ;  /* 0x002edc0401007387 */ /* 0x000fe80000100800 */
[----:B------:R0:W-:Y:S04]  /*22220*/  STL [R1+0x2ed8], R5 ;  /* 0x002ed80501007387 */ /* 0x0001e80000100800 */
[----:B0-----:R-:W3:Y:S01]  /*22230*/  LDL.LU R5, [R1+0x4c] ;  /* 0x00004c0001057983 */ /* 0x001ee20000300800 */
[----:B------:R-:W-:-:S04]  /*22240*/  IMAD R0, R0, UR4, RZ ;  /* 0x0000000400007c24 */ /* 0x000fc8000f8e02ff */
[----:B------:R-:W-:-:S05]  /*22250*/  IMAD.WIDE R2, R0, 0x2, R14 ;  /* 0x0000000200027825 */ /* 0x000fca00078e020e */
[----:B------:R-:W-:Y:S04]  /*22260*/  STL [R1+0x2ed0], R2 ;  /* 0x002ed00201007387 */ /* 0x000fe80000100800 */
[----:B------:R0:W-:Y:S01]  /*22270*/  STL [R1+0x2ecc], R3 ;  /* 0x002ecc0301007387 */ /* 0x0001e20000100800 */
[----:B--2---:R-:W-:Y:S02]  /*22280*/  IMAD R4, R7, UR4, RZ ;  /* 0x0000000407047c24 */ /* 0x004fe4000f8e02ff */
[----:B------:R-:W-:-:S04]  /*22290*/  IMAD.WIDE R6, R0, 0x2, R12 ;  /* 0x0000000200067825 */ /* 0x000fc800078e020c */
[----:B0-----:R-:W-:Y:S01]  /*222a0*/  IMAD.WIDE R2, R4, 0x2, R14 ;  /* 0x0000000204027825 */ /* 0x001fe200078e020e */
[----:B------:R-:W-:Y:S04]  /*222b0*/  STL [R1+0x2eb8], R6 ;  /* 0x002eb80601007387 */ /* 0x000fe80000100800 */
[----:B------:R0:W-:Y:S04]  /*222c0*/  STL [R1+0x2eb4], R7 ;  /* 0x002eb40701007387 */ /* 0x0001e80000100800 */
[----:B0-----:R-:W2:Y:S01]  /*222d0*/  LDL.LU R7, [R1+0x48] ;  /* 0x0000480001077983 */ /* 0x001ea20000300800 */
[----:B---3--:R-:W-:-:S02]  /*222e0*/  IMAD R0, R5, UR4, RZ ;  /* 0x0000000405007c24 */ /* 0x008fc4000f8e02ff */
[----:B------:R-:W-:Y:S01]  /*222f0*/  IMAD.WIDE R4, R4, 0x2, R12 ;  /* 0x0000000204047825 */ /* 0x000fe200078e020c */
[----:B------:R-:W-:Y:S04]  /*22300*/  STL [R1+0x2ec0], R2 ;  /* 0x002ec00201007387 */ /* 0x000fe80000100800 */
[----:B------:R-:W-:Y:S04]  /*22310*/  STL [R1+0x2ebc], R3 ;  /* 0x002ebc0301007387 */ /* 0x000fe80000100800 */
[----:B------:R-:W-:Y:S04]  /*22320*/  STL [R1+0x2ec8], R4 ;  /* 0x002ec80401007387 */ /* 0x000fe80000100800 */
[----:B------:R0:W-:Y:S04]  /*22330*/  STL [R1+0x2ec4], R5 ;  /* 0x002ec40501007387 */ /* 0x0001e80000100800 */
[----:B0-----:R-:W3:Y:S01]  /*22340*/  LDL.LU R5, [R1+0x44] ;  /* 0x0000440001057983 */ /* 0x001ee20000300800 */
        /* <DEDUP_REMOVED lines=8> */
[----:B0-----:R-:W2:Y:S04]  /*223d0*/  LDL.LU R7, [R1+0x40] ;  /* 0x0000400001077983 */ /* 0x001ea80000300800 */
[----:B------:R-:W-:Y:S01]  /*223e0*/  STL [R1+0x2ea0], R2 ;  /* 0x002ea00201007387 */ /* 0x000fe20000100800 */
[----:B---3--:R-:W-:-:S02]  /*223f0*/  IMAD R0, R5, UR4, RZ ;  /* 0x0000000405007c24 */ /* 0x008fc4000f8e02ff */
[----:B------:R-:W-:Y:S01]  /*22400*/  IMAD.WIDE R4, R4, 0x2, R12 ;  /* 0x0000000204047825 */ /* 0x000fe200078e020c */
        /* <DEDUP_REMOVED lines=426> */
[----:B------:R0:W-:Y:S04]  /*23eb0*/  STL [R1+0x2b70], R6 ;  /* 0x002b700601007387 */ /* 0x0001e80000100800 */
[----:B------:R1:W-:Y:S04]  /*23ec0*/  STL [R1+0xf3c], R7 ;  /* 0x000f3c0701007387 */ /* 0x0003e80000100800 */
[----:B0-----:R-:W2:Y:S04]  /*23ed0*/  LDL.LU R6, [R1+0x530] ;  /* 0x0005300001067983 */ /* 0x001ea80000300800 */
[----:B-1----:R-:W4:Y:S01]  /*23ee0*/  LDL.LU R7, [R1+0x534] ;  /* 0x0005340001077983 */ /* 0x002f220000300800 */
[----:B---3--:R-:W-:-:S02]  /*23ef0*/  IMAD R0, R5, UR4, RZ ;  /* 0x0000000405007c24 */ /* 0x008fc4000f8e02ff */
[----:B------:R-:W-:Y:S01]  /*23f00*/  IMAD.WIDE R4, R4, 0x2, R12 ;  /* 0x0000000204047825 */ /* 0x000fe200078e020c */
[----:B------:R-:W-:Y:S04]  /*23f10*/  STL [R1+0x2b64], R2 ;  /* 0x002b640201007387 */ /* 0x000fe80000100800 */
[----:B------:R0:W-:Y:S04]  /*23f20*/  STL [R1+0x2b5c], R3 ;  /* 0x002b5c0301007387 */ /* 0x0001e80000100800 */
[----:B------:R-:W-:Y:S04]  /*23f30*/  STL [R1+0x2b60], R4 ;  /* 0x002b600401007387 */ /* 0x000fe80000100800 */
[----:B------:R1:W-:Y:S01]  /*23f40*/  STL [R1+0x2b54], R5 ;  /* 0x002b540501007387 */ /* 0x0003e20000100800 */
[----:B0-----:R-:W-:-:S05]  /*23f50*/  IMAD.WIDE R2, R0, 0x2, R14 ;  /* 0x0000000200027825 */ /* 0x001fca00078e020e */
[----:B------:R-:W-:Y:S01]  /*23f60*/  STL [R1+0x2b58], R2 ;  /* 0x002b580201007387 */ /* 0x000fe20000100800 */
[----:B-1----:R-:W-:-:S03]  /*23f70*/  IMAD.WIDE R4, R0, 0x2, R12 ;  /* 0x0000000200047825 */ /* 0x002fc600078e020c */
[----:B------:R-:W-:Y:S04]  /*23f80*/  STL [R1+0x2b4c], R3 ;  /* 0x002b4c0301007387 */ /* 0x000fe80000100800 */
[----:B------:R-:W-:Y:S04]  /*23f90*/  STL [R1+0x2b50], R4 ;  /* 0x002b500401007387 */ /* 0x000fe80000100800 */
[----:B------:R0:W-:Y:S04]  /*23fa0*/  STL [R1+0xf40], R5 ;  /* 0x000f400501007387 */ /* 0x0001e80000100800 */
[----:B0-----:R-:W3:Y:S01]  /*23fb0*/  LDL.LU R5, [R1+0x544] ;  /* 0x0005440001057983 */ /* 0x001ee20000300800 */
[----:B--2---:R-:W-:-:S04]  /*23fc0*/  IMAD R6, R6, UR4, RZ ;  /* 0x0000000406067c24 */ /* 0x004fc8000f8e02ff */
[----:B------:R-:W-:-:S04]  /*23fd0*/  IMAD.WIDE R2, R6, 0x2, R14 ;  /* 0x0000000206027825 */ /* 0x000fc800078e020e */
[----:B----4-:R-:W-:Y:S02]  /*23fe0*/  IMAD R0, R7, UR4, RZ ;  /* 0x0000000407007c24 */ /* 0x010fe4000f8e02ff */
[----:B------:R-:W-:Y:S01]  /*23ff0*/  IMAD.WIDE R6, R6, 0x2, R12 ;  /* 0x0000000206067825 */ /* 0x000fe200078e020c */
[----:B------:R-:W-:Y:S04]  /*24000*/  STL [R1+0x2b48], R2 ;  /* 0x002b480201007387 */ /* 0x000fe80000100800 */
[----:B------:R0:W-:Y:S04]  /*24010*/  STL [R1+0xf44], R3 ;  /* 0x000f440301007387 */ /* 0x0001e80000100800 */
[----:B------:R-:W-:Y:S04]  /*24020*/  STL [R1+0xf4c], R6 ;  /* 0x000f4c0601007387 */ /* 0x000fe80000100800 */
[----:B------:R1:W-:Y:S01]  /*24030*/  STL [R1+0xf48], R7 ;  /* 0x000f480701007387 */ /* 0x0003e20000100800 */
[----:B0-----:R-:W-:-:S03]  /*24040*/  IMAD.WIDE R2, R0, 0x2, R14 ;  /* 0x0000000200027825 */ /* 0x001fc600078e020e */
[----:B-1----:R-:W2:Y:S04]  /*24050*/  LDL.LU R7, [R1+0x56c] ;  /* 0x00056c0001077983 */ /* 0x002ea80000300800 */
[----:B------:R-:W-:Y:S04]  /*24060*/  STL [R1+0xf54], R2 ;  /* 0x000f540201007387 */ /* 0x000fe80000100800 */
[----:B------:R-:W-:Y:S01]  /*24070*/  STL [R1+0xf50], R3 ;  /* 0x000f500301007387 */ /* 0x000fe20000100800 */
[----:B---3--:R-:W-:Y:S02]  /*24080*/  IMAD R6, R5, UR4, RZ ;  /* 0x0000000405067c24 */ /* 0x008fe4000f8e02ff */
[----:B------:R-:W-:-:S05]  /*24090*/  IMAD.WIDE R4, R0, 0x2, R12 ;  /* 0x0000000200047825 */ /* 0x000fca00078e020c */
        /* <DEDUP_REMOVED lines=12> */
[----:B------:R-:W-:Y:S04]  /*24160*/  STL [R1+0xf74], R2 ;  /* 0x000f740201007387 */ /* 0x000fe80000100800 */
[----:B------:R-:W-:Y:S01]  /*24170*/  STL [R1+0xf70], R3 ;  /* 0x000f700301007387 */ /* 0x000fe20000100800 */
[----:B---3--:R-:W-:-:S02]  /*24180*/  IMAD R6, R5, UR4, RZ ;  /* 0x0000000405067c24 */ /* 0x008fc4000f8e02ff */
        /* <DEDUP_REMOVED lines=1505> */
[----:B------:R0:W-:Y:S04]  /*29fa0*/  STL [R1+0x1b3c], R4 ;  /* 0x001b3c0401007387 */ /* 0x0001e80000100800 */
[----:B------:R1:W-:Y:S04]  /*29fb0*/  STL [R1+0x1b38], R5 ;  /* 0x001b380501007387 */ /* 0x0003e80000100800 */
[----:B0-----:R-:W3:Y:S04]  /*29fc0*/  LDL.LU R4, [R1+0x4a4] ;  /* 0x0004a40001047983 */ /* 0x001ee80000300800 */
[----:B-1----:R-:W4:Y:S01]  /*29fd0*/  LDL.LU R5, [R1+0x4ac] ;  /* 0x0004ac0001057983 */ /* 0x002f220000300800 */
        /* <DEDUP_REMOVED lines=8> */
[----:B------:R-:W-:Y:S04]  /*2a060*/  STL [R1+0x1b54], R2 ;  /* 0x001b540201007387 */ /* 0x000fe80000100800 */
[----:B------:R-:W-:Y:S01]  /*2a070*/  STL [R1+0x1b50], R3 ;  /* 0x001b500301007387 */ /* 0x000fe20000100800 */
[----:B---3--:R-:W-:-:S02]  /*2a080*/  IMAD.MOV.U32 R7, RZ, RZ, R4 ;  /* 0x000000ffff077224 */ /* 0x008fc400078e0004 */
[----:B----4-:R-:W-:Y:S02]  /*2a090*/  IMAD R6, R5, UR4, RZ ;  /* 0x0000000405067c24 */ /* 0x010fe4000f8e02ff */
[----:B------:R-:W-:-:S05]  /*2a0a0*/  IMAD.WIDE R4, R0, 0x2, R12 ;  /* 0x0000000200047825 */ /* 0x000fca00078e020c */
[----:B------:R0:W-:Y:S04]  /*2a0b0*/  STL [R1+0x1b5c], R4 ;  /* 0x001b5c0401007387 */ /* 0x0001e80000100800 */
[----:B------:R1:W-:Y:S04]  /*2a0c0*/  STL [R1+0x1b58], R5 ;  /* 0x001b580501007387 */ /* 0x0003e80000100800 */
[----:B0-----:R-:W2:Y:S04]  /*2a0d0*/  LDL.LU R4, [R1+0x498] ;  /* 0x0004980001047983 */ /* 0x001ea80000300800 */
[----:B-1----:R-:W3:Y:S01]  /*2a0e0*/  LDL.LU R5, [R1+0x4a0] ;  /* 0x0004a00001057983 */ /* 0x002ee20000300800 */
[----:B------:R-:W-:-:S04]  /*2a0f0*/  IMAD.WIDE R2, R6, 0x2, R14 ;  /* 0x0000000206027825 */ /* 0x000fc800078e020e */
[----:B------:R-:W-:Y:S02]  /*2a100*/  IMAD R0, R7, UR4, RZ ;  /* 0x0000000407007c24 */ /* 0x000fe4000f8e02ff */
[----:B------:R-:W-:Y:S01]  /*2a110*/  IMAD.WIDE R6, R6, 0x2, R12 ;  /* 0x0000000206067825 */ /* 0x000fe200078e020c */
[----:B------:R-:W-:Y:S04]  /*2a120*/  STL [R1+0x1b64], R2 ;  /* 0x001b640201007387 */ /* 0x000fe80000100800 */
[----:B------:R0:W-:Y:S04]  /*2a130*/  STL [R1+0x1b60], R3 ;  /* 0x001b600301007387 */ /* 0x0001e80000100800 */
[----:B------:R-:W-:Y:S04]  /*2a140*/  STL [R1+0x1b6c], R6 ;  /* 0x001b6c0601007387 */ /* 0x000fe80000100800 */
[----:B------:R2:W-:Y:S01]  /*2a150*/  STL [R1+0x1b68], R7 ;  /* 0x001b680701007387 */ /* 0x0005e20000100800 */
[----:B0-----:R-:W-:-:S05]  /*2a160*/  IMAD.WIDE R2, R0, 0x2, R14 ;  /* 0x0000000200027825 */ /* 0x001fca00078e020e */
[----:B------:R-:W-:Y:S04]  /*2a170*/  STL [R1+0x1b74], R2 ;  /* 0x001b740201007387 */ /* 0x000fe80000100800 */
[----:B------:R-:W-:Y:S01]  /*2a180*/  STL [R1+0x1b70], R3 ;  /* 0x001b700301007387 */ /* 0x000fe20000100800 */
[----:B--2---:R-:W-:Y:S02]  /*2a190*/  IMAD.MOV.U32 R7, RZ, RZ, R4 ;  /* 0x000000ffff077224 */ /* 0x004fe400078e0004 */
[----:B---3--:R-:W-:Y:S02]  /*2a1a0*/  IMAD R6, R5, UR4, RZ ;  /* 0x0000000405067c24 */ /* 0x008fe4000f8e02ff */
        /* <DEDUP_REMOVED lines=1986> */
[----:B------:R0:W-:Y:S01]  /*31dd0*/  STL [R1+0x2a10], R3 ;  /* 0x002a100301007387 */ /* 0x0001e20000100800 */
[----:B------:R-:W-:Y:S02]  /*31de0*/  IMAD R8, R8, UR4, RZ ;  /* 0x0000000408087c24 */ /* 0x000fe4000f8e02ff */
[----:B--2---:R-:W-:Y:S02]  /*31df0*/  IMAD.MOV.U32 R7, RZ, RZ, R4 ;  /* 0x000000ffff077224 */ /* 0x004fe400078e0004 */
[----:B---3--:R-:W-:Y:S02]  /*31e00*/  IMAD R6, R5, UR4, RZ ;  /* 0x0000000405067c24 */ /* 0x008fe4000f8e02ff */
[----:B------:R-:W-:-:S04]  /*31e10*/  IMAD.WIDE R4, R0, 0x2, R12 ;  /* 0x0000000200047825 */ /* 0x000fc800078e020c */
[----:B0-----:R-:W-:-:S04]  /*31e20*/  IMAD.WIDE R2, R6, 0x2, R14 ;  /* 0x0000000206027825 */ /* 0x001fc800078e020e */
[----:B------:R-:W-:Y:S02]  /*31e30*/  IMAD R0, R7, UR4, RZ ;  /* 0x0000000407007c24 */ /* 0x000fe4000f8e02ff */
[----:B------:R-:W-:Y:S01]  /*31e40*/  IMAD.WIDE R6, R6, 0x2, R12 ;  /* 0x0000000206067825 */ /* 0x000fe200078e020c */
[----:B------:R-:W-:Y:S04]  /*31e50*/  STL [R1+0x2a1c], R4 ;  /* 0x002a1c0401007387 */ /* 0x000fe80000100800 */
[----:B------:R-:W-:Y:S04]  /*31e60*/  STL [R1+0x2a18], R5 ;  /* 0x002a180501007387 */ /* 0x000fe80000100800 */
[----:B------:R-:W-:Y:S04]  /*31e70*/  STL [R1+0x2a24], R2 ;  /* 0x002a240201007387 */ /* 0x000fe80000100800 */
[----:B------:R0:W-:Y:S04]  /*31e80*/  STL [R1+0x2a20], R3 ;  /* 0x002a200301007387 */ /* 0x0001e80000100800 */
[----:B------:R1:W-:Y:S04]  /*31e90*/  STL [R1+0x2a2c], R6 ;  /* 0x002a2c0601007387 */ /* 0x0003e80000100800 */
[----:B------:R-:W-:Y:S01]  /*31ea0*/  STL [R1+0x2a28], R7 ;  /* 0x002a280701007387 */ /* 0x000fe20000100800 */
[----:B0-----:R-:W-:-:S04]  /*31eb0*/  IMAD.WIDE R2, R0, 0x2, R14 ;  /* 0x0000000200027825 */ /* 0x001fc800078e020e */
[----:B-1----:R-:W-:Y:S02]  /*31ec0*/  IMAD R6, R25, UR4, RZ ;  /* 0x0000000419067c24 */ /* 0x002fe4000f8e02ff */
[----:B------:R-:W-:Y:S01]  /*31ed0*/  IMAD.WIDE R4, R0, 0x2, R12 ;  /* 0x0000000200047825 */ /* 0x000fe200078e020c */
[----:B------:R-:W-:Y:S04]  /*31ee0*/  STL [R1+0x2a34], R2 ;  /* 0x002a340201007387 */ /* 0x000fe80000100800 */
[----:B------:R0:W-:Y:S01]  /*31ef0*/  STL [R1+0x2a30], R3 ;  /* 0x002a300301007387 */ /* 0x0001e20000100800 */
[----:B------:R-:W-:-:S03]  /*31f00*/  IMAD R0, R18, UR4, RZ ;  /* 0x0000000412007c24 */ /* 0x000fc6000f8e02ff */
[----:B------:R-:W-:Y:S04]  /*31f10*/  STL [R1+0x2a3c], R4 ;  /* 0x002a3c0401007387 */ /* 0x000fe80000100800 */
[----:B------:R1:W-:Y:S01]  /*31f20*/  STL [R1+0x2a38], R5 ;  /* 0x002a380501007387 */ /* 0x0003e20000100800 */
[----:B0-----:R-:W-:-:S04]  /*31f30*/  IMAD.WIDE R2, R6, 0x2, R14 ;  /* 0x0000000206027825 */ /* 0x001fc800078e020e */
[--C-:B------:R-:W-:Y:S01]  /*31f40*/  IMAD.WIDE R6, R6, 0x2, R12.reuse ;  /* 0x0000000206067825 */ /* 0x100fe200078e020c */
[----:B------:R-:W-:Y:S04]  /*31f50*/  STL [R1+0x2a44], R2 ;  /* 0x002a440201007387 */ /* 0x000fe80000100800 */
[----:B------:R0:W-:Y:S04]  /*31f60*/  STL [R1+0x2a40], R3 ;  /* 0x002a400301007387 */ /* 0x0001e80000100800 */
[----:B------:R2:W-:Y:S04]  /*31f70*/  STL [R1+0x2a4c], R6 ;  /* 0x002a4c0601007387 */ /* 0x0005e80000100800 */
[----:B------:R-:W-:Y:S01]  /*31f80*/  STL [R1+0x2a48], R7 ;  /* 0x002a480701007387 */ /* 0x000fe20000100800 */
[----:B-1----:R-:W-:-:S04]  /*31f90*/  IMAD.WIDE R4, R0, 0x2, R12 ;  /* 0x0000000200047825 */ /* 0x002fc800078e020c */
[----:B0-----:R-:W-:-:S04]  /*31fa0*/  IMAD.WIDE R2, R0, 0x2, R14 ;  /* 0x0000000200027825 */ /* 0x001fc800078e020e */
[----:B--2---:R-:W-:Y:S01]  /*31fb0*/  IMAD R6, R19, UR4, RZ ;  /* 0x0000000413067c24 */ /* 0x004fe2000f8e02ff */
        /* <DEDUP_REMOVED lines=8> */
[----:B------:R0:W-:Y:S01]  /*32040*/  STL [R1+0x2a60], R3 ;  /* 0x002a600301007387 */ /* 0x0001e20000100800 */
[----:B-1----:R-:W-:-:S03]  /*32050*/  IMAD.WIDE R4, R0, 0x2, R12 ;  /* 0x0000000200047825 */ /* 0x002fc600078e020c */
[----:B------:R1:W-:Y:S04]  /*32060*/  STL [R1+0x2a6c], R6 ;  /* 0x002a6c0601007387 */ /* 0x0003e80000100800 */
[----:B------:R-:W-:Y:S01]  /*32070*/  STL [R1+0x2a68], R7 ;  /* 0x002a680701007387 */ /* 0x000fe20000100800 */
[----:B0-----:R-:W-:-:S04]  /*32080*/  IMAD.WIDE R2, R0, 0x2, R14 ;  /* 0x0000000200027825 */ /* 0x001fc800078e020e */
[----:B-1----:R-:W-:Y:S01]  /*32090*/  IMAD R6, R17, UR4, RZ ;  /* 0x0000000411067c24 */ /* 0x002fe2000f8e02ff */
[----:B------:R-:W-:Y:S04]  /*320a0*/  STL [R1+0x2a74], R2 ;  /* 0x002a740201007387 */ /* 0x000fe80000100800 */
[----:B------:R0:W-:Y:S04]  /*320b0*/  STL [R1+0x2a70], R3 ;  /* 0x002a700301007387 */ /* 0x0001e80000100800 */
[----:B------:R-:W-:Y:S04]  /*320c0*/  STL [R1+0x2a7c], R4 ;  /* 0x002a7c0401007387 */ /* 0x000fe80000100800 */
[----:B------:R1:W-:Y:S01]  /*320d0*/  STL [R1+0x2a78], R5 ;  /* 0x002a780501007387 */ /* 0x0003e20000100800 */
[----:B------:R-:W-:-:S02]  /*320e0*/  IMAD R0, R21, UR4, RZ ;  /* 0x0000000415007c24 */ /* 0x000fc4000f8e02ff */
[----:B0-----:R-:W-:-:S04]  /*320f0*/  IMAD.WIDE R2, R8, 0x2, R14 ;  /* 0x0000000208027825 */ /* 0x001fc800078e020e */
[----:B-1----:R-:W-:-:S04]  /*32100*/  IMAD.WIDE R4, R6, 0x2, R14 ;  /* 0x0000000206047825 */ /* 0x002fc800078e020e */
[----:B------:R-:W-:Y:S01]  /*32110*/  IMAD.WIDE R6, R6, 0x2, R12 ;  /* 0x0000000206067825 */ /* 0x000fe200078e020c */
[----:B------:R-:W-:Y:S04]  /*32120*/  STL [R1+0x2a84], R2 ;  /* 0x002a840201007387 */ /* 0x000fe80000100800 */
[----:B------:R0:W-:Y:S04]  /*32130*/  STL [R1+0x2a80], R3 ;  /* 0x002a800301007387 */ /* 0x0001e80000100800 */
[----:B------:R-:W-:Y:S04]  /*32140*/  STL [R1+0x2a8c], R4 ;  /* 0x002a8c0401007387 */ /* 0x000fe80000100800 */
[----:B------:R1:W-:Y:S04]  /*32150*/  STL [R1+0x2a88], R5 ;  /* 0x002a880501007387 */ /* 0x0003e80000100800 */
[----:B------:R2:W-:Y:S04]  /*32160*/  STL [R1+0x2a94], R6 ;  /* 0x002a940601007387 */ /* 0x0005e80000100800 */
[----:B------:R-:W-:Y:S01]  /*32170*/  STL [R1+0x2a90], R7 ;  /* 0x002a900701007387 */ /* 0x000fe20000100800 */
[----:B0-----:R-:W-:-:S04]  /*32180*/  IMAD.WIDE R2, R0, 0x2, R14 ;  /* 0x0000000200027825 */ /* 0x001fc800078e020e */
[----:B-1----:R-:W-:-:S04]  /*32190*/  IMAD.WIDE R4, R0, 0x2, R12 ;  /* 0x0000000200047825 */ /* 0x002fc800078e020c */
        /* <DEDUP_REMOVED lines=58> */
[----:B------:R0:W-:Y:S04]  /*32540*/  STL [R1+0x2b18], R3 ;  /* 0x002b180301007387 */ /* 0x0001e80000100800 */
[----:B------:R-:W-:Y:S04]  /*32550*/  STL [R1+0x2b24], R4 ;  /* 0x002b240401007387 */ /* 0x000fe80000100800 */
[----:B------:R-:W-:Y:S01]  /*32560*/  STL [R1+0x2b20], R5 ;  /* 0x002b200501007387 */ /* 0x000fe20000100800 */
[----:B0-----:R-:W-:-:S05]  /*32570*/  IMAD.WIDE R2, R6, 0x2, R14 ;  /* 0x0000000206027825 */ /* 0x001fca00078e020e */
[----:B------:R-:W-:Y:S04]  /*32580*/  STL [R1+0x2b2c], R2 ;  /* 0x002b2c0201007387 */ /* 0x000fe80000100800 */
[----:B------:R0:W-:Y:S01]  /*32590*/  STL [R1+0x2b28], R3 ;  /* 0x002b280301007387 */ /* 0x0001e20000100800 */
[----:B------:R-:W-:Y:S02]  /*325a0*/  IMAD R0, R28, UR4, RZ ;  /* 0x000000041c007c24 */ /* 0x000fe4000f8e02ff */
[----:B0-----:R-:W-:-:S05]  /*325b0*/  IMAD.WIDE R2, R6, 0x2, R12 ;  /* 0x0000000206027825 */ /* 0x001fca00078e020c */
[----:B------:R-:W-:Y:S04]  /*325c0*/  STL [R1+0x2b34], R2 ;  /* 0x002b340201007387 */ /* 0x000fe80000100800 */
[----:B------:R0:W-:Y:S02]  /*325d0*/  STL [R1+0x2b30], R3 ;  /* 0x002b300301007387 */ /* 0x0001e40000100800 */
[----:B0-----:R-:W-:-:S05]  /*325e0*/  IMAD.WIDE R2, R0, 0x2, R14 ;  /* 0x0000000200027825 */ /* 0x001fca00078e020e */
[----:B------:R-:W-:Y:S04]  /*325f0*/  STL [R1+0x2b3c], R2 ;  /* 0x002b3c0201007387 */ /* 0x000fe80000100800 */
[----:B------:R0:W-:Y:S02]  /*32600*/  STL [R1+0x2b38], R3 ;  /* 0x002b380301007387 */ /* 0x0001e40000100800 */
[----:B0-----:R-:W-:-:S04]  /*32610*/  IMAD.WIDE R2, R0, 0x2, R12 ;  /* 0x0000000200027825 */ /* 0x001fc800078e020c */
[----:B------:R-:W-:Y:S02]  /*32620*/  IMAD R0, R29, UR4, RZ ;  /* 0x000000041d007c24 */ /* 0x000fe4000f8e02ff */
[----:B------:R-:W0:Y:S01]  /*32630*/  S2R R29, SR_TID.X ;  /* 0x00000000001d7919 */ /* 0x000e220000002100 */
[----:B------:R-:W-:Y:S04]  /*32640*/  STL [R1+0x2b44], R2 ;  /* 0x002b440201007387 */ /* 0x000fe80000100800 */
[----:B------:R1:W-:Y:S01]  /*32650*/  STL [R1+0x2b40], R3 ;  /* 0x002b400301007387 */ /* 0x0003e20000100800 */
[----:B------:R-:W-:-:S04]  /*32660*/  IMAD.WIDE R14, R0, 0x2, R14 ;  /* 0x00000002000e7825 */ /* 0x000fc800078e020e */
[----:B-1----:R-:W-:-:S04]  /*32670*/  IMAD.WIDE R2, R8, 0x2, R12 ;  /* 0x0000000208027825 */ /* 0x002fc800078e020c */
[----:B------:R-:W-:Y:S01]  /*32680*/  IMAD.WIDE R12, R0, 0x2, R12 ;  /* 0x00000002000c7825 */ /* 0x000fe200078e020c */
[----:B------:R0:W-:Y:S04]  /*32690*/  STL [R1+0xf08], R2 ;  /* 0x000f080201007387 */ /* 0x0001e80000100800 */
[----:B------:R1:W-:Y:S04]  /*326a0*/  STL [R1+0xf04], R3 ;  /* 0x000f040301007387 */ /* 0x0003e80000100800 */
[----:B------:R1:W-:Y:S04]  /*326b0*/  STL [R1+0xf10], R14 ;  /* 0x000f100e01007387 */ /* 0x0003e80000100800 */
[----:B------:R1:W-:Y:S04]  /*326c0*/  STL [R1+0xf0c], R15 ;  /* 0x000f0c0f01007387 */ /* 0x0003e80000100800 */
[----:B------:R1:W-:Y:S04]  /*326d0*/  STL [R1+0xf18], R12 ;  /* 0x000f180c01007387 */ /* 0x0003e80000100800 */
[----:B------:R1:W-:Y:S01]  /*326e0*/  STL [R1+0xf14], R13 ;  /* 0x000f140d01007387 */ /* 0x0003e20000100800 */
[----:B0-----:R-:W-:-:S05]  /*326f0*/  IMAD.SHL.U32 R2, R29, 0x10, RZ ;  /* 0x000000101d027824 */ /* 0x001fca00078e00ff */
[----:B------:R1:W-:Y:S01]  /*32700*/  STL [R1+0x3008], R2 ;  /* 0x0030080201007387 */ /* 0x0003e20000100800 */
[----:B------:R-:W-:Y:S01]  /*32710*/  IMAD.SHL.U32 R0, R29, 0x20, RZ ;  /* 0x000000201d007824 */ /* 0x000fe200078e00ff */
[----:B------:R-:W-:-:S04]  /*32720*/  UMOV UR4, URZ ;  /* 0x0000003f00047c82 */ /* 0x000fc80008000000 */
[----:B------:R-:W-:-:S05]  /*32730*/  LOP3.LUT R0, R0, 0x60, RZ, 0xc0, !PT ;  /* 0x0000006000007812 */ /* 0x000fca00078ec0ff */
[----:B------:R1:W-:Y:S04]  /*32740*/  STL [R1+0x3004], R0 ;  /* 0x0030040001007387 */ /* 0x0003e80000100800 */
[----:B------:R1:W-:Y:S01]  /*32750*/  STL [R1+0x790], RZ ;  /* 0x000790ff01007387 */ /* 0x0003e20000100800 */
[----:B------:R-:W-:-:S03]  /*32760*/  ULDC UR14, c[0x0][0x23c] ;  /* 0x00008f00000e7ab9 */ /* 0x000fc60000000800 */
        /* <DEDUP_REMOVED lines=126> */
[----:B------:R1:W-:Y:S02]  /*32f50*/  STL [R1+0x38c], RZ ;  /* 0x00038cff01007387 */ /* 0x0003e40000100800 */
.L_x_2:
[----:B------:R1:W-:Y:S01]  /*32f60*/  STL [R1+0x4094], R14 ;  /* 0x0040940e01007387 */ /* 0x0003e20000100800 */
[----:B------:R-:W-:-:S03]  /*32f70*/  UIMAD UR5, UR4, -0x80, UR9 ;  /* 0xffffff80040578a4 */ /* 0x000fc6000f8e0209 */
[----:B------:R-:W-:Y:S04]  /*32f80*/  STL [R1+0x3e48], R15 ;  /* 0x003e480f01007387 */ /* 0x000fe80000100800 */
[----:B------:R-:W-:Y:S01]  /*32f90*/  STL [R1+0x3e50], R15 ;  /* 0x003e500f01007387 */ /* 0x000fe20000100800 */
[----:B01----:R-:W-:-:S03]  /*32fa0*/  PRMT R14, RZ, 0x7610, R14 ;  /* 0x00007610ff0e7816 */ /* 0x003fc6000000000e */
[----:B------:R-:W-:Y:S04]  /*32fb0*/  STL [R1+0x3e58], R15 ;  /* 0x003e580f01007387 */ /* 0x000fe80000100800 */
        /* <DEDUP_REMOVED lines=70> */
[----:B-----5:R-:W-:Y:S04]  /*33420*/  STL [R1+0x3e44], R29 ;  /* 0x003e441d01007387 */ /* 0x020fe80000100800 */
        /* <DEDUP_REMOVED lines=29> */
[----:B------:R-:W-:Y:S01]  /*33600*/  STL [R1+0x3f34], R29 ;  /* 0x003f341d01007387 */ /* 0x000fe20000100800 */
[----:B------:R-:W0:Y:S03]  /*33610*/  S2R R4, SR_TID.X ;  /* 0x0000000000047919 */ /* 0x000e260000002100 */
        /* <DEDUP_REMOVED lines=8> */
[----:B0-----:R-:W-:-:S02]  /*336a0*/  SHF.R.U32.HI R0, RZ, 0x4, R4 ;  /* 0x00000004ff007819 */ /* 0x001fc40000011604 */
[----:B------:R-:W-:Y:S01]  /*336b0*/  SHF.R.U32.HI R3, RZ, 0x4, R4 ;  /* 0x00000004ff037819 */ /* 0x000fe20000011604 */
[----:B------:R-:W-:Y:S01]  /*336c0*/  STL [R1+0x3f7c], R29 ;  /* 0x003f7c1d01007387 */ /* 0x000fe20000100800 */
[----:B------:R-:W-:-:S03]  /*336d0*/  SGXT.U32 R0, R0, 0x2 ;  /* 0x000000020000781a */ /* 0x000fc60000000000 */
[----:B------:R-:W-:Y:S01]  /*336e0*/  STL [R1+0x3f84], R29 ;  /* 0x003f841d01007387 */ /* 0x000fe20000100800 */
[----:B------:R-:W-:Y:S01]  /*336f0*/  LOP3.LUT R2, R0, 0x64, RZ, 0xfc, !PT ;  /* 0x0000006400027812 */ /* 0x000fe200078efcff */
[C---:B------:R-:W-:Y:S02]  /*33700*/  VIADD R5, R3.reuse, 0x3c ;  /* 0x0000003c03057836 */ /* 0x040fe40000000000 */
[----:B------:R-:W-:Y:S01]  /*33710*/  STL [R1+0x3f8c], R29 ;  /* 0x003f8c1d01007387 */ /* 0x000fe20000100800 */
[----:B------:R-:W-:Y:S01]  /*33720*/  VIADD R3, R3, 0x7c ;  /* 0x0000007c03037836 */ /* 0x000fe20000000000 */
[----:B------:R-:W-:Y:S02]  /*33730*/  ISETP.GE.AND P6, PT, R2, UR5, PT ;  /* 0x0000000502007c0c */ /* 0x000fe4000bfc6270 */
[----:B------:R-:W-:Y:S01]  /*33740*/  STL [R1+0x3f94], R29 ;  /* 0x003f941d01007387 */ /* 0x000fe20000100800 */
[----:B------:R-:W-:Y:S02]  /*33750*/  LOP3.LUT R2, R0, 0x4, RZ, 0xfc, !PT ;  /* 0x0000000400027812 */ /* 0x000fe400078efcff */
[----:B------:R-:W-:Y:S01]  /*33760*/  ISETP.GE.AND P1, PT, R3, UR5, PT ;  /* 0x0000000503007c0c */ /* 0x000fe2000bf26270 */
[----:B------:R-:W-:Y:S01]  /*33770*/  STL [R1+0x3f9c], R29 ;  /* 0x003f9c1d01007387 */ /* 0x000fe20000100800 */
[----:B------:R-:W-:-:S02]  /*33780*/  ISETP.GE.AND P3, PT, R2, UR5, PT ;  /* 0x0000000502007c0c */ /* 0x000fc4000bf66270 */
[C---:B------:R-:W-:Y:S01]  /*33790*/  LOP3.LUT R2, R0.reuse, 0x8, RZ, 0xfc, !PT ;  /* 0x0000000800027812 */ /* 0x040fe200078efcff */
[----:B------:R-:W-:Y:S01]  /*337a0*/  STL [R1+0x3fa4], R29 ;  /* 0x003fa41d01007387 */ /* 0x000fe20000100800 */
[----:B------:R-:W-:Y:S02]  /*337b0*/  LOP3.LUT R3, R0, 0xc, RZ, 0xfc, !PT ;  /* 0x0000000c00037812 */ /* 0x000fe400078efcff */
[----:B------:R-:W-:Y:S01]  /*337c0*/  ISETP.GE.AND P4, PT, R2, UR5, PT ;  /* 0x0000000502007c0c */ /* 0x000fe2000bf86270 */
[----:B------:R-:W-:Y:S01]  /*337d0*/  STL [R1+0x3fac], R29 ;  /* 0x003fac1d01007387 */ /* 0x000fe20000100800 */
[----:B------:R-:W-:-:S03]  /*337e0*/  ISETP.GE.AND P2, PT, R5, UR5, PT ;  /* 0x0000000505007c0c */ /* 0x000fc6000bf46270 */
        /* <DEDUP_REMOVED lines=29> */
[----:B------:R0:W-:Y:S04]  /*339c0*/  STL [R1+0x4080], R28 ;  /* 0x0040801c01007387 */ /* 0x0001e80000100800 */
[----:B------:R-:W-:Y:S04]  /*339d0*/  STL [R1+0x3e3c], R27 ;  /* 0x003e3c1b01007387 */ /* 0x000fe80000100800 */
[----:B------:R-:W-:Y:S01]  /*339e0*/  STL [R1+0x3e38], R26 ;  /* 0x003e381a01007387 */ /* 0x000fe20000100800 */
[----:B------:R-:W-:-:S02]  /*339f0*/  ISETP.GE.AND P5, PT, R3, UR5, PT ;  /* 0x0000000503007c0c */ /* 0x000fc4000bfa6270 */
[----:B0-----:R-:W-:Y:S01]  /*33a00*/  LOP3.LUT R28, R4, 0x3f, RZ, 0xc0, !PT ;  /* 0x0000003f041c7812 */ /* 0x001fe200078ec0ff */
[----:B------:R-:W-:Y:S03]  /*33a10*/  STL [R1+0x3e34], R25 ;  /* 0x003e341901007387 */ /* 0x000fe60000100800 */
[----:B------:R-:W-:Y:S01]  /*33a20*/  LOP3.LUT R4, R28, 0x40, RZ, 0xfc, !PT ;  /* 0x000000401c047812 */ /* 0x000fe200078efcff */
[----:B------:R-:W-:Y:S03]  /*33a30*/  STL [R1+0x3e30], R24 ;  /* 0x003e301801007387 */ /* 0x000fe60000100800 */
[----:B------:R-:W-:Y:S01]  /*33a40*/  ISETP.GE.AND P0, PT, R4, UR5, PT ;  /* 0x0000000504007c0c */ /* 0x000fe2000bf06270 */
[----:B------:R-:W-:Y:S04]  /*33a50*/  STL [R1+0x3e2c], R23 ;  /* 0x003e2c1701007387 */ /* 0x000fe80000100800 */
[----:B------:R-:W-:Y:S04]  /*33a60*/  STL [R1+0x3e28], R22 ;  /* 0x003e281601007387 */ /* 0x000fe80000100800 */
[----:B------:R-:W-:Y:S04]  /*33a70*/  STL [R1+0x3e24], R21 ;  /* 0x003e241501007387 */ /* 0x000fe80000100800 */
[----:B------:R-:W-:Y:S04]  /*33a80*/  STL [R1+0x3e20], R18 ;  /* 0x003e201201007387 */ /* 0x000fe80000100800 */
[----:B------:R-:W-:Y:S04]  /*33a90*/  STL [R1+0x3e1c], R19 ;  /* 0x003e1c1301007387 */ /* 0x000fe80000100800 */
[----:B------:R-:W-:Y:S04]  /*33aa0*/  STL [R1+0x3e18], R20 ;  /* 0x003e181401007387 */ /* 0x000fe80000100800 */
[----:B------:R-:W2:Y:S04]  /*33ab0*/  LDL R2, [R1+0x2fdc] ;  /* 0x002fdc0001027983 */ /* 0x000ea80000100800 */
[----:B------:R-:W2:Y:S01]  /*33ac0*/  LDL R3, [R1+0x2fac] ;  /* 0x002fac0001037983 */ /* 0x000ea20000100800 */
[----:B------:R-:W-:-:S03]  /*33ad0*/  LOP3.LUT R4, R0, 0x10, RZ, 0xfc, !PT ;  /* 0x0000001000047812 */ /* 0x000fc600078efcff */
[----:B--2---:R-:W2:Y:S01]  /*33ae0*/  @!P6 LDG.E.U16 R14, desc[UR10][R2.64] ;  /* 0x0000000a020ee981 */ /* 0x004ea2000c1e1500 */
[----:B------:R-:W-:Y:S02]  /*33af0*/  PRMT R0, RZ, 0x7610, R0 ;  /* 0x00007610ff007816 */ /* 0x000fe40000000000 */
[----:B------:R-:W-:Y:S01]  /*33b00*/  ISETP.GE.AND P6, PT, R4, UR5, PT ;  /* 0x0000000504007c0c */ /* 0x000fe2000bfc6270 */
[----:B--2---:R0:W-:Y:S04]  /*33b10*/  STL [R1+0x280], R14 ;  /* 0x0002800e01007387 */ /* 0x0041e80000100800 */
[----:B0-----:R-:W2:Y:S04]  /*33b20*/  LDL.LU R14, [R1+0x4094] ;  /* 0x00409400010e7983 */ /* 0x001ea80000300800 */
[----:B------:R-:W3:Y:S04]  /*33b30*/  LDL R2, [R1+0x2f04] ;  /* 0x002f040001027983 */ /* 0x000ee80000100800 */
[----:B------:R-:W3:Y:S04]  /*33b40*/  LDL R3, [R1+0x2f14] ;  /* 0x002f140001037983 */ /* 0x000ee80000100800 */
[----:B------:R0:W-:Y:S02]  /*33b50*/  STL.S16 [R1+0x2b0], R0 ;  /* 0x0002b00001007387 */ /* 0x0001e40000100600 */
[----:B0-----:R-:W0:Y:S02]  /*33b60*/  S2R R0, SR_TID.X ;  /* 0x0000000000007919 */ /* 0x001e240000002100 */
[----:B0-----:R-:W-:-:S04]  /*33b70*/  SHF.R.U32.HI R0, RZ, 0x4, R0 ;  /* 0x00000004ff007819 */ /* 0x001fc80000011600 */
[----:B------:R-:W-:-:S04]  /*33b80*/  SGXT.U32 R0, R0, 0x2 ;  /* 0x000000020000781a */ /* 0x000fc80000000000 */
[----:B------:R-:W-:Y:S02]  /*33b90*/  LOP3.LUT R4, R0, 0x14, RZ, 0xfc, !PT ;  /* 0x0000001400047812 */ /* 0x000fe400078efcff */
[----:B------:R-:W4:Y:S01]  /*33ba0*/  LDL R0, [R1+0x2b0] ;  /* 0x0002b00001007983 */ /* 0x000f220000100800 */
[----:B------:R-:W-:Y:S02]  /*33bb0*/  PRMT R5, RZ, 0x7610, R5 ;  /* 0x00007610ff057816 */ /* 0x000fe40000000005 */
[----:B---3--:R-:W-:-:S04]  /*33bc0*/  @!P3 LOP3.LUT R3, R3, R2, RZ, 0x3c, !PT ;  /* 0x000000020303b212 */ /* 0x008fc800078e3cff */
[----:B------:R-:W-:-:S04]  /*33bd0*/  @!P3 LOP3.LUT R2, R3, R2, RZ, 0x3c, !PT ;  /* 0x000000020302b212 */ /* 0x000fc800078e3cff */
[----:B------:R-:W-:-:S05]  /*33be0*/  @!P3 LOP3.LUT R3, R3, R2, RZ, 0x3c, !PT ;  /* 0x000000020303b212 */ /* 0x000fca00078e3cff */
[----:B----4-:R-:W3:Y:S04]  /*33bf0*/  @!P3 LDG.E.U16 R0, desc[UR10][R2.64] ;  /* 0x0000000a0200b981 */ /* 0x010ee8000c1e1500 */
[----:B---3--:R0:W-:Y:S04]  /*33c00*/  @!P3 STL [R1+0x2b0], R0 ;  /* 0x0002b0000100b387 */ /* 0x0081e80000100800 */
[----:B------:R-:W3:Y:S04]  /*33c10*/  LDL R2, [R1+0x2f10] ;  /* 0x002f100001027983 */ /* 0x000ee80000100800 */
[----:B------:R-:W3:Y:S01]  /*33c20*/  LDL R3, [R1+0x2f20] ;  /* 0x002f200001037983 */ /* 0x000ee20000100800 */
[----:B0-----:R-:W0:Y:S01]  /*33c30*/  S2R R0, SR_TID.X ;  /* 0x0000000000007919 */ /* 0x001e220000002100 */
[----:B------:R-:W-:-:S02]  /*33c40*/  ISETP.GE.AND P3, PT, R4, UR5, PT ;  /* 0x0000000504007c0c */ /* 0x000fc4000bf66270 */
[----:B0-----:R-:W-:-:S04]  /*33c50*/  SHF.R.U32.HI R0, RZ, 0x4, R0 ;  /* 0x00000004ff007819 */ /* 0x001fc80000011600 */
[----:B------:R-:W-:-:S04]  /*33c60*/  SGXT.U32 R0, R0, 0x2 ;  /* 0x000000020000781a */ /* 0x000fc80000000000 */
[----:B------:R-:W-:Y:S02]  /*33c70*/  LOP3.LUT R4, R0, 0x18, RZ, 0xfc, !PT ;  /* 0x0000001800047812 */ /* 0x000fe400078efcff */
[----:B------:R-:W-:Y:S02]  /*33c80*/  PRMT R0, RZ, 0x7610, R0 ;  /* 0x00007610ff007816 */ /* 0x000fe40000000000 */
[----:B---3--:R-:W-:-:S04]  /*33c90*/  @!P4 LOP3.LUT R3, R3, R2, RZ, 0x3c, !PT ;  /* 0x000000020303c212 */ /* 0x008fc800078e3cff */
[----:B------:R-:W-:-:S04]  /*33ca0*/  @!P4 LOP3.LUT R2, R3, R2, RZ, 0x3c, !PT ;  /* 0x000000020302c212 */ /* 0x000fc800078e3cff */
[----:B------:R-:W-:-:S05]  /*33cb0*/  @!P4 LOP3.LUT R3, R3, R2, RZ, 0x3c, !PT ;  /* 0x000000020303c212 */ /* 0x000fca00078e3cff */
[----:B------:R0:W3:Y:S04]  /*33cc0*/  @!P4 LDG.E.U16 R5, desc[UR10][R2.64] ;  /* 0x0000000a0205c981 */ /* 0x0000e8000c1e1500 */
[----:B------:R-:W0:Y:S04]  /*33cd0*/  LDL R2, [R1+0x2f0c] ;  /* 0x002f0c0001027983 */ /* 0x000e280000100800 */
[----:B------:R-:W0:Y:S04]  /*33ce0*/  LDL R3, [R1+0x2f1c] ;  /* 0x002f1c0001037983 */ /* 0x000e280000100800 */
[----:B------:R1:W-:Y:S02]  /*33cf0*/  STL.S16 [R1+0x2ac], R0 ;  /* 0x0002ac0001007387 */ /* 0x0003e40000100600 */
[----:B-1----:R-:W1:Y:S01]  /*33d00*/  S2R R0, SR_TID.X ;  /* 0x0000000000007919 */ /* 0x002e620000002100 */
[----:B------:R-:W-:-:S02]  /*33d10*/  ISETP.GE.AND P4, PT, R4, UR5, PT ;  /* 0x0000000504007c0c */ /* 0x000fc4000bf86270 */
[----:B-1----:R-:W-:-:S04]  /*33d20*/  SHF.R.U32.HI R0, RZ, 0x4, R0 ;  /* 0x00000004ff007819 */ /* 0x002fc80000011600 */
[----:B------:R-:W-:-:S04]  /*33d30*/  SGXT.U32 R0, R0, 0x2 ;  /* 0x000000020000781a */ /* 0x000fc80000000000 */
[----:B------:R-:W-:Y:S02]  /*33d40*/  LOP3.LUT R4, R0, 0x1c, RZ, 0xfc, !PT ;  /* 0x0000001c00047812 */ /* 0x000fe400078efcff */
[----:B------:R-:W4:Y:S01]  /*33d50*/  LDL R0, [R1+0x2ac] ;  /* 0x0002ac0001007983 */ /* 0x000f220000100800 */
[----:B0-----:R-:W-:-:S04]  /*33d60*/  @!P5 LOP3.LUT R3, R3, R2, RZ, 0x3c, !PT ;  /* 0x000000020303d212 */ /* 0x001fc800078e3cff */
[----:B------:R-:W-:-:S04]  /*33d70*/  @!P5 LOP3.LUT R2, R3, R2, RZ, 0x3c, !PT ;  /* 0x000000020302d212 */ /* 0x000fc800078e3cff */
[----:B------:R-:W-:-:S05]  /*33d80*/  @!P5 LOP3.LUT R3, R3, R2, RZ, 0x3c, !PT ;  /* 0x000000020303d212 */ /* 0x000fca00078e3cff */
[----:B----4-:R-:W4:Y:S04]  /*33d90*/  @!P5 LDG.E.U16 R0, desc[UR10][R2.64] ;  /* 0x0000000a0200d981 */ /* 0x010f28000c1e1500 */
[----:B----4-:R0:W-:Y:S04]  /*33da0*/  @!P5 STL [R1+0x2ac], R0 ;  /* 0x0002ac000100d387 */ /* 0x0101e80000100800 */
[----:B------:R-:W4:Y:S04]  /*33db0*/  LDL R2, [R1+0x2f08] ;  /* 0x002f080001027983 */ /* 0x000f280000100800 */
[----:B------:R-:W4:Y:S01]  /*33dc0*/  LDL R3, [R1+0x2f18] ;  /* 0x002f180001037983 */ /* 0x000f220000100800 */
[----:B0-----:R-:W0:Y:S01]  /*33dd0*/  S2R R0, SR_TID.X ;  /* 0x0000000000007919 */ /* 0x001e220000002100 */
[----:B------:R-:W-:-:S02]  /*33de0*/  PRMT R17, RZ, 0x7610, R17 ;  /* 0x00007610ff117816 */ /* 0x000fc40000000011 */
[----:B------:R-:W-:Y:S02]  /*33df0*/  ISETP.GE.AND P5, PT, R4, UR5, PT ;  /* 0x0000000504007c0c */ /* 0x000fe4000bfa6270 */
[----:B0-----:R-:W-:-:S04]  /*33e00*/  SHF.R.U32.HI R0, RZ, 0x4, R0 ;  /* 0x00000004ff007819 */ /* 0x001fc80000011600 */
[----:B------:R-:W-:-:S04]  /*33e10*/  SGXT.U32 R0, R0, 0x2 ;  /* 0x000000020000781a */ /* 0x000fc80000000000 */
[----:B------:R-:W-:Y:S02]  /*33e20*/  LOP3.LUT R4, R0, 0x20, RZ, 0xfc, !PT ;  /* 0x0000002000047812 */ /* 0x000fe400078efcff */
[----:B------:R-:W-:Y:S02]  /*33e30*/  PRMT R0, RZ, 0x7610, R0 ;  /* 0x00007610ff007816 */ /* 0x000fe40000000000 */
[----:B----4-:R-:W-:-:S04]  /*33e40*/  @!P6 LOP3.LUT R3, R3, R2, RZ, 0x3c, !PT ;  /* 0x000000020303e212 */ /* 0x010fc800078e3cff */
[----:B------:R-:W-:-:S04]  /*33e50*/  @!P6 LOP3.LUT R2, R3, R2, RZ, 0x3c, !PT ;  /* 0x000000020302e212 */ /* 0x000fc800078e3cff */
[----:B------:R-:W-:-:S05]  /*33e60*/  @!P6 LOP3.LUT R3, R3, R2, RZ, 0x3c, !PT ;  /* 0x000000020303e212 */ /* 0x000fca00078e3cff */
[----:B------:R0:W4:Y:S04]  /*33e70*/  @!P6 LDG.E.U16 R17, desc[UR10][R2.64] ;  /* 0x0000000a0211e981 */ /* 0x000128000c1e1500 */
        /* <DEDUP_REMOVED lines=8> */
[----:B------:R-:W2:Y:S01]  /*33f00*/  LDL R0, [R1+0x2a8] ;  /* 0x0002a80001007983 */ /* 0x000ea20000100800 */
[----:B0-----:R-:W-:-:S04]  /*33f10*/  @!P3 LOP3.LUT R3, R3, R2, RZ, 0x3c, !PT ;  /* 0x000000020303b212 */ /* 0x001fc800078e3cff */
[----:B------:R-:W-:-:S04]  /*33f20*/  @!P3 LOP3.LUT R2, R3, R2, RZ, 0x3c, !PT ;  /* 0x000000020302b212 */ /* 0x000fc800078e3cff */
[----:B------:R-:W-:-:S05]  /*33f30*/  @!P3 LOP3.LUT R3, R3, R2, RZ, 0x3c, !PT ;  /* 0x000000020303b212 */ /* 0x000fca00078e3cff */
[----:B--2---:R-:W2:Y:S04]  /*33f40*/  @!P3 LDG.E.U16 R0, desc[UR10][R2.64] ;  /* 0x0000000a0200b981 */ /* 0x004ea8000c1e1500 */
[----:B--2---:R0:W-:Y:S04]  /*33f50*/  @!P3 STL [R1+0x2a8], R0 ;  /* 0x0002a8000100b387 */ /* 0x0041e80000100800 */
[----:B------:R-:W2:Y:S04]  /*33f60*/  LDL R2, [R1+0x2f28] ;  /* 0x002f280001027983 */ /* 0x000ea80000100800 */
[----:B------:R-:W2:Y:S01]  /*33f70*/  LDL R3, [R1+0x2f38] ;  /* 0x002f380001037983 */ /* 0x000ea20000100800 */
[----:B0-----:R-:W0:Y:S01]  /*33f80*/  S2R R0, SR_TID.X ;  /* 0x0000000000007919 */ /* 0x001e220000002100 */
[----:B------:R-:W-:-:S02]  /*33f90*/  PRMT R16, RZ, 0x7610, R16 ;  /* 0x00007610ff107816 */ /* 0x000fc40000000010 */
[----:B------:R-:W-:Y:S02]  /*33fa0*/  ISETP.GE.AND P3, PT, R4, UR5, PT ;  /* 0x0000000504007c0c */ /* 0x000fe4000bf66270 */
[----:B0-----:R-:W-:-:S04]  /*33fb0*/  SHF.R.U32.HI R0, RZ, 0x4, R0 ;  /* 0x00000004ff007819 */ /* 0x001fc80000011600 */
[----:B------:R-:W-:-:S04]  /*33fc0*/  SGXT.U32 R0, R0, 0x2 ;  /* 0x000000020000781a */ /* 0x000fc80000000000 */
[----:B------:R-:W-:Y:S02]  /*33fd0*/  LOP3.LUT R4, R0, 0x28, RZ, 0xfc, !PT ;  /* 0x0000002800047812 */ /* 0x000fe400078efcff */
[----:B------:R-:W-:Y:S02]  /*33fe0*/  PRMT R0, RZ, 0x7610, R0 ;  /* 0x00007610ff007816 */ /* 0x000fe40000000000 */
[----:B--2---:R-:W-:-:S04]  /*33ff0*/  @!P4 LOP3.LUT R3, R3, R2, RZ, 0x3c, !PT ;  /* 0x000000020303c212 */ /* 0x004fc800078e3cff */
[----:B------:R-:W-:-:S04]  /*34000*/  @!P4 LOP3.LUT R2, R3, R2, RZ, 0x3c, !PT ;  /* 0x000000020302c212 */ /* 0x000fc800078e3cff */
[----:B------:R-:W-:-:S05]  /*34010*/  @!P4 LOP3.LUT R3, R3, R2, RZ, 0x3c, !PT ;  /* 0x000000020303c212 */ /* 0x000fca00078e3cff */
[----:B------:R0:W2:Y:S04]  /*34020*/  @!P4 LDG.E.U16 R16, desc[UR10][R2.64] ;  /* 0x0000000a0210c981 */ /* 0x0000a8000c1e1500 */
        /* <DEDUP_REMOVED lines=8> */
[----:B------:R-:W3:Y:S01]  /*340b0*/  LDL R0, [R1+0x2a4] ;  /* 0x0002a40001007983 */ /* 0x000ee20000100800 */
[----:B0-----:R-:W-:-:S04]  /*340c0*/  @!P5 LOP3.LUT R3, R3, R2, RZ, 0x3c, !PT ;  /* 0x000000020303d212 */ /* 0x001fc800078e3cff */
[----:B------:R-:W-:-:S04]  /*340d0*/  @!P5 LOP3.LUT R2, R3, R2, RZ, 0x3c, !PT ;  /* 0x000000020302d212 */ /* 0x000fc800078e3cff */
[----:B------:R-:W-:-:S05]  /*340e0*/  @!P5 LOP3.LUT R3, R3, R2, RZ, 0x3c, !PT ;  /* 0x000000020303d212 */ /* 0x000fca00078e3cff */
[----:B---3--:R-:W3:Y:S04]  /*340f0*/  @!P5 LDG.E.U16 R0, desc[UR10][R2.64] ;  /* 0x0000000a0200d981 */ /* 0x008ee8000c1e1500 */
[----:B---3--:R0:W-:Y:S04]  /*34100*/  @!P5 STL [R1+0x2a4], R0 ;  /* 0x0002a4000100d387 */ /* 0x0081e80000100800 */
[----:B------:R-:W3:Y:S04]  /*34110*/  LDL R2, [R1+0x2f30] ;  /* 0x002f300001027983 */ /* 0x000ee80000100800 */
[----:B------:R-:W3:Y:S01]  /*34120*/  LDL R3, [R1+0x2f4c] ;  /* 0x002f4c0001037983 */ /* 0x000ee20000100800 */
[----:B0-----:R-:W0:Y:S01]  /*34130*/  S2R R0, SR_TID.X ;  /* 0x0000000000007919 */ /* 0x001e220000002100 */
[----:B------:R-:W-:-:S02]  /*34140*/  PRMT R13, RZ, 0x7610, R13 ;  /* 0x00007610ff0d7816 */ /* 0x000fc4000000000d */
[----:B------:R-:W-:Y:S02]  /*34150*/  ISETP.GE.AND P5, PT, R4, UR5, PT ;  /* 0x0000000504007c0c */ /* 0x000fe4000bfa6270 */
        /* <DEDUP_REMOVED lines=78> */
[----:B------:R-:W-:Y:S01]  /*34640*/  PRMT R10, RZ, 0x7610, R10 ;  /* 0x00007610ff0a7816 */ /* 0x000fe2000000000a */
[----:B0-----:R-:W0:Y:S01]  /*34650*/  S2R R0, SR_TID.X ;  /* 0x0000000000007919 */ /* 0x001e220000002100 */
[----:B------:R-:W-:-:S02]  /*34660*/  ISETP.GE.AND P3, PT, R4, UR5, PT ;  /* 0x0000000504007c0c */ /* 0x000fc4000bf66270 */
[----:B---3--:R-:W-:-:S04]  /*34670*/  @!P4 LOP3.LUT R3, R3, R2, RZ, 0x3c, !PT ;  /* 0x000000020303c212 */ /* 0x008fc800078e3cff */
[----:B------:R-:W-:-:S04]  /*34680*/  @!P4 LOP3.LUT R2, R3, R2, RZ, 0x3c, !PT ;  /* 0x000000020302c212 */ /* 0x000fc800078e3cff */
[----:B------:R-:W-:-:S05]  /*34690*/  @!P4 LOP3.LUT R3, R3, R2, RZ, 0x3c, !PT ;  /* 0x000000020303c212 */ /* 0x000fca00078e3cff */
[----:B------:R1:W3:Y:S04]  /*346a0*/  @!P4 LDG.E.U16 R10, desc[UR10][R2.64] ;  /* 0x0000000a020ac981 */ /* 0x0002e8000c1e1500 */
[----:B------:R-:W1:Y:S04]  /*346b0*/  LDL R2, [R1+0x2f64] ;  /* 0x002f640001027983 */ /* 0x000e680000100800 */
[----:B------:R-:W1:Y:S01]  /*346c0*/  LDL R3, [R1+0x2f98] ;  /* 0x002f980001037983 */ /* 0x000e620000100800 */
[----:B0-----:R-:W-:-:S04]  /*346d0*/  SHF.R.U32.HI R0, RZ, 0x4, R0 ;  /* 0x00000004ff007819 */ /* 0x001fc80000011600 */
[----:B------:R-:W-:-:S04]  /*346e0*/  SGXT.U32 R0, R0, 0x2 ;  /* 0x000000020000781a */ /* 0x000fc80000000000 */
[----:B------:R-:W-:-:S04]  /*346f0*/  LOP3.LUT R4, R0, 0x4c, RZ, 0xfc, !PT ;  /* 0x0000004c00047812 */ /* 0x000fc800078efcff */
[----:B------:R-:W-:Y:S02]  /*34700*/  ISETP.GE.AND P4, PT, R4, UR5, PT ;  /* 0x0000000504007c0c */ /* 0x000fe4000bf86270 */
[----:B------:R-:W-:Y:S02]  /*34710*/  LOP3.LUT R4, R0, 0x50, RZ, 0xfc, !PT ;  /* 0x0000005000047812 */ /* 0x000fe400078efcff */
[----:B------:R-:W-:-:S05]  /*34720*/  PRMT R0, RZ, 0x7610, R0 ;  /* 0x00007610ff007816 */ /* 0x000fca0000000000 */
[----:B------:R0:W-:Y:S02]  /*34730*/  STL.S16 [R1+0x294], R0 ;  /* 0x0002940001007387 */ /* 0x0001e40000100600 */
[----:B0-----:R-:W0:Y:S01]  /*34740*/  S2R R0, SR_TID.X ;  /* 0x0000000000007919 */ /* 0x001e220000002100 */
[----:B------:R-:W-:Y:S02]  /*34750*/  PRMT R9, RZ, 0x7610, R9 ;  /* 0x00007610ff097816 */ /* 0x000fe40000000009 */
[----:B0-----:R-:W-:-:S04]  /*34760*/  SHF.R.U32.HI R0, RZ, 0x4, R0 ;  /* 0x00000004ff007819 */ /* 0x001fc80000011600 */
[----:B------:R-:W-:Y:S02]  /*34770*/  SGXT.U32 R0, R0, 0x2 ;  /* 0x000000020000781a */ /* 0x000fe40000000000 */
[----:B-1----:R-:W-:-:S04]  /*34780*/  @!P5 LOP3.LUT R3, R3, R2, RZ, 0x3c, !PT ;  /* 0x000000020303d212 */ /* 0x002fc800078e3cff */
[----:B------:R-:W-:-:S04]  /*34790*/  @!P5 LOP3.LUT R2, R3, R2, RZ, 0x3c, !PT ;  /* 0x000000020302d212 */ /* 0x000fc800078e3cff */
[----:B------:R-:W-:-:S05]  /*347a0*/  @!P5 LOP3.LUT R3, R3, R2, RZ, 0x3c, !PT ;  /* 0x000000020303d212 */ /* 0x000fca00078e3cff */
[----:B------:R0:W3:Y:S04]  /*347b0*/  @!P5 LDG.E.U16 R9, desc[UR10][R2.64] ;  /* 0x0000000a0209d981 */ /* 0x0000e8000c1e1500 */
[----:B------:R-:W0:Y:S04]  /*347c0*/  LDL R2, [R1+0x2f6c] ;  /* 0x002f6c0001027983 */ /* 0x000e280000100800 */
[----:B------:R-:W0:Y:S01]  /*347d0*/  LDL R3, [R1+0x2fa0] ;  /* 0x002fa00001037983 */ /* 0x000e220000100800 */
[----:B------:R-:W-:Y:S02]  /*347e0*/  ISETP.GE.AND P5, PT, R4, UR5, PT ;  /* 0x0000000504007c0c */ /* 0x000fe4000bfa6270 */
[----:B------:R-:W-:-:S02]  /*347f0*/  LOP3.LUT R4, R0, 0x54, RZ, 0xfc, !PT ;  /* 0x0000005400047812 */ /* 0x000fc400078efcff */
        /* <DEDUP_REMOVED lines=9> */
[----:B------:R-:W-:-:S02]  /*34890*/  ISETP.GE.AND P6, PT, R4, UR5, PT ;  /* 0x0000000504007c0c */ /* 0x000fc4000bfc6270 */
[----:B0-----:R-:W-:-:S04]  /*348a0*/  SHF.R.U32.HI R0, RZ, 0x4, R0 ;  /* 0x00000004ff007819 */ /* 0x001fc80000011600 */
[----:B------:R-:W-:-:S04]  /*348b0*/  SGXT.U32 R0, R0, 0x2 ;  /* 0x000000020000781a */ /* 0x000fc80000000000 */
[----:B------:R-:W-:Y:S02]  /*348c0*/  LOP3.LUT R4, R0, 0x58, RZ, 0xfc, !PT ;  /* 0x0000005800047812 */ /* 0x000fe400078efcff */
[----:B------:R-:W-:-:S05]  /*348d0*/  PRMT R0, RZ, 0x7610, R0 ;  /* 0x00007610ff007816 */ /* 0x000fca0000000000 */
[----:B------:R0:W-:Y:S02]  /*348e0*/  STL.S16 [R1+0x290], R0 ;  /* 0x0002900001007387 */ /* 0x0001e40000100600 */
[----:B0-----:R-:W0:Y:S01]  /*348f0*/  S2R R0, SR_TID.X ;  /* 0x0000000000007919 */ /* 0x001e220000002100 */
[----:B------:R-:W-:Y:S02]  /*34900*/  PRMT R8, RZ, 0x7610, R8 ;  /* 0x00007610ff087816 */ /* 0x000fe40000000008 */
[----:B0-----:R-:W-:-:S04]  /*34910*/  SHF.R.U32.HI R0, RZ, 0x4, R0 ;  /* 0x00000004ff007819 */ /* 0x001fc80000011600 */
[----:B------:R-:W-:Y:S02]  /*34920*/  SGXT.U32 R0, R0, 0x2 ;  /* 0x000000020000781a */ /* 0x000fe40000000000 */
[----:B----4-:R-:W-:-:S04]  /*34930*/  @!P3 LOP3.LUT R3, R3, R2, RZ, 0x3c, !PT ;  /* 0x000000020303b212 */ /* 0x010fc800078e3cff */
[----:B------:R-:W-:-:S04]  /*34940*/  @!P3 LOP3.LUT R2, R3, R2, RZ, 0x3c, !PT ;  /* 0x000000020302b212 */ /* 0x000fc800078e3cff */
[----:B------:R-:W-:-:S05]  /*34950*/  @!P3 LOP3.LUT R3, R3, R2, RZ, 0x3c, !PT ;  /* 0x000000020303b212 */ /* 0x000fca00078e3cff */
[----:B------:R0:W4:Y:S04]  /*34960*/  @!P3 LDG.E.U16 R8, desc[UR10][R2.64] ;  /* 0x0000000a0208b981 */ /* 0x000128000c1e1500 */
[----:B------:R-:W0:Y:S04]  /*34970*/  LDL R2, [R1+0x2f7c] ;  /* 0x002f7c0001027983 */ /* 0x000e280000100800 */
[----:B------:R-:W0:Y:S01]  /*34980*/  LDL R3, [R1+0x2fb0] ;  /* 0x002fb00001037983 */ /* 0x000e220000100800 */
[----:B------:R-:W-:Y:S02]  /*34990*/  ISETP.GE.AND P3, PT, R4, UR5, PT ;  /* 0x0000000504007c0c */ /* 0x000fe4000bf66270 */
[----:B------:R-:W-:-:S02]  /*349a0*/  LOP3.LUT R4, R0, 0x5c, RZ, 0xfc, !PT ;  /* 0x0000005c00047812 */ /* 0x000fc400078efcff */
        /* <DEDUP_REMOVED lines=8> */
[----:B------:R-:W-:Y:S01]  /*34a30*/  PRMT R7, RZ, 0x7610, R7 ;  /* 0x00007610ff077816 */ /* 0x000fe20000000007 */
[----:B0-----:R-:W0:Y:S01]  /*34a40*/  S2R R0, SR_TID.X ;  /* 0x0000000000007919 */ /* 0x001e220000002100 */
[----:B--2---:R-:W-:-:S04]  /*34a50*/  @!P5 LOP3.LUT R3, R3, R2, RZ, 0x3c, !PT ;  /* 0x000000020303d212 */ /* 0x004fc800078e3cff */
[----:B------:R-:W-:-:S04]  /*34a60*/  @!P5 LOP3.LUT R2, R3, R2, RZ, 0x3c, !PT ;  /* 0x000000020302d212 */ /* 0x000fc800078e3cff */
[----:B------:R-:W-:-:S05]  /*34a70*/  @!P5 LOP3.LUT R3, R3, R2, RZ, 0x3c, !PT ;  /* 0x000000020303d212 */ /* 0x000fca00078e3cff */
[----:B------:R1:W2:Y:S04]  /*34a80*/  @!P5 LDG.E.U16 R7, desc[UR10][R2.64] ;  /* 0x0000000a0207d981 */ /* 0x0002a8000c1e1500 */
[----:B------:R-:W1:Y:S04]  /*34a90*/  LDL R2, [R1+0x2f8c] ;  /* 0x002f8c0001027983 */ /* 0x000e680000100800 */
[----:B------:R-:W1:Y:S01]  /*34aa0*/  LDL R3, [R1+0x2fc0] ;  /* 0x002fc00001037983 */ /* 0x000e620000100800 */
[----:B0-----:R-:W-:-:S04]  /*34ab0*/  SHF.R.U32.HI R0, RZ, 0x4, R0 ;  /* 0x00000004ff007819 */ /* 0x001fc80000011600 */
[----:B------:R-:W-:Y:S02]  /*34ac0*/  SGXT.U32 R0, R0, 0x2 ;  /* 0x000000020000781a */ /* 0x000fe40000000000 */
[----:B------:R-:W-:Y:S02]  /*34ad0*/  ISETP.GE.AND P4, PT, R4, UR5, PT ;  /* 0x0000000504007c0c */ /* 0x000fe4000bf86270 */
[----:B------:R-:W-:Y:S02]  /*34ae0*/  LOP3.LUT R4, R0, 0x60, RZ, 0xfc, !PT ;  /* 0x0000006000047812 */ /* 0x000fe400078efcff */
[----:B------:R-:W-:Y:S02]  /*34af0*/  PRMT R0, RZ, 0x7610, R0 ;  /* 0x00007610ff007816 */ /* 0x000fe40000000000 */
[----:B-1----:R-:W-:-:S04]  /*34b00*/  @!P6 LOP3.LUT R3, R3, R2, RZ, 0x3c, !PT ;  /* 0x000000020303e212 */ /* 0x002fc800078e3cff */
[----:B------:R-:W-:-:S04]  /*34b10*/  @!P6 LOP3.LUT R2, R3, R2, RZ, 0x3c, !PT ;  /* 0x000000020302e212 */ /* 0x000fc800078e3cff */
[----:B------:R-:W-:-:S05]  /*34b20*/  @!P6 LOP3.LUT R3, R3, R2, RZ, 0x3c, !PT ;  /* 0x000000020303e212 */ /* 0x000fca00078e3cff */
[----:B------:R-:W3:Y:S04]  /*34b30*/  @!P6 LDG.E.U16 R0, desc[UR10][R2.64] ;  /* 0x0000000a0200e981 */ /* 0x000ee8000c1e1500 */
[----:B---3--:R0:W-:Y:S04]  /*34b40*/  STL [R1+0x28c], R0 ;  /* 0x00028c0001007387 */ /* 0x0081e80000100800 */
        /* <DEDUP_REMOVED lines=9> */
[----:B------:R-:W-:Y:S02]  /*34be0*/  ISETP.GE.AND P6, PT, R4, UR5, PT ;  /* 0x0000000504007c0c */ /* 0x000fe4000bfc6270 */
[----:B---3--:R-:W-:-:S04]  /*34bf0*/  @!P3 LOP3.LUT R3, R3, R2, RZ, 0x3c, !PT ;  /* 0x000000020303b212 */ /* 0x008fc800078e3cff */
[----:B------:R-:W-:-:S04]  /*34c00*/  @!P3 LOP3.LUT R2, R3, R2, RZ, 0x3c, !PT ;  /* 0x000000020302b212 */ /* 0x000fc800078e3cff */
[----:B------:R-:W-:-:S05]  /*34c10*/  @!P3 LOP3.LUT R3, R3, R2, RZ, 0x3c, !PT ;  /* 0x000000020303b212 */ /* 0x000fca00078e3cff */
[----:B------:R0:W3:Y:S04]  /*34c20*/  @!P3 LDG.E.U16 R6, desc[UR10][R2.64] ;  /* 0x0000000a0206b981 */ /* 0x0000e8000c1e1500 */
[----:B------:R-:W0:Y:S04]  /*34c30*/  LDL R2, [R1+0x2f9c] ;  /* 0x002f9c0001027983 */ /* 0x000e280000100800 */
[----:B------:R-:W0:Y:S04]  /*34c40*/  LDL R3, [R1+0x2fd0] ;  /* 0x002fd00001037983 */ /* 0x000e280000100800 */
[----:B------:R1:W-:Y:S02]  /*34c50*/  STL.S16 [R1+0x288], R0 ;  /* 0x0002880001007387 */ /* 0x0003e40000100600 */
[----:B-1----:R-:W1:Y:S02]  /*34c60*/  S2R R0, SR_TID.X ;  /* 0x0000000000007919 */ /* 0x002e640000002100 */
[----:B-1----:R-:W-:-:S04]  /*34c70*/  SHF.R.U32.HI R0, RZ, 0x4, R0 ;  /* 0x00000004ff007819 */ /* 0x002fc80000011600 */
[----:B------:R-:W-:-:S04]  /*34c80*/  SGXT.U32 R0, R0, 0x2 ;  /* 0x000000020000781a */ /* 0x000fc80000000000 */
[C---:B------:R-:W-:Y:S02]  /*34c90*/  ISETP.GE.AND P3, PT, R0.reuse, UR5, PT ;  /* 0x0000000500007c0c */ /* 0x040fe4000bf66270 */
[----:B------:R-:W-:Y:S02]  /*34ca0*/  LOP3.LUT R4, R0, 0x6c, RZ, 0xfc, !PT ;  /* 0x0000006c00047812 */ /* 0x000fe400078efcff */
[----:B------:R-:W4:Y:S01]  /*34cb0*/  LDL R0, [R1+0x288] ;  /* 0x0002880001007983 */ /* 0x000f220000100800 */
[----:B0-----:R-:W-:-:S04]  /*34cc0*/  @!P4 LOP3.LUT R3, R3, R2, RZ, 0x3c, !PT ;  /* 0x000000020303c212 */ /* 0x001fc800078e3cff */
[----:B------:R-:W-:-:S04]  /*34cd0*/  @!P4 LOP3.LUT R2, R3, R2, RZ, 0x3c, !PT ;  /* 0x000000020302c212 */ /* 0x000fc800078e3cff */
[----:B------:R-:W-:-:S05]  /*34ce0*/  @!P4 LOP3.LUT R3, R3, R2, RZ, 0x3c, !PT ;  /* 0x000000020303c212 */ /* 0x000fca00078e3cff */
[----:B----4-:R-:W4:Y:S01]  /*34cf0*/  @!P4 LDG.E.U16 R0, desc[UR10][R2.64] ;  /* 0x0000000a0200c981 */ /* 0x010f22000c1e1500 */
[----:B------:R-:W-:-:S03]  /*34d00*/  PRMT R14, RZ, 0x7610, R14 ;  /* 0x00007610ff0e7816 */ /* 0x000fc6000000000e */
[----:B----4-:R0:W-:Y:S04]  /*34d10*/  @!P4 STL [R1+0x288], R0 ;  /* 0x000288000100c387 */ /* 0x0101e80000100800 */
[----:B------:R-:W4:Y:S04]  /*34d20*/  LDL R2, [R1+0x2fa4] ;  /* 0x002fa40001027983 */ /* 0x000f280000100800 */
[----:B------:R-:W4:Y:S01]  /*34d30*/  LDL R3, [R1+0x2fd8] ;  /* 0x002fd80001037983 */ /* 0x000f220000100800 */
[----:B0-----:R-:W0:Y:S03]  /*34d40*/  S2R R0, SR_TID.X ;  /* 0x0000000000007919 */ /* 0x001e260000002100 */
[----:B------:R1:W-:Y:S01]  /*34d50*/  STL.S16 [R1+0x284], R14 ;  /* 0x0002840e01007387 */ /* 0x0003e20000100600 */
[----:B0-----:R-:W-:-:S04]  /*34d60*/  SHF.R.U32.HI R0, RZ, 0x4, R0 ;  /* 0x00000004ff007819 */ /* 0x001fc80000011600 */
[----:B------:R-:W-:-:S04]  /*34d70*/  SGXT.U32 R0, R0, 0x2 ;  /* 0x000000020000781a */ /* 0x000fc80000000000 */
[----:B-1----:R-:W-:Y:S02]  /*34d80*/  LOP3.LUT R14, R0, 0x70, RZ, 0xfc, !PT ;  /* 0x00000070000e7812 */ /* 0x002fe400078efcff */
[----:B------:R-:W2:Y:S01]  /*34d90*/  LDL R0, [R1+0x284] ;  /* 0x0002840001007983 */ /* 0x000ea20000100800 */
[----:B----4-:R-:W-:-:S04]  /*34da0*/  @!P5 LOP3.LUT R3, R3, R2, RZ, 0x3c, !PT ;  /* 0x000000020303d212 */ /* 0x010fc800078e3cff */
[----:B------:R-:W-:-:S04]  /*34db0*/  @!P5 LOP3.LUT R2, R3, R2, RZ, 0x3c, !PT ;  /* 0x000000020302d212 */ /* 0x000fc800078e3cff */
[----:B------:R-:W-:-:S05]  /*34dc0*/  @!P5 LOP3.LUT R3, R3, R2, RZ, 0x3c, !PT ;  /* 0x000000020303d212 */ /* 0x000fca00078e3cff */
[----:B--2---:R-:W2:Y:S04]  /*34dd0*/  @!P5 LDG.E.U16 R0, desc[UR10][R2.64] ;  /* 0x0000000a0200d981 */ /* 0x004ea8000c1e1500 */
[----:B--2---:R-:W-:Y:S04]  /*34de0*/  @!P5 STL [R1+0x284], R0 ;  /* 0x000284000100d387 */ /* 0x004fe80000100800 */
[----:B------:R-:W2:Y:S04]  /*34df0*/  LDL R2, [R1+0x2f40] ;  /* 0x002f400001027983 */ /* 0x000ea80000100800 */
[----:B------:R-:W2:Y:S01]  /*34e00*/  LDL R3, [R1+0x2f60] ;  /* 0x002f600001037983 */ /* 0x000ea20000100800 */
[----:B------:R-:W-:-:S02]  /*34e10*/  ISETP.GE.AND P4, PT, R4, UR5, PT ;  /* 0x0000000504007c0c */ /* 0x000fc4000bf86270 */
[----:B------:R-:W-:Y:S02]  /*34e20*/  PRMT R4, RZ, 0x7610, R4 ;  /* 0x00007610ff047816 */ /* 0x000fe40000000004 */
[----:B--2---:R-:W-:-:S04]  /*34e30*/  @!P3 LOP3.LUT R3, R3, R2, RZ, 0x3c, !PT ;  /* 0x000000020303b212 */ /* 0x004fc800078e3cff */
[----:B------:R-:W-:-:S04]  /*34e40*/  @!P3 LOP3.LUT R2, R3, R2, RZ, 0x3c, !PT ;  /* 0x000000020302b212 */ /* 0x000fc800078e3cff */
[----:B------:R-:W-:-:S05]  /*34e50*/  @!P3 LOP3.LUT R3, R3, R2, RZ, 0x3c, !PT ;  /* 0x000000020303b212 */ /* 0x000fca00078e3cff */
[----:B------:R0:W2:Y:S04]  /*34e60*/  @!P3 LDG.E.U16 R4, desc[UR10][R2.64] ;  /* 0x0000000a0204b981 */ /* 0x0000a8000c1e1500 */
[----:B------:R-:W0:Y:S04]  /*34e70*/  LDL R2, [R1+0x2fe0] ;  /* 0x002fe00001027983 */ /* 0x000e280000100800 */
[----:B------:R-:W0:Y:S01]  /*34e80*/  LDL R3, [R1+0x3000] ;  /* 0x0030000001037983 */ /* 0x000e220000100800 */
[----:B------:R-:W-:Y:S02]  /*34e90*/  PRMT R29, RZ, 0x7610, R29 ;  /* 0x00007610ff1d7816 */ /* 0x000fe4000000001d */
[----:B0-----:R-:W-:-:S04]  /*34ea0*/  @!P2 LOP3.LUT R3, R3, R2, RZ, 0x3c, !PT ;  /* 0x000000020303a212 */ /* 0x001fc800078e3cff */
[----:B------:R-:W-:-:S04]  /*34eb0*/  @!P2 LOP3.LUT R2, R3, R2, RZ, 0x3c, !PT ;  /* 0x000000020302a212 */ /* 0x000fc800078e3cff */
[----:B------:R-:W-:-:S05]  /*34ec0*/  @!P2 LOP3.LUT R3, R3, R2, RZ, 0x3c, !PT ;  /* 0x000000020303a212 */ /* 0x000fca00078e3cff */
[----:B------:R-:W4:Y:S04]  /*34ed0*/  @!P2 LDG.E.U16 R29, desc[UR10][R2.64] ;  /* 0x0000000a021da981 */ /* 0x000f28000c1e1500 */
[----:B----4-:R0:W-:Y:S04]  /*34ee0*/  STL [R1+0x27c], R29 ;  /* 0x00027c1d01007387 */ /* 0x0101e80000100800 */
[----:B0-----:R-:W4:Y:S04]  /*34ef0*/  LDL.LU R29, [R1+0x4090] ;  /* 0x00409000011d7983 */ /* 0x001f280000300800 */
[----:B------:R-:W3:Y:S04]  /*34f00*/  LDL R2, [R1+0x2fe4] ;  /* 0x002fe40001027983 */ /* 0x000ee80000100800 */
[----:B------:R-:W3:Y:S01]  /*34f10*/  LDL R3, [R1+0x2fec] ;  /* 0x002fec0001037983 */ /* 0x000ee20000100800 */
[----:B------:R-:W-:-:S02]  /*34f20*/  PRMT R15, RZ, 0x7610, R15 ;  /* 0x00007610ff0f7816 */ /* 0x000fc4000000000f */
[----:B---3--:R-:W-:-:S04]  /*34f30*/  @!P1 LOP3.LUT R3, R3, R2, RZ, 0x3c, !PT ;  /* 0x0000000203039212 */ /* 0x008fc800078e3cff */
[----:B------:R-:W-:-:S04]  /*34f40*/  @!P1 LOP3.LUT R2, R3, R2, RZ, 0x3c, !PT ;  /* 0x0000000203029212 */ /* 0x000fc800078e3cff */
[----:B------:R-:W-:-:S05]  /*34f50*/  @!P1 LOP3.LUT R3, R3, R2, RZ, 0x3c, !PT ;  /* 0x0000000203039212 */ /* 0x000fca00078e3cff */
[----:B------:R-:W3:Y:S04]  /*34f60*/  @!P1 LDG.E.U16 R15, desc[UR10][R2.64] ;  /* 0x0000000a020f9981 */ /* 0x000ee8000c1e1500 */
[----:B---3--:R0:W-:Y:S04]  /*34f70*/  STL [R1+0x278], R15 ;  /* 0x0002780f01007387 */ /* 0x0081e80000100800 */
[----:B0-----:R-:W3:Y:S04]  /*34f80*/  LDL.LU R15, [R1+0x408c] ;  /* 0x00408c00010f7983 */ /* 0x001ee80000300800 */
[----:B------:R-:W2:Y:S04]  /*34f90*/  LDL R2, [R1+0x2fb4] ;  /* 0x002fb40001027983 */ /* 0x000ea80000100800 */
[----:B------:R-:W2:Y:S01]  /*34fa0*/  LDL R3, [R1+0x2fe8] ;  /* 0x002fe80001037983 */ /* 0x000ea20000100800 */
[----:B----4-:R-:W-:-:S02]  /*34fb0*/  PRMT R29, RZ, 0x7610, R29 ;  /* 0x00007610ff1d7816 */ /* 0x010fc4000000001d */
[----:B--2---:R-:W-:-:S04]  /*34fc0*/  @!P6 LOP3.LUT R3, R3, R2, RZ, 0x3c, !PT ;  /* 0x000000020303e212 */ /* 0x004fc800078e3cff */
[----:B------:R-:W-:-:S04]  /*34fd0*/  @!P6 LOP3.LUT R2, R3, R2, RZ, 0x3c, !PT ;  /* 0x000000020302e212 */ /* 0x000fc800078e3cff */
[----:B------:R-:W-:-:S05]  /*34fe0*/  @!P6 LOP3.LUT R3, R3, R2, RZ, 0x3c, !PT ;  /* 0x000000020303e212 */ /* 0x000fca00078e3cff */
[----:B------:R-:W2:Y:S04]  /*34ff0*/  @!P6 LDG.E.U16 R29, desc[UR10][R2.64] ;  /* 0x0000000a021de981 */ /* 0x000ea8000c1e1500 */
[----:B--2---:R0:W-:Y:S04]  /*35000*/  STL [R1+0x274], R29 ;  /* 0x0002741d01007387 */ /* 0x0041e80000100800 */
[----:B0-----:R-:W2:Y:S04]  /*35010*/  LDL.LU R29, [R1+0x4088] ;  /* 0x00408800011d7983 */ /* 0x001ea80000300800 */
[----:B------:R-:W4:Y:S04]  /*35020*/  LDL R2, [R1+0x2fbc] ;  /* 0x002fbc0001027983 */ /* 0x000f280000100800 */
[----:B------:R-:W4:Y:S01]  /*35030*/  LDL R3, [R1+0x2ffc] ;  /* 0x002ffc0001037983 */ /* 0x000f220000100800 */
[----:B---3--:R-:W-:-:S02]  /*35040*/  PRMT R15, RZ, 0x7610, R15 ;  /* 0x00007610ff0f7816 */ /* 0x008fc4000000000f */
[----:B----4-:R-:W-:-:S04]  /*35050*/  @!P4 LOP3.LUT R3, R3, R2, RZ, 0x3c, !PT ;  /* 0x000000020303c212 */ /* 0x010fc800078e3cff */
[----:B------:R-:W-:-:S04]  /*35060*/  @!P4 LOP3.LUT R2, R3, R2, RZ, 0x3c, !PT ;  /* 0x000000020302c212 */ /* 0x000fc800078e3cff */
[----:B------:R-:W-:-:S05]  /*35070*/  @!P4 LOP3.LUT R3, R3, R2, RZ, 0x3c, !PT ;  /* 0x000000020303c212 */ /* 0x000fca00078e3cff */
[----:B------:R-:W3:Y:S01]  /*35080*/  @!P4 LDG.E.U16 R15, desc[UR10][R2.64] ;  /* 0x0000000a020fc981 */ /* 0x000ee2000c1e1500 */
[----:B------:R-:W-:-:S03]  /*35090*/  ISETP.GE.AND P5, PT, R14, UR5, PT ;  /* 0x000000050e007c0c */ /* 0x000fc6000bfa6270 */
[----:B---3--:R0:W-:Y:S04]  /*350a0*/  STL [R1+0x270], R15 ;  /* 0x0002700f01007387 */ /* 0x0081e80000100800 */
[----:B0-----:R-:W3:Y:S04]  /*350b0*/  LDL.LU R15, [R1+0x4084] ;  /* 0x00408400010f7983 */ /* 0x001ee80000300800 */
[----:B------:R-:W4:Y:S04]  /*350c0*/  LDL R2, [R1+0x2fc4] ;  /* 0x002fc40001027983 */ /* 0x000f280000100800 */
[----:B------:R-:W4:Y:S01]  /*350d0*/  LDL R3, [R1+0x2ff8] ;  /* 0x002ff80001037983 */ /* 0x000f220000100800 */
[----:B--2---:R-:W-:-:S02]  /*350e0*/  PRMT R29, RZ, 0x7610, R29 ;  /* 0x00007610ff1d7816 */ /* 0x004fc4000000001d */
[----:B----4-:R-:W-:-:S04]  /*350f0*/  @!P5 LOP3.LUT R3, R3, R2, RZ, 0x3c, !PT ;  /* 0x000000020303d212 */ /* 0x010fc800078e3cff */
[----:B------:R-:W-:-:S04]  /*35100*/  @!P5 LOP3.LUT R2, R3, R2, RZ, 0x3c, !PT ;  /* 0x000000020302d212 */ /* 0x000fc800078e3cff */
[----:B------:R-:W-:-:S05]  /*35110*/  @!P5 LOP3.LUT R3, R3, R2, RZ, 0x3c, !PT ;  /* 0x000000020303d212 */ /* 0x000fca00078e3cff */
[----:B------:R-:W2:Y:S01]  /*35120*/  @!P5 LDG.E.U16 R29, desc[UR10][R2.64] ;  /* 0x0000000a021dd981 */ /* 0x000ea2000c1e1500 */
[----:B------:R-:W-:-:S03]  /*35130*/  ISETP.GE.AND P1, PT, R28, UR5, PT ;  /* 0x000000051c007c0c */ /* 0x000fc6000bf26270 */
[----:B------:R-:W4:Y:S01]  /*35140*/  LDL.LU R28, [R1+0x4080] ;  /* 0x00408000011c7983 */ /* 0x000f220000300800 */
[----:B------:R-:W0:Y:S03]  /*35150*/  S2R R0, SR_TID.X ;  /* 0x0000000000007919 */ /* 0x000e260000002100 */
[----:B--2---:R1:W-:Y:S04]  /*35160*/  STL [R1+0x26c], R29 ;  /* 0x00026c1d01007387 */ /* 0x0043e80000100800 */
[----:B-1----:R-:W2:Y:S04]  /*35170*/  LDL.LU R29, [R1+0x407c] ;  /* 0x00407c00011d7983 */ /* 0x002ea80000300800 */
[----:B------:R-:W4:Y:S04]  /*35180*/  LDL R2, [R1+0x2fcc] ;  /* 0x002fcc0001027983 */ /* 0x000f280000100800 */
[----:B------:R-:W4:Y:S01]  /*35190*/  LDL R3, [R1+0x2ff4] ;  /* 0x002ff40001037983 */ /* 0x000f220000100800 */
[----:B0-----:R-:W-:-:S04]  /*351a0*/  SHF.R.U32.HI R0, RZ, 0x4, R0 ;  /* 0x00000004ff007819 */ /* 0x001fc80000011600 */
[----:B------:R-:W-:-:S04]  /*351b0*/  SGXT.U32 R0, R0, 0x2 ;  /* 0x000000020000781a */ /* 0x000fc80000000000 */
[----:B------:R-:W-:-:S04]  /*351c0*/  LOP3.LUT R14, R0, 0x74, RZ, 0xfc, !PT ;  /* 0x00000074000e7812 */ /* 0x000fc800078efcff */
[----:B------:R-:W-:Y:S02]  /*351d0*/  ISETP.GE.AND P3, PT, R14, UR5, PT ;  /* 0x000000050e007c0c */ /* 0x000fe4000bf66270 */
[----:B---3--:R-:W-:-:S11]  /*351e0*/  PRMT R15, RZ, 0x7610, R15 ;  /* 0x00007610ff0f7816 */ /* 0x008fd6000000000f */
[----:B----4-:R-:W-:-:S04]  /*351f0*/  @!P3 LOP3.LUT R3, R3, R2, RZ, 0x3c, !PT ;  /* 0x000000020303b212 */ /* 0x010fc800078e3cff */
[----:B------:R-:W-:-:S04]  /*35200*/  @!P3 LOP3.LUT R2, R3, R2, RZ, 0x3c, !PT ;  /* 0x000000020302b212 */ /* 0x000fc800078e3cff */
[----:B------:R-:W-:-:S05]  /*35210*/  @!P3 LOP3.LUT R3, R3, R2, RZ, 0x3c, !PT ;  /* 0x000000020303b212 */ /* 0x000fca00078e3cff */
[----:B------:R-:W3:Y:S01]  /*35220*/  @!P3 LDG.E.U16 R15, desc[UR10][R2.64] ;  /* 0x0000000a020fb981 */ /* 0x000ee2000c1e1500 */
[----:B------:R-:W-:-:S04]  /*35230*/  LOP3.LUT R0, R0, 0x78, RZ, 0xfc, !PT ;  /* 0x0000007800007812 */ /* 0x000fc800078efcff */
[----:B------:R-:W-:Y:S01]  /*35240*/  ISETP.GE.AND P2, PT, R0, UR5, PT ;  /* 0x0000000500007c0c */ /* 0x000fe2000bf46270 */
        /* <DEDUP_REMOVED lines=9> */
[----:B---3--:R-:W-:Y:S01]  /*352e0*/  PRMT R15, RZ, 0x7610, R15 ;  /* 0x00007610ff0f7816 */ /* 0x008fe2000000000f */
[----:B------:R-:W-:Y:S06]  /*352f0*/  BAR.SYNC.DEFER_BLOCKING 0x0 ;  /* 0x0000000000007b1d */ /* 0x000fec0000010000 */
[----:B--2---:R0:W-:Y:S04]  /*35300*/  STL [R1+0x264], R29 ;  /* 0x0002641d01007387 */ /* 0x0041e80000100800 */
[----:B0-----:R-:W2:Y:S04]  /*35310*/  LDL.LU R29, [R1+0x4074] ;  /* 0x00407400011d7983 */ /* 0x001ea80000300800 */
[----:B------:R-:W3:Y:S04]  /*35320*/  LDL R2, [R1+0x2e8c] ;  /* 0x002e8c0001027983 */ /* 0x000ee80000100800 */
[----:B------:R-:W3:Y:S02]  /*35330*/  LDL R3, [R1+0x2e90] ;  /* 0x002e900001037983 */ /* 0x000ee40000100800 */
[----:B---3--:R-:W-:-:S04]  /*35340*/  @!P0 LOP3.LUT R3, R3, R2, RZ, 0x3c, !PT ;  /* 0x0000000203038212 */ /* 0x008fc800078e3cff */
[----:B------:R-:W-:-:S04]  /*35350*/  @!P0 LOP3.LUT R2, R3, R2, RZ, 0x3c, !PT ;  /* 0x0000000203028212 */ /* 0x000fc800078e3cff */
[----:B------:R-:W-:-:S05]  /*35360*/  @!P0 LOP3.LUT R3, R3, R2, RZ, 0x3c, !PT ;  /* 0x0000000203038212 */ /* 0x000fca00078e3cff */
[----:B------:R-:W3:Y:S04]  /*35370*/  @!P0 LDG.E.U16 R15, desc[UR10][R2.64] ;  /* 0x0000000a020f8981 */ /* 0x000ee8000c1e1500 */
        /* <DEDUP_REMOVED lines=1255> */
[----:B------:R-:W-:-:S02]  /*3a1f0*/  PRMT R28, RZ, 0x7610, R28 ;  /* 0x00007610ff1c7816 */ /* 0x000fc4000000001c */
[----:B----4-:R-:W-:-:S04]  /*3a200*/  @!P1 LOP3.LUT R3, R3, R2, RZ, 0x3c, !PT ;  /* 0x0000000203039212 */ /* 0x010fc800078e3cff */
        /* <DEDUP_REMOVED lines=16> */
[----:B------:R-:W-:-:S02]  /*3a310*/  PRMT R26, RZ, 0x7610, R26 ;  /* 0x00007610ff1a7816 */ /* 0x000fc4000000001a */
        /* <DEDUP_REMOVED lines=21> */
[----:B------:R0:W3:Y:S04]  /*3a470*/  @!P1 LDG.E.U16 R15, desc[UR10][R2.64] ;  /* 0x0000000a020f9981 */ /* 0x0000e8000c1e1500 */
[----:B------:R-:W0:Y:S04]  /*3a480*/  LDL R2, [R1+0x2740] ;  /* 0x0027400001027983 */ /* 0x000e280000100800 */
[----:B------:R-:W0:Y:S01]  /*3a490*/  LDL R3, [R1+0x2744] ;  /* 0x0027440001037983 */ /* 0x000e220000100800 */
[----:B------:R-:W-:Y:S02]  /*3a4a0*/  PRMT R24, RZ, 0x7610, R24 ;  /* 0x00007610ff187816 */ /* 0x000fe40000000018 */
[----:B0-----:R-:W-:-:S04]  /*3a4b0*/  @!P0 LOP3.LUT R3, R3, R2, RZ, 0x3c, !PT ;  /* 0x0000000203038212 */ /* 0x001fc800078e3cff */
[----:B------:R-:W-:-:S04]  /*3a4c0*/  @!P0 LOP3.LUT R2, R3, R2, RZ, 0x3c, !PT ;  /* 0x0000000203028212 */ /* 0x000fc800078e3cff */
[----:B------:R-:W-:-:S05]  /*3a4d0*/  @!P0 LOP3.LUT R3, R3, R2, RZ, 0x3c, !PT ;  /* 0x0000000203038212 */ /* 0x000fca00078e3cff */
[----:B------:R-:W2:Y:S04]  /*3a4e0*/  @!P0 LDG.E.U16 R24, desc[UR10][R2.64] ;  /* 0x0000000a02188981 */ /* 0x000ea8000c1e1500 */
[----:B---3--:R0:W-:Y:S04]  /*3a4f0*/  STL [R1+0x20], R15 ;  /* 0x0000200f01007387 */ /* 0x0081e80000100800 */
[----:B0-----:R-:W3:Y:S04]  /*3a500*/  LDL R15, [R1+0x25cc] ;  /* 0x0025cc00010f7983 */ /* 0x001ee80000100800 */
        /* <DEDUP_REMOVED lines=35> */
[----:B------:R-:W4:Y:S01]  /*3a740*/  @!P0 LDG.E.U16 R18, desc[UR10][R2.64] ;  /* 0x0000000a02128981 */ /* 0x000f22000c1e1500 */
[----:B------:R-:W-:-:S03]  /*3a750*/  PRMT R14, RZ, 0x7610, R14 ;  /* 0x00007610ff0e7816 */ /* 0x000fc6000000000e */
[----:B----4-:R0:W-:Y:S04]  /*3a760*/  STL [R1+0xc], R18 ;  /* 0x00000c1201007387 */ /* 0x0101e80000100800 */
[----:B0-----:R-:W4:Y:S04]  /*3a770*/  LDL.LU R18, [R1+0x3e20] ;  /* 0x003e200001127983 */ /* 0x001f280000300800 */
[----:B------:R-:W3:Y:S01]  /*3a780*/  LDL R3, [R1+0x25c8] ;  /* 0x0025c80001037983 */ /* 0x000ee20000100800 */
[----:B------:R-:W-:Y:S01]  /*3a790*/  @!P1 IMAD.MOV.U32 R2, RZ, RZ, R15 ;  /* 0x000000ffff029224 */ /* 0x000fe200078e000f */
[----:B------:R-:W-:-:S02]  /*3a7a0*/  PRMT R19, RZ, 0x7610, R19 ;  /* 0x00007610ff137816 */ /* 0x000fc40000000013 */
[----:B------:R-:W2:Y:S04]  /*3a7b0*/  LDL R15, [R1+0x24c0] ;  /* 0x0024c000010f7983 */ /* 0x000ea80000100800 */
[----:B---3--:R0:W3:Y:S04]  /*3a7c0*/  @!P1 LDG.E.U16 R14, desc[UR10][R2.64] ;  /* 0x0000000a020e9981 */ /* 0x0080e8000c1e1500 */
[----:B------:R-:W0:Y:S04]  /*3a7d0*/  LDL R2, [R1+0x25c0] ;  /* 0x0025c00001027983 */ /* 0x000e280000100800 */
[----:B------:R-:W0:Y:S02]  /*3a7e0*/  LDL R3, [R1+0x25c4] ;  /* 0x0025c40001037983 */ /* 0x000e240000100800 */
[----:B0-----:R-:W-:-:S04]  /*3a7f0*/  @!P0 LOP3.LUT R3, R3, R2, RZ, 0x3c, !PT ;  /* 0x0000000203038212 */ /* 0x001fc800078e3cff */
[----:B------:R-:W-:-:S04]  /*3a800*/  @!P0 LOP3.LUT R2, R3, R2, RZ, 0x3c, !PT ;  /* 0x0000000203028212 */ /* 0x000fc800078e3cff */
[----:B------:R-:W-:-:S05]  /*3a810*/  @!P0 LOP3.LUT R3, R3, R2, RZ, 0x3c, !PT ;  /* 0x0000000203038212 */ /* 0x000fca00078e3cff */
[----:B------:R-:W4:Y:S04]  /*3a820*/  @!P0 LDG.E.U16 R19, desc[UR10][R2.64] ;  /* 0x0000000a02138981 */ /* 0x000f28000c1e1500 */
[----:B---3--:R0:W-:Y:S04]  /*3a830*/  STL [R1+0x8], R14 ;  /* 0x0000080e01007387 */ /* 0x0081e80000100800 */
[----:B0-----:R-:W3:Y:S04]  /*3a840*/  LDL R14, [R1+0x24c4] ;  /* 0x0024c400010e7983 */ /* 0x001ee80000100800 */
[----:B----4-:R0:W-:Y:S04]  /*3a850*/  STL [R1+0x4], R19 ;  /* 0x0000041301007387 */ /* 0x0101e80000100800 */
[----:B0-----:R-:W4:Y:S04]  /*3a860*/  LDL.LU R19, [R1+0x3e1c] ;  /* 0x003e1c0001137983 */ /* 0x001f280000300800 */
[----:B------:R-:W2:Y:S04]  /*3a870*/  LDL R2, [R1+0x2548] ;  /* 0x0025480001027983 */ /* 0x000ea80000100800 */
[----:B------:R-:W2:Y:S01]  /*3a880*/  LDL R3, [R1+0x254c] ;  /* 0x00254c0001037983 */ /* 0x000ea20000100800 */
[----:B------:R-:W-:-:S02]  /*3a890*/  PRMT R20, RZ, 0x7610, R20 ;  /* 0x00007610ff147816 */ /* 0x000fc40000000014 */
[----:B--2---:R-:W-:-:S04]  /*3a8a0*/  @!P1 LOP3.LUT R3, R3, R2, RZ, 0x3c, !PT ;  /* 0x0000000203039212 */ /* 0x004fc800078e3cff */
[----:B------:R-:W-:-:S04]  /*3a8b0*/  @!P1 LOP3.LUT R2, R3, R2, RZ, 0x3c, !PT ;  /* 0x0000000203029212 */ /* 0x000fc800078e3cff */
[----:B------:R-:W-:-:S05]  /*3a8c0*/  @!P1 LOP3.LUT R3, R3, R2, RZ, 0x3c, !PT ;  /* 0x0000000203039212 */ /* 0x000fca00078e3cff */
[----:B------:R-:W2:Y:S04]  /*3a8d0*/  @!P1 LDG.E.U16 R20, desc[UR10][R2.64] ;  /* 0x0000000a02149981 */ /* 0x000ea8000c1e1500 */
[----:B--2---:R0:W-:Y:S04]  /*3a8e0*/  STL [R1], R20 ;  /* 0x0000001401007387 */ /* 0x0041e80000100800 */
[----:B0-----:R-:W2:Y:S04]  /*3a8f0*/  LDL.LU R20, [R1+0x3e18] ;  /* 0x003e180001147983 */ /* 0x001ea80000300800 */
        /* <DEDUP_REMOVED lines=13> */
[----:B------:R0:W4:Y:S04]  /*3a9d0*/  @!P1 LDG.E.U16 R28, desc[UR10][R2.64] ;  /* 0x0000000a021c9981 */ /* 0x000128000c1e1500 */
[----:B---3--:R1:W-:Y:S01]  /*3a9e0*/  STL [R1+0x3d80], R29 ;  /* 0x003d801d01007387 */ /* 0x0083e20000100800 */
[----:B------:R-:W-:Y:S01]  /*3a9f0*/  PRMT R27, RZ, 0x7610, R27 ;  /* 0x00007610ff1b7816 */ /* 0x000fe2000000001b */
[----:B0-----:R-:W-:Y:S02]  /*3aa00*/  @!P0 IMAD.MOV.U32 R2, RZ, RZ, R14 ;  /* 0x000000ffff028224 */ /* 0x001fe400078e000e */
[----:B-1----:R-:W3:Y:S01]  /*3aa10*/  LDL R29, [R1+0x2444] ;  /* 0x00244400011d7983 */ /* 0x002ee20000100800 */
[----:B------:R-:W-:-:S05]  /*3aa20*/  @!P0 IMAD.MOV.U32 R3, RZ, RZ, R15 ;  /* 0x000000ffff038224 */ /* 0x000fca00078e000f */
[----:B------:R-:W2:Y:S04]  /*3aa30*/  @!P0 LDG.E.U16 R27, desc[UR10][R2.64] ;  /* 0x0000000a021b8981 */ /* 0x000ea8000c1e1500 */
[----:B----4-:R0:W-:Y:S04]  /*3aa40*/  STL [R1+0x3d84], R28 ;  /* 0x003d841c01007387 */ /* 0x0101e80000100800 */
[----:B------:R-:W4:Y:S01]  /*3aa50*/  LDL R3, [R1+0x2448] ;  /* 0x0024480001037983 */ /* 0x000f220000100800 */
[----:B------:R-:W-:-:S03]  /*3aa60*/  PRMT R26, RZ, 0x7610, R26 ;  /* 0x00007610ff1a7816 */ /* 0x000fc6000000001a */
[----:B------:R-:W3:Y:S04]  /*3aa70*/  LDL R15, [R1+0x23c8] ;  /* 0x0023c800010f7983 */ /* 0x000ee80000100800 */
[----:B------:R-:W3:Y:S04]  /*3aa80*/  LDL R14, [R1+0x23cc] ;  /* 0x0023cc00010e7983 */ /* 0x000ee80000100800 */
[----:B0-----:R-:W4:Y:S04]  /*3aa90*/  LDL R28, [R1+0x244c] ;  /* 0x00244c00011c7983 */ /* 0x001f280000100800 */
[----:B--2---:R0:W-:Y:S01]  /*3aaa0*/  STL [R1+0x3d88], R27 ;  /* 0x003d881b01007387 */ /* 0x0041e20000100800 */
[----:B------:R-:W-:-:S02]  /*3aab0*/  PRMT R25, RZ, 0x7610, R25 ;  /* 0x00007610ff197816 */ /* 0x000fc40000000019 */
[----:B------:R-:W-:Y:S01]  /*3aac0*/  PRMT R24, RZ, 0x7610, R24 ;  /* 0x00007610ff187816 */ /* 0x000fe20000000018 */
[----:B0-----:R-:W2:Y:S01]  /*3aad0*/  LDL R27, [R1+0x234c] ;  /* 0x00234c00011b7983 */ /* 0x001ea20000100800 */
[----:B----4-:R-:W-:-:S03]  /*3aae0*/  @!P1 IMAD.MOV.U32 R2, RZ, RZ, R28 ;  /* 0x000000ffff029224 */ /* 0x010fc600078e001c */
[----:B------:R-:W4:Y:S04]  /*3aaf0*/  LDL R28, [R1+0x2348] ;  /* 0x00234800011c7983 */ /* 0x000f280000100800 */
[----:B------:R3:W2:Y:S04]  /*3ab00*/  @!P1 LDG.E.U16 R26, desc[UR10][R2.64] ;  /* 0x0000000a021a9981 */ /* 0x0006a8000c1e1500 */
[----:B------:R-:W4:Y:S01]  /*3ab10*/  LDL R3, [R1+0x2440] ;  /* 0x0024400001037983 */ /* 0x000f220000100800 */
[----:B---3--:R-:W-:-:S05]  /*3ab20*/  @!P0 IMAD.MOV.U32 R2, RZ, RZ, R29 ;  /* 0x000000ffff028224 */ /* 0x008fca00078e001d */
[----:B----4-:R0:W3:Y:S04]  /*3ab30*/  @!P0 LDG.E.U16 R25, desc[UR10][R2.64] ;  /* 0x0000000a02198981 */ /* 0x0100e8000c1e1500 */
[----:B--2---:R1:W-:Y:S04]  /*3ab40*/  STL [R1+0x3d8c], R26 ;  /* 0x003d8c1a01007387 */ /* 0x0043e80000100800 */
[----:B------:R-:W2:Y:S01]  /*3ab50*/  LDL R29, [R1+0x2340] ;  /* 0x00234000011d7983 */ /* 0x000ea20000100800 */
[----:B0-----:R-:W-:-:S03]  /*3ab60*/  @!P1 IMAD.MOV.U32 R2, RZ, RZ, R14 ;  /* 0x000000ffff029224 */ /* 0x001fc600078e000e */
[----:B-1----:R-:W4:Y:S01]  /*3ab70*/  LDL R26, [R1+0x2344] ;  /* 0x00234400011a7983 */ /* 0x002f220000100800 */
[----:B------:R-:W-:-:S05]  /*3ab80*/  @!P1 IMAD.MOV.U32 R3, RZ, RZ, R15 ;  /* 0x000000ffff039224 */ /* 0x000fca00078e000f */
[----:B------:R0:W2:Y:S04]  /*3ab90*/  @!P1 LDG.E.U16 R24, desc[UR10][R2.64] ;  /* 0x0000000a02189981 */ /* 0x0000a8000c1e1500 */
[----:B---3--:R1:W-:Y:S04]  /*3aba0*/  STL [R1+0x3d90], R25 ;  /* 0x003d901901007387 */ /* 0x0083e80000100800 */
[----:B------:R-:W3:Y:S01]  /*3abb0*/  LDL R3, [R1+0x23c0] ;  /* 0x0023c00001037983 */ /* 0x000ee20000100800 */
[----:B------:R-:W-:Y:S02]  /*3abc0*/  PRMT R23, RZ, 0x7610, R23 ;  /* 0x00007610ff177816 */ /* 0x000fe40000000017 */
[----:B------:R-:W-:Y:S01]  /*3abd0*/  PRMT R22, RZ, 0x7610, R22 ;  /* 0x00007610ff167816 */ /* 0x000fe20000000016 */
[----:B------:R-:W4:Y:S04]  /*3abe0*/  LDL R15, [R1+0x22c8] ;  /* 0x0022c800010f7983 */ /* 0x000f280000100800 */
[----:B------:R-:W4:Y:S04]  /*3abf0*/  LDL R14, [R1+0x22cc] ;  /* 0x0022cc00010e7983 */ /* 0x000f280000100800 */
[----:B-1----:R-:W0:Y:S02]  /*3ac00*/  LDL R25, [R1+0x23c4] ;  /* 0x0023c40001197983 */ /* 0x002e240000100800 */
[----:B0-----:R-:W-:-:S05]  /*3ac10*/  @!P0 IMAD.MOV.U32 R2, RZ, RZ, R25 ;  /* 0x000000ffff028224 */ /* 0x001fca00078e0019 */
[----:B---3--:R0:W3:Y:S04]  /*3ac20*/  @!P0 LDG.E.U16 R23, desc[UR10][R2.64] ;  /* 0x0000000a02178981 */ /* 0x0080e8000c1e1500 */
[----:B--2---:R-:W-:Y:S01]  /*3ac30*/  STL [R1+0x3d94], R24 ;  /* 0x003d941801007387 */ /* 0x004fe20000100800 */
[----:B0-----:R-:W-:Y:S02]  /*3ac40*/  @!P1 IMAD.MOV.U32 R2, RZ, RZ, R27 ;  /* 0x000000ffff029224 */ /* 0x001fe400078e001b */
[----:B------:R-:W-:-:S05]  /*3ac50*/  @!P1 IMAD.MOV.U32 R3, RZ, RZ, R28 ;  /* 0x000000ffff039224 */ /* 0x000fca00078e001c */
[----:B------:R4:W2:Y:S04]  /*3ac60*/  @!P1 LDG.E.U16 R22, desc[UR10][R2.64] ;  /* 0x0000000a02169981 */ /* 0x0008a8000c1e1500 */
[----:B---3--:R0:W-:Y:S04]  /*3ac70*/  STL [R1+0x3d98], R23 ;  /* 0x003d981701007387 */ /* 0x0081e80000100800 */
[----:B------:R-:W3:Y:S04]  /*3ac80*/  LDL R28, [R1+0x22c0] ;  /* 0x0022c000011c7983 */ /* 0x000ee80000100800 */
[----:B------:R-:W3:Y:S01]  /*3ac90*/  LDL R27, [R1+0x22c4] ;  /* 0x0022c400011b7983 */ /* 0x000ee20000100800 */
[----:B------:R-:W-:Y:S01]  /*3aca0*/  PRMT R21, RZ, 0x7610, R21 ;  /* 0x00007610ff157816 */ /* 0x000fe20000000015 */
[----:B----4-:R-:W-:-:S02]  /*3acb0*/  @!P0 IMAD.MOV.U32 R2, RZ, RZ, R26 ;  /* 0x000000ffff028224 */ /* 0x010fc400078e001a */
[----:B------:R-:W-:Y:S01]  /*3acc0*/  @!P0 IMAD.MOV.U32 R3, RZ, RZ, R29 ;  /* 0x000000ffff038224 */ /* 0x000fe200078e001d */
[----:B------:R-:W-:-:S04]  /*3acd0*/  PRMT R0, RZ, 0x7610, R0 ;  /* 0x00007610ff007816 */ /* 0x000fc80000000000 */
[----:B------:R1:W4:Y:S04]  /*3ace0*/  @!P0 LDG.E.U16 R21, desc[UR10][R2.64] ;  /* 0x0000000a02158981 */ /* 0x000328000c1e1500 */
[----:B------:R3:W4:Y:S04]  /*3acf0*/  @!P1 LDG.E.U16 R0, desc[UR10][R14.64] ;  /* 0x0000000a0e009981 */ /* 0x000728000c1e1500 */
[----:B--2---:R2:W-:Y:S04]  /*3ad00*/  STL [R1+0x3d9c], R22 ;  /* 0x003d9c1601007387 */ /* 0x0045e80000100800 */
[----:B0-----:R-:W4:Y:S01]  /*3ad10*/  LDL R23, [R1+0x2248] ;  /* 0x0022480001177983 */ /* 0x001f220000100800 */
[----:B-1----:R-:W-:-:S03]  /*3ad20*/  PRMT R3, RZ, 0x7610, R3 ;  /* 0x00007610ff037816 */ /* 0x002fc60000000003 */
[----:B--2---:R-:W2:Y:S01]  /*3ad30*/  LDL R22, [R1+0x224c] ;  /* 0x00224c0001167983 */ /* 0x004ea20000100800 */
[----:B---3--:R-:W-:Y:S02]  /*3ad40*/  @!P0 IMAD.MOV.U32 R15, RZ, RZ, R28 ;  /* 0x000000ffff0f8224 */ /* 0x008fe400078e001c */
[----:B------:R-:W-:-:S05]  /*3ad50*/  @!P0 IMAD.MOV.U32 R14, RZ, RZ, R27 ;  /* 0x000000ffff0e8224 */ /* 0x000fca00078e001b */
[----:B------:R0:W3:Y:S04]  /*3ad60*/  @!P0 LDG.E.U16 R3, desc[UR10][R14.64] ;  /* 0x0000000a0e038981 */ /* 0x0000e8000c1e1500 */
[----:B----4-:R1:W-:Y:S04]  /*3ad70*/  STL [R1+0x3da0], R21 ;  /* 0x003da01501007387 */ /* 0x0103e80000100800 */
[----:B------:R-:W4:Y:S04]  /*3ad80*/  LDL R26, [R1+0x2240] ;  /* 0x00224000011a7983 */ /* 0x000f280000100800 */
[----:B------:R-:W4:Y:S01]  /*3ad90*/  LDL R25, [R1+0x2244] ;  /* 0x0022440001197983 */ /* 0x000f220000100800 */
[----:B------:R-:W-:-:S03]  /*3ada0*/  PRMT R18, RZ, 0x7610, R18 ;  /* 0x00007610ff127816 */ /* 0x000fc60000000012 */
[----:B------:R-:W4:Y:S04]  /*3adb0*/  LDL R24, [R1+0x21c8] ;  /* 0x0021c80001187983 */ /* 0x000f280000100800 */
[----:B------:R-:W4:Y:S01]  /*3adc0*/  LDL R2, [R1+0x21cc] ;  /* 0x0021cc0001027983 */ /* 0x000f220000100800 */
[----:B0-----:R-:W-:-:S03]  /*3add0*/  @!P1 IMAD.MOV.U32 R15, RZ, RZ, R23 ;  /* 0x000000ffff0f9224 */ /* 0x001fc600078e0017 */
[----:B------:R-:W-:Y:S01]  /*3ade0*/  STL [R1+0x3da4], R0 ;  /* 0x003da40001007387 */ /* 0x000fe20000100800 */
[----:B--2---:R-:W-:-:S05]  /*3adf0*/  @!P1 IMAD.MOV.U32 R14, RZ, RZ, R22 ;  /* 0x000000ffff0e9224 */ /* 0x004fca00078e0016 */
[----:B------:R4:W2:Y:S04]  /*3ae00*/  @!P1 LDG.E.U16 R18, desc[UR10][R14.64] ;  /* 0x0000000a0e129981 */ /* 0x0008a8000c1e1500 */
[----:B---3--:R0:W-:Y:S04]  /*3ae10*/  STL [R1+0x3da8], R3 ;  /* 0x003da80301007387 */ /* 0x0081e80000100800 */
[----:B------:R-:W3:Y:S04]  /*3ae20*/  LDL R23, [R1+0x2ef4] ;  /* 0x002ef40001177983 */ /* 0x000ee80000100800 */
[----:B------:R-:W3:Y:S04]  /*3ae30*/  LDL R22, [R1+0x2efc] ;  /* 0x002efc0001167983 */ /* 0x000ee80000100800 */
[----:B-1----:R-:W3:Y:S04]  /*3ae40*/  LDL R21, [R1+0x2ef8] ;  /* 0x002ef80001157983 */ /* 0x002ee80000100800 */
[----:B0-----:R-:W3:Y:S01]  /*3ae50*/  LDL R3, [R1+0x2f00] ;  /* 0x002f000001037983 */ /* 0x001ee20000100800 */
[----:B------:R-:W-:Y:S01]  /*3ae60*/  PRMT R19, RZ, 0x7610, R19 ;  /* 0x00007610ff137816 */ /* 0x000fe20000000013 */
[----:B----4-:R-:W-:-:S02]  /*3ae70*/  @!P0 IMAD.MOV.U32 R14, RZ, RZ, R25 ;  /* 0x000000ffff0e8224 */ /* 0x010fc400078e0019 */
[----:B------:R-:W-:Y:S01]  /*3ae80*/  @!P0 IMAD.MOV.U32 R15, RZ, RZ, R26 ;  /* 0x000000ffff0f8224 */ /* 0x000fe200078e001a */
[----:B------:R-:W-:-:S04]  /*3ae90*/  PRMT R20, RZ, 0x7610, R20 ;  /* 0x00007610ff147816 */ /* 0x000fc80000000014 */
[----:B------:R0:W4:Y:S04]  /*3aea0*/  @!P0 LDG.E.U16 R19, desc[UR10][R14.64] ;  /* 0x0000000a0e138981 */ /* 0x000128000c1e1500 */
[----:B--2---:R1:W-:Y:S01]  /*3aeb0*/  STL [R1+0x3dac], R18 ;  /* 0x003dac1201007387 */ /* 0x0043e20000100800 */
[----:B0-----:R-:W-:Y:S02]  /*3aec0*/  @!P1 IMAD.MOV.U32 R14, RZ, RZ, R2 ;  /* 0x000000ffff0e9224 */ /* 0x001fe400078e0002 */
[----:B------:R-:W-:-:S05]  /*3aed0*/  @!P1 IMAD.MOV.U32 R15, RZ, RZ, R24 ;  /* 0x000000ffff0f9224 */ /* 0x000fca00078e0018 */
[----:B------:R3:W2:Y:S01]  /*3aee0*/  @!P1 LDG.E.U16 R20, desc[UR10][R14.64] ;  /* 0x0000000a0e149981 */ /* 0x0006a2000c1e1500 */
[----:B-1----:R-:W-:Y:S02]  /*3aef0*/  PRMT R18, RZ, 0x7610, R18 ;  /* 0x00007610ff127816 */ /* 0x002fe40000000012 */
[----:B------:R-:W-:Y:S01]  /*3af00*/  PRMT R0, RZ, 0x7610, R0 ;  /* 0x00007610ff007816 */ /* 0x000fe20000000000 */
[----:B---3--:R-:W-:Y:S02]  /*3af10*/  @!P1 IMAD.MOV.U32 R15, RZ, RZ, R23 ;  /* 0x000000ffff0f9224 */ /* 0x008fe400078e0017 */
[----:B------:R-:W-:-:S05]  /*3af20*/  @!P1 IMAD.MOV.U32 R14, RZ, RZ, R22 ;  /* 0x000000ffff0e9224 */ /* 0x000fca00078e0016 */
[----:B------:R0:W3:Y:S02]  /*3af30*/  @!P1 LDG.E.U16 R18, desc[UR10][R14.64] ;  /* 0x0000000a0e129981 */ /* 0x0000e4000c1e1500 */
[----:B0-----:R-:W-:Y:S02]  /*3af40*/  @!P0 IMAD.MOV.U32 R14, RZ, RZ, R3 ;  /* 0x000000ffff0e8224 */ /* 0x001fe400078e0003 */
[----:B------:R-:W-:-:S05]  /*3af50*/  @!P0 IMAD.MOV.U32 R15, RZ, RZ, R21 ;  /* 0x000000ffff0f8224 */ /* 0x000fca00078e0015 */
[----:B------:R-:W3:Y:S01]  /*3af60*/  @!P0 LDG.E.U16 R0, desc[UR10][R14.64] ;  /* 0x0000000a0e008981 */ /* 0x000ee2000c1e1500 */
[----:B------:R-:W0:Y:S03]  /*3af70*/  S2R R29, SR_TID.X ;  /* 0x00000000001d7919 */ /* 0x000e260000002100 */
[----:B----4-:R-:W-:Y:S04]  /*3af80*/  STL [R1+0x3db0], R19 ;  /* 0x003db01301007387 */ /* 0x010fe80000100800 */
[----:B--2---:R1:W-:Y:S04]  /*3af90*/  STL [R1+0x3db4], R20 ;  /* 0x003db41401007387 */ /* 0x0043e80000100800 */
[----:B-1----:R-:W2:Y:S04]  /*3afa0*/  LDL.LU R20, [R1+0x2ac] ;  /* 0x0002ac0001147983 */ /* 0x002ea80000300800 */
[----:B------:R-:W4:Y:S01]  /*3afb0*/  LDL.LU R19, [R1+0x2a8] ;  /* 0x0002a80001137983 */ /* 0x000f220000300800 */
[----:B0-----:R-:W-:-:S05]  /*3afc0*/  LOP3.LUT R29, R29, 0x3f, RZ, 0xc0, !PT ;  /* 0x0000003f1d1d7812 */ /* 0x001fca00078ec0ff */
[----:B------:R-:W-:Y:S01]  /*3afd0*/  IMAD.SHL.U32 R2, R29, 0x2, RZ ;  /* 0x000000021d027824 */ /* 0x000fe200078e00ff */
[----:B---3--:R0:W-:Y:S04]  /*3afe0*/  STL [R1+0xf00], R18 ;  /* 0x000f001201007387 */ /* 0x0081e80000100800 */
[----:B0-----:R-:W3:Y:S04]  /*3aff0*/  LDL.LU R18, [R1+0x2a4] ;  /* 0x0002a40001127983 */ /* 0x001ee80000300800 */
[----:B------:R-:W3:Y:S04]  /*3b000*/  LDL.LU R3, [R1+0x2a0] ;  /* 0x0002a00001037983 */ /* 0x000ee80000300800 */
[----:B------:R0:W-:Y:S04]  /*3b010*/  STL [R1+0xefc], R0 ;  /* 0x000efc0001007387 */ /* 0x0001e80000100800 */
[----:B0-----:R-:W3:Y:S04]  /*3b020*/  LDL.LU R0, [R1+0x29c] ;  /* 0x00029c0001007983 */ /* 0x001ee80000300800 */
[----:B------:R-:W3:Y:S04]  /*3b030*/  LDL.LU R21, [R1+0x298] ;  /* 0x0002980001157983 */ /* 0x000ee80000300800 */
        /* <DEDUP_REMOVED lines=465> */
[----:B0-----:R-:W2:Y:S04]  /*3cd50*/  LDL.LU R15, [R1+0x2b0] ;  /* 0x0002b000010f7983 */ /* 0x001ea80000300800 */
        /* <DEDUP_REMOVED lines=319> */
[----:B------:R-:W0:Y:S03]  /*3e150*/  S2UR UR6, SR_CgaCtaId ;  /* 0x00000000000679c3 */ /* 0x000e260000008800 */
        /* <DEDUP_REMOVED lines=22> */
[----:B------:R-:W-:-:S03]  /*3e2c0*/  UMOV UR5, 0x400 ;  /* 0x0000040000057882 */ /* 0x000fc60000000000 */
[----:B------:R-:W-:Y:S04]  /*3e2d0*/  STL [R1+0x3d78], R14 ;  /* 0x003d780e01007387 */ /* 0x000fe80000100800 */
[----:B------:R1:W-:Y:S01]  /*3e2e0*/  STL [R1+0x3dbc], R14 ;  /* 0x003dbc0e01007387 */ /* 0x0003e20000100800 */
[----:B0-----:R-:W-:-:S03]  /*3e2f0*/  ULEA UR5, UR6, UR5, 0x18 ;  /* 0x0000000506057291 */ /* 0x001fc6000f8ec03f */
[----:B-1----:R-:W4:Y:S04]  /*3e300*/  LDL.LU R14, [R1+0x264] ;  /* 0x00026400010e7983 */ /* 0x002f280000300800 */
        /* <DEDUP_REMOVED lines=8> */
[----:B------:R-:W-:Y:S04]  /*3e390*/  STS.U16 [R2+UR5+0x20100], R5 ;  /* 0x0201000502007988 */ /* 0x000fe80008000405 */
[----:B------:R0:W-:Y:S04]  /*3e3a0*/  STL [R1+0x3dc0], R5 ;  /* 0x003dc00501007387 */ /* 0x0001e80000100800 */
[----:B0-----:R-:W3:Y:S04]  /*3e3b0*/  LDL.LU R5, [R1+0x26c] ;  /* 0x00026c0001057983 */ /* 0x001ee80000300800 */
        /* <DEDUP_REMOVED lines=11> */
[----:B------:R-:W-:Y:S04]  /*3e470*/  STS.U16 [R2+UR5+0x20300], R16 ;  /* 0x0203001002007988 */ /* 0x000fe80008000405 */
[----:B0-----:R-:W2:Y:S04]  /*3e480*/  LDL.LU R17, [R1+0x274] ;  /* 0x0002740001117983 */ /* 0x001ea80000300800 */
[----:B------:R0:W-:Y:S04]  /*3e490*/  STL [R1+0x3dc8], R16 ;  /* 0x003dc81001007387 */ /* 0x0001e80000100800 */
[----:B0-----:R-:W2:Y:S04]  /*3e4a0*/  LDL.LU R16, [R1+0x284] ;  /* 0x0002840001107983 */ /* 0x001ea80000300800 */
[----:B------:R-:W-:Y:S04]  /*3e4b0*/  STL [R1+0x3dcc], R13 ;  /* 0x003dcc0d01007387 */ /* 0x000fe80000100800 */
[----:B------:R-:W-:Y:S04]  /*3e4c0*/  STL [R1+0x3dd0], R12 ;  /* 0x003dd00c01007387 */ /* 0x000fe80000100800 */
[----:B------:R-:W-:Y:S04]  /*3e4d0*/  STL [R1+0x3dd4], R11 ;  /* 0x003dd40b01007387 */ /* 0x000fe80000100800 */
[----:B------:R-:W-:Y:S04]  /*3e4e0*/  STL [R1+0x3dd8], R10 ;  /* 0x003dd80a01007387 */ /* 0x000fe80000100800 */
[----:B------:R0:W-:Y:S04]  /*3e4f0*/  STS.U16 [R2+UR5+0x20000], R4 ;  /* 0x0200000402007988 */ /* 0x0001e80008000405 */
[----:B------:R-:W-:Y:S04]  /*3e500*/  STL [R1+0x3ddc], R9 ;  /* 0x003ddc0901007387 */ /* 0x000fe80000100800 */
[----:B------:R-:W-:Y:S04]  /*3e510*/  STS.U16 [R2+UR5+0x20400], R13 ;  /* 0x0204000d02007988 */ /* 0x000fe80008000405 */
[----:B------:R-:W-:Y:S04]  /*3e520*/  STS.U16 [R2+UR5+0x20500], R12 ;  /* 0x0205000c02007988 */ /* 0x000fe80008000405 */
[----:B------:R-:W-:Y:S04]  /*3e530*/  STS.U16 [R2+UR5+0x20600], R11 ;  /* 0x0206000b02007988 */ /* 0x000fe80008000405 */
[----:B------:R-:W-:Y:S04]  /*3e540*/  STS.U16 [R2+UR5+0x20700], R10 ;  /* 0x0207000a02007988 */ /* 0x000fe80008000405 */
[----:B------:R-:W-:Y:S04]  /*3e550*/  STS.U16 [R2+UR5+0x20800], R9 ;  /* 0x0208000902007988 */ /* 0x000fe80008000405 */
[----:B------:R-:W-:Y:S04]  /*3e560*/  STS.U16 [R2+UR5+0x20900], R8 ;  /* 0x0209000802007988 */ /* 0x000fe80008000405 */
[----:B------:R-:W-:Y:S04]  /*3e570*/  STL [R1+0x3de0], R8 ;  /* 0x003de00801007387 */ /* 0x000fe80000100800 */
[----:B------:R-:W-:Y:S04]  /*3e580*/  STS.U16 [R2+UR5+0x20a00], R7 ;  /* 0x020a000702007988 */ /* 0x000fe80008000405 */
[----:B------:R-:W-:Y:S01]  /*3e590*/  STS.U16 [R2+UR5+0x20b00], R6 ;  /* 0x020b000602007988 */ /* 0x000fe20008000405 */
[----:B0-----:R-:W-:-:S03]  /*3e5a0*/  LOP3.LUT R4, R2, 0x10, RZ, 0x3c, !PT ;  /* 0x0000001002047812 */ /* 0x001fc600078e3cff */
[----:B----4-:R-:W-:Y:S04]  /*3e5b0*/  STS.U16 [R2+UR5+0x20f00], R14 ;  /* 0x020f000e02007988 */ /* 0x010fe80008000405 */
[----:B---3--:R-:W-:Y:S04]  /*3e5c0*/  STS.U16 [R2+UR5+0x20e00], R5 ;  /* 0x020e000502007988 */ /* 0x008fe80008000405 */
[----:B--2---:R-:W-:Y:S04]  /*3e5d0*/  STS.U16 [R2+UR5+0x20d00], R17 ;  /* 0x020d001102007988 */ /* 0x004fe80008000405 */
[----:B------:R0:W-:Y:S04]  /*3e5e0*/  STS.U16 [R2+UR5+0x20c00], R16 ;  /* 0x020c001002007988 */ /* 0x0001e80008000405 */
[----:B0-----:R-:W2:Y:S04]  /*3e5f0*/  LDL.LU R2, [R1+0x278] ;  /* 0x0002780001027983 */ /* 0x001ea80000300800 */
[----:B------:R-:W3:Y:S04]  /*3e600*/  LDL.LU R6, [R1+0x258] ;  /* 0x0002580001067983 */ /* 0x000ee80000300800 */
[----:B------:R-:W-:Y:S04]  /*3e610*/  STS.U16 [R4+UR5+0x20080], R15 ;  /* 0x0200800f04007988 */ /* 0x000fe80008000405 */
        /* <DEDUP_REMOVED lines=14> */
[----:B---3--:R0:W-:Y:S04]  /*3e700*/  STL [R1+0x3e14], R6 ;  /* 0x003e140601007387 */ /* 0x0081e80000100800 */
[----:B0-----:R-:W3:Y:S04]  /*3e710*/  LDL.LU R6, [R1+0x260] ;  /* 0x0002600001067983 */ /* 0x001ee80000300800 */
[----:B------:R-:W4:Y:S04]  /*3e720*/  LDL.LU R7, [R1+0x254] ;  /* 0x0002540001077983 */ /* 0x000f280000300800 */
        /* <DEDUP_REMOVED lines=25> */
[----:B--2---:R-:W-:Y:S04]  /*3e8c0*/  STS.U16 [R4+UR5+0x20f80], R2 ;  /* 0x020f800204007988 */ /* 0x004fe80008000405 */
[----:B------:R0:W-:Y:S04]  /*3e8d0*/  STL [R1+0x3de4], R4 ;  /* 0x003de40401007387 */ /* 0x0001e80000100800 */
[----:B0-----:R-:W2:Y:S01]  /*3e8e0*/  LDL.LU R4, [R1+0x25c] ;  /* 0x00025c0001047983 */ /* 0x001ea20000300800 */
[----:B------:R-:W0:Y:S02]  /*3e8f0*/  S2R R2, SR_TID.X ;  /* 0x0000000000027919 */ /* 0x000e240000002100 */
[----:B0-----:R-:W-:-:S05]  /*3e900*/  LOP3.LUT R2, R2, 0x3f, RZ, 0xc0, !PT ;  /* 0x0000003f02027812 */ /* 0x001fca00078ec0ff */
[----:B------:R-:W-:-:S05]  /*3e910*/  IMAD.SHL.U32 R2, R2, 0x2, RZ ;  /* 0x0000000202027824 */ /* 0x000fca00078e00ff */
[----:B---3--:R0:W-:Y:S04]  /*3e920*/  STS.U16 [R2+UR5+0x1f880], R6 ;  /* 0x01f8800602007988 */ /* 0x0081e80008000405 */
[----:B0-----:R-:W3:Y:S04]  /*3e930*/  LDL.LU R6, [R1+0x3e14] ;  /* 0x003e140001067983 */ /* 0x001ee80000300800 */
[----:B--2---:R0:W-:Y:S04]  /*3e940*/  STS.U16 [R2+UR5], R4 ;  /* 0x0000000402007988 */ /* 0x0041e80008000405 */
[----:B0-----:R-:W2:Y:S04]  /*3e950*/  LDL.LU R4, [R1+0x1e0] ;  /* 0x0001e00001047983 */ /* 0x001ea80000300800 */
[----:B--2---:R0:W-:Y:S04]  /*3e960*/  STL [R1+0x3e08], R4 ;  /* 0x003e080401007387 */ /* 0x0041e80000100800 */
[----:B0-----:R-:W2:Y:S04]  /*3e970*/  LDL.LU R4, [R1+0x1e4] ;  /* 0x0001e40001047983 */ /* 0x001ea80000300800 */
[----:B--2---:R0:W-:Y:S04]  /*3e980*/  STL [R1+0x3e0c], R4 ;  /* 0x003e0c0401007387 */ /* 0x0041e80000100800 */
[----:B0-----:R-:W2:Y:S04]  /*3e990*/  LDL.LU R4, [R1+0x1e8] ;  /* 0x0001e80001047983 */ /* 0x001ea80000300800 */
[----:B---3--:R-:W-:Y:S04]  /*3e9a0*/  STS.U16 [R2+UR5+0x80], R6 ;  /* 0x0000800602007988 */ /* 0x008fe80008000405 */
[----:B----4-:R-:W-:Y:S04]  /*3e9b0*/  STS.U16 [R2+UR5+0x800], R7 ;  /* 0x0008000702007988 */ /* 0x010fe80008000405 */
        /* <DEDUP_REMOVED lines=11> */
[----:B--2---:R0:W-:Y:S04]  /*3ea70*/  STL [R1+0x3e10], R4 ;  /* 0x003e100401007387 */ /* 0x0041e80000100800 */
[----:B0-----:R-:W2:Y:S04]  /*3ea80*/  LDL.LU R4, [R1+0x1ec] ;  /* 0x0001ec0001047983 */ /* 0x001ea80000300800 */
[----:B------:R-:W3:Y:S04]  /*3ea90*/  LDL.LU R6, [R1+0x1dc] ;  /* 0x0001dc0001067983 */ /* 0x000ee80000300800 */
        /* <DEDUP_REMOVED lines=11> */
[----:B------:R0:W-:Y:S04]  /*3eb50*/  STS.U16 [R2+UR5+0x3800], R20 ;  /* 0x0038001402007988 */ /* 0x0001e80008000405 */
[----:B------:R-:W4:Y:S04]  /*3eb60*/  LDL.LU R15, [R1+0x1ac] ;  /* 0x0001ac00010f7983 */ /* 0x000f280000300800 */
[----:B------:R1:W-:Y:S04]  /*3eb70*/  STS.U16 [R2+UR5+0x3880], R19 ;  /* 0x0038801302007988 */ /* 0x0003e80008000405 */
[----:B------:R1:W-:Y:S04]  /*3eb80*/  STS.U16 [R2+UR5+0x4000], R18 ;  /* 0x0040001202007988 */ /* 0x0003e80008000405 */
[----:B------:R1:W-:Y:S04]  /*3eb90*/  STS.U16 [R2+UR5+0x4080], R3 ;  /* 0x0040800302007988 */ /* 0x0003e80008000405 */
[----:B------:R1:W-:Y:S04]  /*3eba0*/  STS.U16 [R2+UR5+0x4800], R0 ;  /* 0x0048000002007988 */ /* 0x0003e80008000405 */
[----:B------:R1:W-:Y:S04]  /*3ebb0*/  STS.U16 [R2+UR5+0x4880], R21 ;  /* 0x0048801502007988 */ /* 0x0003e80008000405 */
[----:B0-----:R-:W4:Y:S04]  /*3ebc0*/  LDL.LU R20, [R1+0x1a8] ;  /* 0x0001a80001147983 */ /* 0x001f280000300800 */
[----:B-1----:R-:W4:Y:S04]  /*3ebd0*/  LDL.LU R19, [R1+0x1a4] ;  /* 0x0001a40001137983 */ /* 0x002f280000300800 */
        /* <DEDUP_REMOVED lines=18> */
[----:B0-----:R-:W4:Y:S04]  /*3ed00*/  LDL.LU R28, [R1+0x178] ;  /* 0x00017800011c7983 */ /* 0x001f280000300800 */
[----:B-1----:R-:W4:Y:S04]  /*3ed10*/  LDL.LU R29, [R1+0x174] ;  /* 0x00017400011d7983 */ /* 0x002f280000300800 */
[----:B--2---:R0:W-:Y:S04]  /*3ed20*/  STS.U16 [R2+UR5+0x7000], R4 ;  /* 0x0070000402007988 */ /* 0x0041e80008000405 */
[----:B0-----:R-:W2:Y:S04]  /*3ed30*/  LDL.LU R4, [R1+0x3e10] ;  /* 0x003e100001047983 */ /* 0x001ea80000300800 */
[----:B--2---:R0:W-:Y:S04]  /*3ed40*/  STS.U16 [R2+UR5+0x7080], R4 ;  /* 0x0070800402007988 */ /* 0x0041e80008000405 */
[----:B0-----:R-:W2:Y:S04]  /*3ed50*/  LDL.LU R4, [R1+0x3e0c] ;  /* 0x003e0c0001047983 */ /* 0x001ea80000300800 */
[----:B--2---:R0:W-:Y:S04]  /*3ed60*/  STS.U16 [R2+UR5+0x7800], R4 ;  /* 0x0078000402007988 */ /* 0x0041e80008000405 */
[----:B0-----:R-:W2:Y:S04]  /*3ed70*/  LDL.LU R4, [R1+0x3e08] ;  /* 0x003e080001047983 */ /* 0x001ea80000300800 */
[----:B--2---:R0:W-:Y:S04]  /*3ed80*/  STS.U16 [R2+UR5+0x7880], R4 ;  /* 0x0078800402007988 */ /* 0x0041e80008000405 */
        /* <DEDUP_REMOVED lines=100> */
[----:B------:R0:W-:Y:S04]  /*3f3d0*/  STS.U16 [R2+UR5+0x13000], R20 ;  /* 0x0130001402007988 */ /* 0x0001e80008000405 */
[----:B------:R-:W3:Y:S04]  /*3f3e0*/  LDL.LU R15, [R1+0xb4] ;  /* 0x0000b400010f7983 */ /* 0x000ee80000300800 */
[----:B------:R1:W-:Y:S04]  /*3f3f0*/  STS.U16 [R2+UR5+0x13080], R19 ;  /* 0x0130801302007988 */ /* 0x0003e80008000405 */
[----:B------:R1:W-:Y:S04]  /*3f400*/  STS.U16 [R2+UR5+0x13800], R18 ;  /* 0x0138001202007988 */ /* 0x0003e80008000405 */
[----:B------:R1:W-:Y:S04]  /*3f410*/  STS.U16 [R2+UR5+0x13880], R3 ;  /* 0x0138800302007988 */ /* 0x0003e80008000405 */
[----:B------:R1:W-:Y:S04]  /*3f420*/  STS.U16 [R2+UR5+0x14000], R0 ;  /* 0x0140000002007988 */ /* 0x0003e80008000405 */
[----:B------:R1:W-:Y:S04]  /*3f430*/  STS.U16 [R2+UR5+0x14080], R21 ;  /* 0x0140801502007988 */ /* 0x0003e80008000405 */
[----:B0-----:R-:W3:Y:S04]  /*3f440*/  LDL.LU R20, [R1+0xb0] ;  /* 0x0000b00001147983 */ /* 0x001ee80000300800 */
[----:B-1----:R-:W3:Y:S04]  /*3f450*/  LDL.LU R19, [R1+0xac] ;  /* 0x0000ac0001137983 */ /* 0x002ee80000300800 */
        /* <DEDUP_REMOVED lines=18> */
[----:B0-----:R-:W3:Y:S04]  /*3f580*/  LDL.LU R28, [R1+0x80] ;  /* 0x00008000011c7983 */ /* 0x001ee80000300800 */
[----:B-1----:R-:W3:Y:S04]  /*3f590*/  LDL.LU R29, [R1+0x7c] ;  /* 0x00007c00011d7983 */ /* 0x002ee80000300800 */
[----:B--2---:R0:W-:Y:S04]  /*3f5a0*/  STS.U16 [R2+UR5+0x16800], R4 ;  /* 0x0168000402007988 */ /* 0x0041e80008000405 */
[----:B0-----:R-:W2:Y:S04]  /*3f5b0*/  LDL.LU R4, [R1+0x3df8] ;  /* 0x003df80001047983 */ /* 0x001ea80000300800 */
[----:B--2---:R0:W-:Y:S04]  /*3f5c0*/  STS.U16 [R2+UR5+0x16880], R4 ;  /* 0x0168800402007988 */ /* 0x0041e80008000405 */
[----:B0-----:R-:W2:Y:S04]  /*3f5d0*/  LDL.LU R4, [R1+0x3df4] ;  /* 0x003df40001047983 */ /* 0x001ea80000300800 */
[----:B--2---:R0:W-:Y:S04]  /*3f5e0*/  STS.U16 [R2+UR5+0x17000], R4 ;  /* 0x0170000402007988 */ /* 0x0041e80008000405 */
[----:B0-----:R-:W2:Y:S04]  /*3f5f0*/  LDL.LU R4, [R1+0x3df0] ;  /* 0x003df00001047983 */ /* 0x001ea80000300800 */
[----:B----4-:R0:W-:Y:S04]  /*3f600*/  STS.U16 [R2+UR5+0x17880], R7 ;  /* 0x0178800702007988 */ /* 0x0101e80008000405 */
[----:B0-----:R-:W4:Y:S04]  /*3f610*/  LDL.LU R7, [R1+0x78] ;  /* 0x0000780001077983 */ /* 0x001f280000300800 */
[----:B--2---:R0:W-:Y:S04]  /*3f620*/  STS.U16 [R2+UR5+0x17080], R4 ;  /* 0x0170800402007988 */ /* 0x0041e80008000405 */
[----:B0-----:R-:W2:Y:S04]  /*3f630*/  LDL.LU R4, [R1+0x6c] ;  /* 0x00006c0001047983 */ /* 0x001ea80000300800 */
[----:B--2---:R0:W-:Y:S04]  /*3f640*/  STL [R1+0x3de8], R4 ;  /* 0x003de80401007387 */ /* 0x0041e80000100800 */
[----:B0-----:R-:W2:Y:S04]  /*3f650*/  LDL.LU R4, [R1+0x70] ;  /* 0x0000700001047983 */ /* 0x001ea80000300800 */
[----:B---3--:R-:W-:Y:S04]  /*3f660*/  STS.U16 [R2+UR5+0x18000], R8 ;  /* 0x0180000802007988 */ /* 0x008fe80008000405 */
        /* <DEDUP_REMOVED lines=35> */
[----:B----4-:R-:W4:Y:S04]  /*3f8a0*/  LDL.LU R0, [R1+0x2c] ;  /* 0x00002c0001007983 */ /* 0x010f280000300800 */
        /* <DEDUP_REMOVED lines=18> */
[----:B-1----:R-:W4:Y:S04]  /*3f9d0*/  LDL.LU R7, [R1] ;  /* 0x0000000001077983 */ /* 0x002f280000300800 */
[----:B--2---:R0:W-:Y:S04]  /*3f9e0*/  STS.U16 [R2+UR5+0x1e800], R4 ;  /* 0x01e8000402007988 */ /* 0x0041e80008000405 */
[----:B0-----:R-:W2:Y:S04]  /*3f9f0*/  LDL.LU R4, [R1+0x3dec] ;  /* 0x003dec0001047983 */ /* 0x001ea80000300800 */
[----:B--2---:R0:W-:Y:S04]  /*3fa00*/  STS.U16 [R2+UR5+0x1e880], R4 ;  /* 0x01e8800402007988 */ /* 0x0041e80008000405 */
[----:B0-----:R-:W2:Y:S04]  /*3fa10*/  LDL.LU R4, [R1+0x3de8] ;  /* 0x003de80001047983 */ /* 0x001ea80000300800 */
[----:B---3--:R-:W-:Y:S04]  /*3fa20*/  STS.U16 [R2+UR5+0x1f080], R8 ;  /* 0x01f0800802007988 */ /* 0x008fe80008000405 */
[----:B--2---:R0:W-:Y:S04]  /*3fa30*/  STS.U16 [R2+UR5+0x1f000], R4 ;  /* 0x01f0000402007988 */ /* 0x0041e80008000405 */
[----:B0-----:R-:W2:Y:S04]  /*3fa40*/  LDL.LU R4, [R1+0x3de4] ;  /* 0x003de40001047983 */ /* 0x001ea80000300800 */
[----:B------:R-:W3:Y:S04]  /*3fa50*/  LDL.LU R8, [R1+0x3de0] ;  /* 0x003de00001087983 */ /* 0x000ee80000300800 */
[----:B------:R0:W-:Y:S04]  /*3fa60*/  STS.U16 [R2+UR5+0x1f800], R9 ;  /* 0x01f8000902007988 */ /* 0x0001e80008000405 */
[----:B0-----:R-:W3:Y:S04]  /*3fa70*/  LDL.LU R9, [R1+0x3ddc] ;  /* 0x003ddc0001097983 */ /* 0x001ee80000300800 */
[----:B--2---:R0:W-:Y:S04]  /*3fa80*/  STS.U16 [R4+UR5+0x100], R10 ;  /* 0x0001000a04007988 */ /* 0x0041e80008000405 */
[----:B------:R1:W-:Y:S04]  /*3fa90*/  STS.U16 [R4+UR5+0x180], R11 ;  /* 0x0001800b04007988 */ /* 0x0003e80008000405 */
[----:B------:R2:W-:Y:S04]  /*3faa0*/  STS.U16 [R4+UR5+0x900], R12 ;  /* 0x0009000c04007988 */ /* 0x0005e80008000405 */
[----:B------:R4:W-:Y:S04]  /*3fab0*/  STS.U16 [R4+UR5+0x980], R13 ;  /* 0x0009800d04007988 */ /* 0x0009e80008000405 */
[----:B------:R3:W-:Y:S04]  /*3fac0*/  STS.U16 [R4+UR5+0x1100], R16 ;  /* 0x0011001004007988 */ /* 0x0007e80008000405 */
[----:B------:R3:W-:Y:S04]  /*3fad0*/  STS.U16 [R4+UR5+0x1180], R17 ;  /* 0x0011801104007988 */ /* 0x0007e80008000405 */
[----:B0-----:R-:W3:Y:S04]  /*3fae0*/  LDL.LU R10, [R1+0x3dd8] ;  /* 0x003dd800010a7983 */ /* 0x001ee80000300800 */
[----:B-1----:R-:W3:Y:S04]  /*3faf0*/  LDL.LU R11, [R1+0x3dd4] ;  /* 0x003dd400010b7983 */ /* 0x002ee80000300800 */
[----:B--2---:R-:W2:Y:S04]  /*3fb00*/  LDL.LU R12, [R1+0x3dd0] ;  /* 0x003dd000010c7983 */ /* 0x004ea80000300800 */
[----:B----4-:R-:W4:Y:S04]  /*3fb10*/  LDL.LU R13, [R1+0x3dcc] ;  /* 0x003dcc00010d7983 */ /* 0x010f280000300800 */
[----:B---3--:R-:W3:Y:S04]  /*3fb20*/  LDL.LU R16, [R1+0x3dc8] ;  /* 0x003dc80001107983 */ /* 0x008ee80000300800 */
[----:B------:R-:W2:Y:S04]  /*3fb30*/  LDL.LU R17, [R1+0x3dc4] ;  /* 0x003dc40001117983 */ /* 0x000ea80000300800 */
[----:B------:R0:W-:Y:S04]  /*3fb40*/  STS.U16 [R4+UR5+0x1900], R5 ;  /* 0x0019000504007988 */ /* 0x0001e80008000405 */
[----:B------:R1:W-:Y:S04]  /*3fb50*/  STS.U16 [R4+UR5+0x1980], R14 ;  /* 0x0019800e04007988 */ /* 0x0003e80008000405 */
[----:B------:R1:W-:Y:S04]  /*3fb60*/  STS.U16 [R4+UR5+0x2100], R15 ;  /* 0x0021000f04007988 */ /* 0x0003e80008000405 */
[----:B------:R1:W-:Y:S04]  /*3fb70*/  STS.U16 [R4+UR5+0x2180], R20 ;  /* 0x0021801404007988 */ /* 0x0003e80008000405 */
[----:B------:R1:W-:Y:S04]  /*3fb80*/  STS.U16 [R4+UR5+0x2900], R19 ;  /* 0x0029001304007988 */ /* 0x0003e80008000405 */
[----:B------:R1:W-:Y:S04]  /*3fb90*/  STS.U16 [R4+UR5+0x2980], R18 ;  /* 0x0029801204007988 */ /* 0x0003e80008000405 */
[----:B0-----:R-:W2:Y:S04]  /*3fba0*/  LDL.LU R5, [R1+0x3dc0] ;  /* 0x003dc00001057983 */ /* 0x001ea80000300800 */
[----:B-1----:R-:W4:Y:S04]  /*3fbb0*/  LDL.LU R14, [R1+0x3dbc] ;  /* 0x003dbc00010e7983 */ /* 0x002f280000300800 */
[----:B------:R-:W3:Y:S04]  /*3fbc0*/  LDL.LU R15, [R1+0x3db8] ;  /* 0x003db800010f7983 */ /* 0x000ee80000300800 */
[----:B------:R-:W2:Y:S04]  /*3fbd0*/  LDL.LU R20, [R1+0x3db4] ;  /* 0x003db40001147983 */ /* 0x000ea80000300800 */
[----:B------:R-:W4:Y:S04]  /*3fbe0*/  LDL.LU R19, [R1+0x3db0] ;  /* 0x003db00001137983 */ /* 0x000f280000300800 */
[----:B------:R-:W4:Y:S04]  /*3fbf0*/  LDL.LU R18, [R1+0x3dac] ;  /* 0x003dac0001127983 */ /* 0x000f280000300800 */
[----:B------:R0:W-:Y:S04]  /*3fc00*/  STS.U16 [R4+UR5+0x3100], R3 ;  /* 0x0031000304007988 */ /* 0x0001e80008000405 */
        /* <DEDUP_REMOVED lines=23> */
[----:B------:R-:W4:Y:S04]  /*3fd80*/  LDL R6, [R1+0x2b24] ;  /* 0x002b240001067983 */ /* 0x000f280000100800 */
[----:B------:R-:W4:Y:S01]  /*3fd90*/  LDL R7, [R1+0x2b20] ;  /* 0x002b200001077983 */ /* 0x000f220000100800 */
[----:B---3--:R-:W-:-:S03]  /*3fda0*/  PRMT R15, RZ, 0x7610, R15 ;  /* 0x00007610ff0f7816 */ /* 0x008fc6000000000f */
[----:B--2---:R-:W-:Y:S04]  /*3fdb0*/  STS.U16 [R4+UR5+0x9900], R20 ;  /* 0x0099001404007988 */ /* 0x004fe80008000405 */
        /* <DEDUP_REMOVED lines=13> */
[----:B------:R-:W2:Y:S04]  /*3fe90*/  @!P1 LDG.E.U16 R15, desc[UR10][R6.64] ;  /* 0x0000000a060f9981 */ /* 0x000ea8000c1e1500 */
[----:B--2---:R0:W-:Y:S04]  /*3fea0*/  STL [R1+0xef8], R15 ;  /* 0x000ef80f01007387 */ /* 0x0041e80000100800 */
[----:B0-----:R-:W2:Y:S04]  /*3feb0*/  LDL.LU R15, [R1+0x3d7c] ;  /* 0x003d7c00010f7983 */ /* 0x001ea80000300800 */
        /* <DEDUP_REMOVED lines=6013> */
[----:B------:R-:W4:Y:S02]  /*57690*/  LDL R7, [R1+0x120c] ;  /* 0x00120c0001077983 */ /* 0x000f240000100800 */
[----:B----4-:R-:W-:-:S02]  /*576a0*/  @!P1 LOP3.LUT R7, R7, R6, RZ, 0x3c, !PT ;  /* 0x0000000607079212 */ /* 0x010fc400078e3cff */
[----:B--2---:R-:W-:Y:S02]  /*576b0*/  PRMT R15, RZ, 0x7610, R15 ;  /* 0x00007610ff0f7816 */ /* 0x004fe4000000000f */
        /* <DEDUP_REMOVED lines=938> */
[----:B------:R0:W4:Y:S04]  /*5b160*/  @!P1 LDG.E.U16 R2, desc[UR10][R6.64] ;  /* 0x0000000a06029981 */ /* 0x000128000c1e1500 */
[----:B------:R-:W0:Y:S04]  /*5b170*/  LDL R6, [R1+0x2c3c] ;  /* 0x002c3c0001067983 */ /* 0x000e280000100800 */
[----:B------:R-:W0:Y:S01]  /*5b180*/  LDL R7, [R1+0x2c44] ;  /* 0x002c440001077983 */ /* 0x000e220000100800 */
[----:B------:R-:W-:Y:S02]  /*5b190*/  PRMT R16, RZ, 0x7610, R16 ;  /* 0x00007610ff107816 */ /* 0x000fe40000000010 */
[----:B0-----:R-:W-:-:S04]  /*5b1a0*/  @!P0 LOP3.LUT R7, R7, R6, RZ, 0x3c, !PT ;  /* 0x0000000607078212 */ /* 0x001fc800078e3cff */
[----:B------:R-:W-:-:S04]  /*5b1b0*/  @!P0 LOP3.LUT R6, R7, R6, RZ, 0x3c, !PT ;  /* 0x0000000607068212 */ /* 0x000fc800078e3cff */
[----:B------:R-:W-:Y:S01]  /*5b1c0*/  @!P0 LOP3.LUT R7, R7, R6, RZ, 0x3c, !PT ;  /* 0x0000000607078212 */ /* 0x000fe200078e3cff */
[----:B----4-:R-:W-:Y:S04]  /*5b1d0*/  STL [R1+0x3070], R2 ;  /* 0x0030700201007387 */ /* 0x010fe80000100800 */
[----:B------:R0:W4:Y:S04]  /*5b1e0*/  @!P0 LDG.E.U16 R16, desc[UR10][R6.64] ;  /* 0x0000000a06108981 */ /* 0x000128000c1e1500 */
[----:B------:R-:W0:Y:S04]  /*5b1f0*/  LDL R6, [R1+0x2c28] ;  /* 0x002c280001067983 */ /* 0x000e280000100800 */
[----:B------:R-:W0:Y:S01]  /*5b200*/  LDL R7, [R1+0x2c50] ;  /* 0x002c500001077983 */ /* 0x000e220000100800 */
[----:B--2---:R-:W-:-:S02]  /*5b210*/  PRMT R15, RZ, 0x7610, R15 ;  /* 0x00007610ff0f7816 */ /* 0x004fc4000000000f */
[----:B0-----:R-:W-:-:S04]  /*5b220*/  @!P1 LOP3.LUT R7, R7, R6, RZ, 0x3c, !PT ;  /* 0x0000000607079212 */ /* 0x001fc800078e3cff */
[----:B------:R-:W-:-:S04]  /*5b230*/  @!P1 LOP3.LUT R6, R7, R6, RZ, 0x3c, !PT ;  /* 0x0000000607069212 */ /* 0x000fc800078e3cff */
[----:B------:R-:W-:-:S05]  /*5b240*/  @!P1 LOP3.LUT R7, R7, R6, RZ, 0x3c, !PT ;  /* 0x0000000607079212 */ /* 0x000fca00078e3cff */
[----:B------:R-:W2:Y:S04]  /*5b250*/  @!P1 LDG.E.U16 R15, desc[UR10][R6.64] ;  /* 0x0000000a060f9981 */ /* 0x000ea8000c1e1500 */
[----:B----4-:R-:W-:Y:S04]  /*5b260*/  STL [R1+0x3074], R16 ;  /* 0x0030741001007387 */ /* 0x010fe80000100800 */
        /* <DEDUP_REMOVED lines=168> */
[----:B------:R0:W2:Y:S04]  /*5bcf0*/  @!P0 LDG.E.U16 R15, desc[UR10][R6.64] ;  /* 0x0000000a060f8981 */ /* 0x0000a8000c1e1500 */
[----:B------:R-:W0:Y:S04]  /*5bd00*/  LDL R6, [R1+0x2cf4] ;  /* 0x002cf40001067983 */ /* 0x000e280000100800 */
[----:B------:R-:W0:Y:S01]  /*5bd10*/  LDL R7, [R1+0x2d00] ;  /* 0x002d000001077983 */ /* 0x000e220000100800 */
[----:B---3--:R-:W-:Y:S02]  /*5bd20*/  PRMT R14, RZ, 0x7610, R14 ;  /* 0x00007610ff0e7816 */ /* 0x008fe4000000000e */
[----:B0-----:R-:W-:-:S04]  /*5bd30*/  @!P1 LOP3.LUT R7, R7, R6, RZ, 0x3c, !PT ;  /* 0x0000000607079212 */ /* 0x001fc800078e3cff */
[----:B------:R-:W-:-:S04]  /*5bd40*/  @!P1 LOP3.LUT R6, R7, R6, RZ, 0x3c, !PT ;  /* 0x0000000607069212 */ /* 0x000fc800078e3cff */
[----:B------:R-:W-:-:S05]  /*5bd50*/  @!P1 LOP3.LUT R7, R7, R6, RZ, 0x3c, !PT ;  /* 0x0000000607079212 */ /* 0x000fca00078e3cff */
[----:B------:R-:W3:Y:S04]  /*5bd60*/  @!P1 LDG.E.U16 R14, desc[UR10][R6.64] ;  /* 0x0000000a060e9981 */ /* 0x000ee8000c1e1500 */
[----:B--2---:R0:W-:Y:S04]  /*5bd70*/  STL [R1+0xb4], R15 ;  /* 0x0000b40f01007387 */ /* 0x0041e80000100800 */
[----:B0-----:R-:W2:Y:S04]  /*5bd80*/  LDL R15, [R1+0x2d24] ;  /* 0x002d2400010f7983 */ /* 0x001ea80000100800 */
[----:B---3--:R0:W-:Y:S04]  /*5bd90*/  STL [R1+0xb0], R14 ;  /* 0x0000b00e01007387 */ /* 0x0081e80000100800 */
[----:B0-----:R-:W3:Y:S04]  /*5bda0*/  LDL.LU R14, [R1+0x3124] ;  /* 0x00312400010e7983 */ /* 0x001ee80000300800 */
[----:B------:R-:W4:Y:S04]  /*5bdb0*/  LDL R6, [R1+0x2cfc] ;  /* 0x002cfc0001067983 */ /* 0x000f280000100800 */
[----:B------:R-:W4:Y:S02]  /*5bdc0*/  LDL R7, [R1+0x2d04] ;  /* 0x002d040001077983 */ /* 0x000f240000100800 */
[----:B----4-:R-:W-:-:S02]  /*5bdd0*/  @!P0 LOP3.LUT R7, R7, R6, RZ, 0x3c, !PT ;  /* 0x0000000607078212 */ /* 0x010fc400078e3cff */
[----:B---3--:R-:W-:Y:S02]  /*5bde0*/  PRMT R14, RZ, 0x7610, R14 ;  /* 0x00007610ff0e7816 */ /* 0x008fe4000000000e */
[----:B------:R-:W-:-:S04]  /*5bdf0*/  @!P0 LOP3.LUT R6, R7, R6, RZ, 0x3c, !PT ;  /* 0x0000000607068212 */ /* 0x000fc800078e3cff */
[----:B------:R-:W-:-:S05]  /*5be00*/  @!P0 LOP3.LUT R7, R7, R6, RZ, 0x3c, !PT ;  /* 0x0000000607078212 */ /* 0x000fca00078e3cff */
[----:B------:R-:W3:Y:S04]  /*5be10*/  @!P0 LDG.E.U16 R14, desc[UR10][R6.64] ;  /* 0x0000000a060e8981 */ /* 0x000ee8000c1e1500 */
        /* <DEDUP_REMOVED lines=29> */
[----:B------:R-:W4:Y:S01]  /*5bff0*/  LDL R7, [R1+0x2d1c] ;  /* 0x002d1c0001077983 */ /* 0x000f220000100800 */
[----:B--2---:R-:W-:-:S03]  /*5c000*/  @!P0 IMAD.MOV.U32 R6, RZ, RZ, R15 ;  /* 0x000000ffff068224 */ /* 0x004fc600078e000f */
[----:B------:R-:W2:Y:S01]  /*5c010*/  LDL R15, [R1+0x2d60] ;  /* 0x002d6000010f7983 */ /* 0x000ea20000100800 */
[----:B---3--:R-:W-:-:S06]  /*5c020*/  PRMT R14, RZ, 0x7610, R14 ;  /* 0x00007610ff0e7816 */ /* 0x008fcc000000000e */
[----:B----4-:R-:W3:Y:S04]  /*5c030*/  @!P0 LDG.E.U16 R14, desc[UR10][R6.64] ;  /* 0x0000000a060e8981 */ /* 0x010ee8000c1e1500 */
[----:B---3--:R0:W-:Y:S04]  /*5c040*/  STL [R1+0x9c], R14 ;  /* 0x00009c0e01007387 */ /* 0x0081e80000100800 */
[----:B0-----:R-:W3:Y:S04]  /*5c050*/  LDL.LU R14, [R1+0x3110] ;  /* 0x00311000010e7983 */ /* 0x001ee80000300800 */
        /* <DEDUP_REMOVED lines=17> */
[----:B---3--:R-:W-:-:S02]  /*5c170*/  PRMT R14, RZ, 0x7610, R14 ;  /* 0x00007610ff0e7816 */ /* 0x008fc4000000000e */
[----:B0-----:R-:W-:-:S04]  /*5c180*/  @!P1 LOP3.LUT R7, R7, R6, RZ, 0x3c, !PT ;  /* 0x0000000607079212 */ /* 0x001fc800078e3cff */
[----:B------:R-:W-:-:S04]  /*5c190*/  @!P1 LOP3.LUT R6, R7, R6, RZ, 0x3c, !PT ;  /* 0x0000000607069212 */ /* 0x000fc800078e3cff */
[----:B------:R-:W-:-:S05]  /*5c1a0*/  @!P1 LOP3.LUT R7, R7, R6, RZ, 0x3c, !PT ;  /* 0x0000000607079212 */ /* 0x000fca00078e3cff */
[----:B------:R-:W3:Y:S04]  /*5c1b0*/  @!P1 LDG.E.U16 R14, desc[UR10][R6.64] ;  /* 0x0000000a060e9981 */ /* 0x000ee8000c1e1500 */
[----:B----4-:R-:W-:Y:S04]  /*5c1c0*/  STL [R1+0x3084], R10 ;  /* 0x0030840a01007387 */ /* 0x010fe80000100800 */
        /* <DEDUP_REMOVED lines=12> */
[----:B--2---:R-:W-:Y:S01]  /*5c290*/  @!P1 IMAD.MOV.U32 R6, RZ, RZ, R15 ;  /* 0x000000ffff069224 */ /* 0x004fe200078e000f */
[----:B------:R-:W-:-:S02]  /*5c2a0*/  PRMT R5, RZ, 0x7610, R5 ;  /* 0x00007610ff057816 */ /* 0x000fc40000000005 */
[----:B------:R-:W2:Y:S01]  /*5c2b0*/  LDL R15, [R1+0x2d68] ;  /* 0x002d6800010f7983 */ /* 0x000ea20000100800 */
[----:B---3--:R-:W-:-:S06]  /*5c2c0*/  PRMT R14, RZ, 0x7610, R14 ;  /* 0x00007610ff0e7816 */ /* 0x008fcc000000000e */
[----:B----4-:R0:W3:Y:S04]  /*5c2d0*/  @!P1 LDG.E.U16 R14, desc[UR10][R6.64] ;  /* 0x0000000a060e9981 */ /* 0x0100e8000c1e1500 */
        /* <DEDUP_REMOVED lines=11> */
[----:B------:R-:W2:Y:S02]  /*5c390*/  LDL R7, [R1+0x2d70] ;  /* 0x002d700001077983 */ /* 0x000ea40000100800 */
[----:B--2---:R-:W-:-:S02]  /*5c3a0*/  @!P1 LOP3.LUT R7, R7, R6, RZ, 0x3c, !PT ;  /* 0x0000000607079212 */ /* 0x004fc400078e3cff */
[----:B----4-:R-:W-:Y:S02]  /*5c3b0*/  PRMT R5, RZ, 0x7610, R5 ;  /* 0x00007610ff057816 */ /* 0x010fe40000000005 */
        /* <DEDUP_REMOVED lines=31> */
[----:B0-----:R-:W2:Y:S01]  /*5c5b0*/  LDL.LU R5, [R1+0x30f4] ;  /* 0x0030f40001057983 */ /* 0x001ea20000300800 */
[----:B---3--:R-:W-:Y:S02]  /*5c5c0*/  @!P1 IMAD.MOV.U32 R6, RZ, RZ, R14 ;  /* 0x000000ffff069224 */ /* 0x008fe400078e000e */
[----:B------:R-:W-:Y:S01]  /*5c5d0*/  @!P1 IMAD.MOV.U32 R7, RZ, RZ, R15 ;  /* 0x000000ffff079224 */ /* 0x000fe200078e000f */
[----:B------:R-:W3:Y:S04]  /*5c5e0*/  LDL R14, [R1+0x2e40] ;  /* 0x002e4000010e7983 */ /* 0x000ee80000100800 */
[----:B------:R-:W3:Y:S01]  /*5c5f0*/  LDL R15, [R1+0x2e34] ;  /* 0x002e3400010f7983 */ /* 0x000ee20000100800 */
[----:B--2---:R-:W-:-:S06]  /*5c600*/  PRMT R5, RZ, 0x7610, R5 ;  /* 0x00007610ff057816 */ /* 0x004fcc0000000005 */
        /* <DEDUP_REMOVED lines=33> */
[----:B------:R-:W-:-:S05]  /*5c820*/  @!P0 LOP3.LUT R7, R7, R6, RZ, 0x3c, !PT ;  /* 0x0000000607078212 */ /* 0x000fca00078e3cff */
[----:B------:R0:W2:Y:S04]  /*5c830*/  @!P0 LDG.E.U16 R8, desc[UR10][R6.64] ;  /* 0x0000000a06088981 */ /* 0x0000a8000c1e1500 */
[----:B----4-:R-:W-:Y:S01]  /*5c840*/  STL [R1+0x3088], R9 ;  /* 0x0030880901007387 */ /* 0x010fe20000100800 */
[----:B0-----:R-:W-:-:S06]  /*5c850*/  PRMT R7, RZ, 0x7610, R7 ;  /* 0x00007610ff077816 */ /* 0x001fcc0000000007 */
[----:B---3--:R-:W3:Y:S04]  /*5c860*/  @!P1 LDG.E.U16 R7, desc[UR10][R14.64] ;  /* 0x0000000a0e079981 */ /* 0x008ee8000c1e1500 */
[----:B--2---:R-:W-:Y:S04]  /*5c870*/  STL [R1+0x308c], R8 ;  /* 0x00308c0801007387 */ /* 0x004fe80000100800 */
[----:B------:R-:W2:Y:S04]  /*5c880*/  LDL R14, [R1+0x2e3c] ;  /* 0x002e3c00010e7983 */ /* 0x000ea80000100800 */
[----:B------:R-:W2:Y:S01]  /*5c890*/  LDL R15, [R1+0x2e44] ;  /* 0x002e4400010f7983 */ /* 0x000ea20000100800 */
[----:B------:R-:W-:-:S03]  /*5c8a0*/  PRMT R6, RZ, 0x7610, R6 ;  /* 0x00007610ff067816 */ /* 0x000fc60000000006 */
[----:B---3--:R-:W-:Y:S01]  /*5c8b0*/  STL [R1+0x3090], R7 ;  /* 0x0030900701007387 */ /* 0x008fe20000100800 */
        /* <DEDUP_REMOVED lines=9> */
[----:B------:R-:W-:Y:S01]  /*5c950*/  @!P1 LOP3.LUT R15, R15, R14, RZ, 0x3c, !PT ;  /* 0x0000000e0f0f9212 */ /* 0x000fe200078e3cff */
[----:B--2---:R-:W-:Y:S04]  /*5c960*/  STL [R1+0x3094], R6 ;  /* 0x0030940601007387 */ /* 0x004fe80000100800 */
[----:B------:R0:W2:Y:S04]  /*5c970*/  @!P1 LDG.E.U16 R5, desc[UR10][R14.64] ;  /* 0x0000000a0e059981 */ /* 0x0000a8000c1e1500 */
[----:B------:R-:W0:Y:S04]  /*5c980*/  LDL R14, [R1+0x2e9c] ;  /* 0x002e9c00010e7983 */ /* 0x000e280000100800 */
[----:B------:R-:W0:Y:S01]  /*5c990*/  LDL R15, [R1+0x2ea0] ;  /* 0x002ea000010f7983 */ /* 0x000e220000100800 */
[----:B------:R-:W-:-:S02]  /*5c9a0*/  PRMT R0, RZ, 0x7610, R0 ;  /* 0x00007610ff007816 */ /* 0x000fc40000000000 */
        /* <DEDUP_REMOVED lines=89> */
[----:B----4-:R0:W-:Y:S04]  /*5cf40*/  STL [R1+0x30], R16 ;  /* 0x0000301001007387 */ /* 0x0101e80000100800 */
[----:B------:R1:W4:Y:S01]  /*5cf50*/  @!P1 LDG.E.U16 R2, desc[UR10][R14.64] ;  /* 0x0000000a0e029981 */ /* 0x000322000c1e1500 */
[----:B---3--:R-:W-:-:S03]  /*5cf60*/  PRMT R17, RZ, 0x7610, R17 ;  /* 0x00007610ff117816 */ /* 0x008fc60000000011 */
[----:B0-----:R-:W3:Y:S04]  /*5cf70*/  LDL R16, [R1+0x2e50] ;  /* 0x002e500001107983 */ /* 0x001ee80000100800 */
[----:B------:R-:W1:Y:S04]  /*5cf80*/  LDL R14, [R1+0x2e0c] ;  /* 0x002e0c00010e7983 */ /* 0x000e680000100800 */
[----:B------:R-:W1:Y:S02]  /*5cf90*/  LDL R15, [R1+0x2e18] ;  /* 0x002e1800010f7983 */ /* 0x000e640000100800 */
[----:B-1----:R-:W-:-:S04]  /*5cfa0*/  @!P0 LOP3.LUT R15, R15, R14, RZ, 0x3c, !PT ;  /* 0x0000000e0f0f8212 */ /* 0x002fc800078e3cff */
[----:B------:R-:W-:-:S04]  /*5cfb0*/  @!P0 LOP3.LUT R14, R15, R14, RZ, 0x3c, !PT ;  /* 0x0000000e0f0e8212 */ /* 0x000fc800078e3cff */
[----:B------:R-:W-:-:S05]  /*5cfc0*/  @!P0 LOP3.LUT R15, R15, R14, RZ, 0x3c, !PT ;  /* 0x0000000e0f0f8212 */ /* 0x000fca00078e3cff */
[----:B------:R-:W2:Y:S04]  /*5cfd0*/  @!P0 LDG.E.U16 R17, desc[UR10][R14.64] ;  /* 0x0000000a0e118981 */ /* 0x000ea8000c1e1500 */
[----:B----4-:R0:W-:Y:S04]  /*5cfe0*/  STL [R1+0x2c], R2 ;  /* 0x00002c0201007387 */ /* 0x0101e80000100800 */
[----:B0-----:R-:W4:Y:S04]  /*5cff0*/  LDL R2, [R1+0x2e58] ;  /* 0x002e580001027983 */ /* 0x001f280000100800 */
[----:B--2---:R0:W-:Y:S04]  /*5d000*/  STL [R1+0x28], R17 ;  /* 0x0000281101007387 */ /* 0x0041e80000100800 */
[----:B0-----:R-:W2:Y:S04]  /*5d010*/  LDL.LU R17, [R1+0x30c8] ;  /* 0x0030c80001117983 */ /* 0x001ea80000300800 */
[----:B------:R-:W3:Y:S01]  /*5d020*/  LDL R15, [R1+0x2e14] ;  /* 0x002e1400010f7983 */ /* 0x000ee20000100800 */
[----:B------:R-:W-:-:S03]  /*5d030*/  @!P1 IMAD.MOV.U32 R14, RZ, RZ, R12 ;  /* 0x000000ffff0e9224 */ /* 0x000fc600078e000c */
[----:B------:R-:W4:Y:S01]  /*5d040*/  LDL R12, [R1+0x2e60] ;  /* 0x002e6000010c7983 */ /* 0x000f220000100800 */
[----:B--2---:R-:W-:-:S06]  /*5d050*/  PRMT R17, RZ, 0x7610, R17 ;  /* 0x00007610ff117816 */ /* 0x004fcc0000000011 */
[----:B---3--:R-:W2:Y:S04]  /*5d060*/  @!P1 LDG.E.U16 R17, desc[UR10][R14.64] ;  /* 0x0000000a0e119981 */ /* 0x008ea8000c1e1500 */
        /* <DEDUP_REMOVED lines=9> */
[----:B------:R-:W4:Y:S01]  /*5d100*/  LDL R15, [R1+0x2e28] ;  /* 0x002e2800010f7983 */ /* 0x000f220000100800 */
[----:B------:R-:W-:Y:S01]  /*5d110*/  PRMT R10, RZ, 0x7610, R10 ;  /* 0x00007610ff0a7816 */ /* 0x000fe2000000000a */
[----:B0-----:R-:W-:Y:S02]  /*5d120*/  @!P1 IMAD.MOV.U32 R14, RZ, RZ, R16 ;  /* 0x000000ffff0e9224 */ /* 0x001fe400078e0010 */
[----:B---3--:R0:W-:Y:S01]  /*5d130*/  STL [R1+0x20], R11 ;  /* 0x0000200b01007387 */ /* 0x0081e20000100800 */
[----:B------:R-:W-:-:S03]  /*5d140*/  PRMT R0, RZ, 0x7610, R0 ;  /* 0x00007610ff007816 */ /* 0x000fc60000000000 */
[----:B------:R-:W3:Y:S04]  /*5d150*/  LDL R16, [R1+0x2e48] ;  /* 0x002e480001107983 */ /* 0x000ee80000100800 */
[----:B----4-:R1:W4:Y:S04]  /*5d160*/  @!P1 LDG.E.U16 R10, desc[UR10][R14.64] ;  /* 0x0000000a0e0a9981 */ /* 0x010328000c1e1500 */
[----:B0-----:R-:W2:Y:S04]  /*5d170*/  LDL R11, [R1+0x2e64] ;  /* 0x002e6400010b7983 */ /* 0x001ea80000100800 */
[----:B------:R-:W3:Y:S01]  /*5d180*/  LDL R15, [R1+0x2e4c] ;  /* 0x002e4c00010f7983 */ /* 0x000ee20000100800 */
[----:B-1----:R-:W-:-:S03]  /*5d190*/  @!P0 IMAD.MOV.U32 R14, RZ, RZ, R2 ;  /* 0x000000ffff0e8224 */ /* 0x002fc600078e0002 */
[----:B----4-:R0:W-:Y:S01]  /*5d1a0*/  STL [R1+0x1c], R10 ;  /* 0x00001c0a01007387 */ /* 0x0101e20000100800 */
[----:B------:R-:W-:-:S03]  /*5d1b0*/  PRMT R8, RZ, 0x7610, R8 ;  /* 0x00007610ff087816 */ /* 0x000fc60000000008 */
[----:B------:R-:W4:Y:S04]  /*5d1c0*/  LDL R2, [R1+0x2e68] ;  /* 0x002e680001027983 */ /* 0x000f280000100800 */
[----:B---3--:R1:W3:Y:S04]  /*5d1d0*/  @!P0 LDG.E.U16 R0, desc[UR10][R14.64] ;  /* 0x0000000a0e008981 */ /* 0x0082e8000c1e1500 */
[----:B0-----:R-:W4:Y:S04]  /*5d1e0*/  LDL R10, [R1+0x2e70] ;  /* 0x002e7000010a7983 */ /* 0x001f280000100800 */
[----:B------:R-:W2:Y:S01]  /*5d1f0*/  LDL R15, [R1+0x2e54] ;  /* 0x002e5400010f7983 */ /* 0x000ea20000100800 */
[----:B-1----:R-:W-:-:S03]  /*5d200*/  @!P1 IMAD.MOV.U32 R14, RZ, RZ, R12 ;  /* 0x000000ffff0e9224 */ /* 0x002fc600078e000c */
[----:B---3--:R0:W-:Y:S01]  /*5d210*/  STL [R1+0x18], R0 ;  /* 0x0000180001007387 */ /* 0x0081e20000100800 */
[----:B------:R-:W-:-:S03]  /*5d220*/  PRMT R5, RZ, 0x7610, R5 ;  /* 0x00007610ff057816 */ /* 0x000fc60000000005 */
[----:B------:R-:W3:Y:S04]  /*5d230*/  LDL R12, [R1+0xf34] ;  /* 0x000f3400010c7983 */ /* 0x000ee80000100800 */
[----:B--2---:R1:W2:Y:S04]  /*5d240*/  @!P1 LDG.E.U16 R8, desc[UR10][R14.64] ;  /* 0x0000000a0e089981 */ /* 0x0042a8000c1e1500 */
[----:B0-----:R-:W3:Y:S04]  /*5d250*/  LDL R0, [R1+0x2e6c] ;  /* 0x002e6c0001007983 */ /* 0x001ee80000100800 */
[----:B------:R-:W4:Y:S01]  /*5d260*/  LDL R15, [R1+0x2e5c] ;  /* 0x002e5c00010f7983 */ /* 0x000f220000100800 */
[----:B-1----:R-:W-:-:S05]  /*5d270*/  @!P0 IMAD.MOV.U32 R14, RZ, RZ, R11 ;  /* 0x000000ffff0e8224 */ /* 0x002fca00078e000b */
[----:B----4-:R0:W4:Y:S04]  /*5d280*/  @!P0 LDG.E.U16 R5, desc[UR10][R14.64] ;  /* 0x0000000a0e058981 */ /* 0x010128000c1e1500 */
[----:B--2---:R1:W-:Y:S04]  /*5d290*/  STL [R1+0x14], R8 ;  /* 0x0000140801007387 */ /* 0x0043e80000100800 */
[----:B------:R-:W2:Y:S04]  /*5d2a0*/  LDL R11, [R1+0xf2c] ;  /* 0x000f2c00010b7983 */ /* 0x000ea80000100800 */
[----:B-1----:R-:W2:Y:S01]  /*5d2b0*/  LDL R8, [R1+0xf38] ;  /* 0x000f380001087983 */ /* 0x002ea20000100800 */
[----:B------:R-:W-:Y:S01]  /*5d2c0*/  PRMT R9, RZ, 0x7610, R9 ;  /* 0x00007610ff097816 */ /* 0x000fe20000000009 */
[----:B0-----:R-:W-:-:S02]  /*5d2d0*/  @!P1 IMAD.MOV.U32 R14, RZ, RZ, R10 ;  /* 0x000000ffff0e9224 */ /* 0x001fc400078e000a */
[----:B------:R-:W-:Y:S01]  /*5d2e0*/  @!P1 IMAD.MOV.U32 R15, RZ, RZ, R16 ;  /* 0x000000ffff0f9224 */ /* 0x000fe200078e0010 */
[----:B------:R-:W-:-:S04]  /*5d2f0*/  PRMT R13, RZ, 0x7610, R13 ;  /* 0x00007610ff0d7816 */ /* 0x000fc8000000000d */
[----:B------:R3:W2:Y:S04]  /*5d300*/  @!P1 LDG.E.U16 R9, desc[UR10][R14.64] ;  /* 0x0000000a0e099981 */ /* 0x0006a8000c1e1500 */
[----:B----4-:R0:W-:Y:S01]  /*5d310*/  STL [R1+0x10], R5 ;  /* 0x0000100501007387 */ /* 0x0101e20000100800 */
[----:B---3--:R-:W-:Y:S02]  /*5d320*/  @!P0 IMAD.MOV.U32 R14, RZ, RZ, R0 ;  /* 0x000000ffff0e8224 */ /* 0x008fe400078e0000 */
[----:B------:R-:W-:Y:S01]  /*5d330*/  @!P0 IMAD.MOV.U32 R15, RZ, RZ, R2 ;  /* 0x000000ffff0f8224 */ /* 0x000fe200078e0002 */
[----:B------:R-:W-:Y:S02]  /*5d340*/  PRMT R7, RZ, 0x7610, R7 ;  /* 0x00007610ff077816 */ /* 0x000fe40000000007 */
[----:B------:R-:W-:Y:S01]  /*5d350*/  PRMT R6, RZ, 0x7610, R6 ;  /* 0x00007610ff067816 */ /* 0x000fe20000000006 */
[----:B------:R-:W3:Y:S04]  /*5d360*/  LDL R10, [R1+0xf24] ;  /* 0x000f2400010a7983 */ /* 0x000ee80000100800 */
[----:B------:R2:W4:Y:S04]  /*5d370*/  @!P0 LDG.E.U16 R13, desc[UR10][R14.64] ;  /* 0x0000000a0e0d8981 */ /* 0x000528000c1e1500 */
[----:B0-----:R-:W3:Y:S01]  /*5d380*/  LDL R5, [R1+0xf30] ;  /* 0x000f300001057983 */ /* 0x001ee20000100800 */
[----:B--2---:R-:W-:-:S02]  /*5d390*/  @!P1 IMAD.MOV.U32 R14, RZ, RZ, R8 ;  /* 0x000000ffff0e9224 */ /* 0x004fc400078e0008 */
[----:B------:R-:W-:-:S05]  /*5d3a0*/  @!P1 IMAD.MOV.U32 R15, RZ, RZ, R12 ;  /* 0x000000ffff0f9224 */ /* 0x000fca00078e000c */
[----:B------:R0:W2:Y:S02]  /*5d3b0*/  @!P1 LDG.E.U16 R7, desc[UR10][R14.64] ;  /* 0x0000000a0e079981 */ /* 0x0000a4000c1e1500 */
[----:B0-----:R-:W-:Y:S02]  /*5d3c0*/  @!P0 IMAD.MOV.U32 R15, RZ, RZ, R11 ;  /* 0x000000ffff0f8224 */ /* 0x001fe400078e000b */
[----:B---3--:R-:W-:-:S05]  /*5d3d0*/  @!P0 IMAD.MOV.U32 R14, RZ, RZ, R5 ;  /* 0x000000ffff0e8224 */ /* 0x008fca00078e0005 */
[----:B------:R0:W3:Y:S04]  /*5d3e0*/  @!P0 LDG.E.U16 R6, desc[UR10][R14.64] ;  /* 0x0000000a0e068981 */ /* 0x0000e8000c1e1500 */
[----:B------:R1:W-:Y:S04]  /*5d3f0*/  STL [R1+0xc], R9 ;  /* 0x00000c0901007387 */ /* 0x0003e80000100800 */
[----:B------:R-:W4:Y:S04]  /*5d400*/  LDL R2, [R1+0xf1c] ;  /* 0x000f1c0001027983 */ /* 0x000f280000100800 */
[----:B------:R-:W4:Y:S04]  /*5d410*/  LDL R0, [R1+0xf20] ;  /* 0x000f200001007983 */ /* 0x000f280000100800 */
[----:B------:R-:W4:Y:S04]  /*5d420*/  LDL R8, [R1+0x2e84] ;  /* 0x002e840001087983 */ /* 0x000f280000100800 */
[----:B-1----:R-:W4:Y:S04]  /*5d430*/  LDL R9, [R1+0xf28] ;  /* 0x000f280001097983 */ /* 0x002f280000100800 */
[----:B--2---:R1:W-:Y:S04]  /*5d440*/  STL [R1+0x4], R7 ;  /* 0x0000040701007387 */ /* 0x0043e80000100800 */
[----:B------:R-:W2:Y:S04]  /*5d450*/  LDL R5, [R1+0x2e80] ;  /* 0x002e800001057983 */ /* 0x000ea80000100800 */
[----:B-1----:R-:W2:Y:S01]  /*5d460*/  LDL R7, [R1+0x2e88] ;  /* 0x002e880001077983 */ /* 0x002ea20000100800 */
[----:B------:R-:W-:Y:S01]  /*5d470*/  PRMT R29, RZ, 0x7610, R29 ;  /* 0x00007610ff1d7816 */ /* 0x000fe2000000001d */
[----:B0-----:R-:W-:-:S02]  /*5d480*/  @!P1 IMAD.MOV.U32 R15, RZ, RZ, R10 ;  /* 0x000000ffff0f9224 */ /* 0x001fc400078e000a */
[----:B---3--:R0:W-:Y:S04]  /*5d490*/  STL [R1], R6 ;  /* 0x0000000601007387 */ /* 0x0081e80000100800 */
[----:B0-----:R-:W3:Y:S01]  /*5d4a0*/  LDL R6, [R1+0x2e7c] ;  /* 0x002e7c0001067983 */ /* 0x001ee20000100800 */
[----:B----4-:R-:W-:Y:S01]  /*5d4b0*/  @!P1 IMAD.MOV.U32 R14, RZ, RZ, R9 ;  /* 0x000000ffff0e9224 */ /* 0x010fe200078e0009 */
[----:B------:R-:W-:-:S04]  /*5d4c0*/  PRMT R27, RZ, 0x7610, R27 ;  /* 0x00007610ff1b7816 */ /* 0x000fc8000000001b */
[----:B------:R0:W4:Y:S01]  /*5d4d0*/  @!P1 LDG.E.U16 R29, desc[UR10][R14.64] ;  /* 0x0000000a0e1d9981 */ /* 0x000122000c1e1500 */
[----:B------:R-:W-:Y:S01]  /*5d4e0*/  PRMT R25, RZ, 0x7610, R25 ;  /* 0x00007610ff197816 */ /* 0x000fe20000000019 */
[----:B0-----:R-:W-:Y:S02]  /*5d4f0*/  @!P0 IMAD.MOV.U32 R14, RZ, RZ, R0 ;  /* 0x000000ffff0e8224 */ /* 0x001fe400078e0000 */
[----:B------:R-:W-:-:S05]  /*5d500*/  @!P0 IMAD.MOV.U32 R15, RZ, RZ, R2 ;  /* 0x000000ffff0f8224 */ /* 0x000fca00078e0002 */
[----:B------:R2:W4:Y:S02]  /*5d510*/  @!P0 LDG.E.U16 R27, desc[UR10][R14.64] ;  /* 0x0000000a0e1b8981 */ /* 0x000524000c1e1500 */
[----:B--2---:R-:W-:Y:S02]  /*5d520*/  @!P1 IMAD.MOV.U32 R14, RZ, RZ, R7 ;  /* 0x000000ffff0e9224 */ /* 0x004fe400078e0007 */
[----:B------:R-:W-:-:S05]  /*5d530*/  @!P1 IMAD.MOV.U32 R15, RZ, RZ, R8 ;  /* 0x000000ffff0f9224 */ /* 0x000fca00078e0008 */
[----:B------:R0:W2:Y:S01]  /*5d540*/  @!P1 LDG.E.U16 R25, desc[UR10][R14.64] ;  /* 0x0000000a0e199981 */ /* 0x0000a2000c1e1500 */
[----:B------:R-:W-:Y:S01]  /*5d550*/  PRMT R23, RZ, 0x7610, R23 ;  /* 0x00007610ff177816 */ /* 0x000fe20000000017 */
[----:B0-----:R-:W-:Y:S02]  /*5d560*/  @!P0 IMAD.MOV.U32 R14, RZ, RZ, R5 ;  /* 0x000000ffff0e8224 */ /* 0x001fe400078e0005 */
[----:B---3--:R-:W-:-:S05]  /*5d570*/  @!P0 IMAD.MOV.U32 R15, RZ, RZ, R6 ;  /* 0x000000ffff0f8224 */ /* 0x008fca00078e0006 */
[----:B------:R-:W3:Y:S04]  /*5d580*/  @!P0 LDG.E.U16 R23, desc[UR10][R14.64] ;  /* 0x0000000a0e178981 */ /* 0x000ee8000c1e1500 */
[----:B----4-:R-:W-:Y:S04]  /*5d590*/  STL [R1+0x3044], R29 ;  /* 0x0030441d01007387 */ /* 0x010fe80000100800 */
[----:B------:R-:W4:Y:S04]  /*5d5a0*/  LDL R2, [R1+0x2e94] ;  /* 0x002e940001027983 */ /* 0x000f280000100800 */
[----:B------:R-:W4:Y:S04]  /*5d5b0*/  LDL R0, [R1+0x2e98] ;  /* 0x002e980001007983 */ /* 0x000f280000100800 */
[----:B------:R-:W-:Y:S04]  /*5d5c0*/  STL [R1+0x3048], R27 ;  /* 0x0030481b01007387 */ /* 0x000fe80000100800 */
[----:B------:R-:W4:Y:S04]  /*5d5d0*/  LDL R12, [R1+0x2eac] ;  /* 0x002eac00010c7983 */ /* 0x000f280000100800 */
[----:B------:R-:W4:Y:S04]  /*5d5e0*/  LDL R11, [R1+0x2eb0] ;  /* 0x002eb000010b7983 */ /* 0x000f280000100800 */
[----:B--2---:R-:W-:Y:S04]  /*5d5f0*/  STL [R1+0x3010], R25 ;  /* 0x0030101901007387 */ /* 0x004fe80000100800 */
[----:B------:R-:W2:Y:S04]  /*5d600*/  LDL R10, [R1+0x2ec4] ;  /* 0x002ec400010a7983 */ /* 0x000ea80000100800 */
[----:B------:R-:W-:Y:S04]  /*5d610*/  STL [R1+0x8], R13 ;  /* 0x0000080d01007387 */ /* 0x000fe80000100800 */
[----:B------:R-:W2:Y:S04]  /*5d620*/  LDL R9, [R1+0x2ec8] ;  /* 0x002ec80001097983 */ /* 0x000ea80000100800 */
[----:B------:R-:W2:Y:S04]  /*5d630*/  LDL R8, [R1+0x2ebc] ;  /* 0x002ebc0001087983 */ /* 0x000ea80000100800 */
[----:B------:R-:W2:Y:S04]  /*5d640*/  LDL R7, [R1+0x2ec0] ;  /* 0x002ec00001077983 */ /* 0x000ea80000100800 */
[----:B---3--:R0:W-:Y:S04]  /*5d650*/  STL [R1+0x3014], R23 ;  /* 0x0030141701007387 */ /* 0x0081e80000100800 */
[----:B------:R-:W3:Y:S04]  /*5d660*/  LDL R6, [R1+0x2eb4] ;  /* 0x002eb40001067983 */ /* 0x000ee80000100800 */
[----:B------:R-:W3:Y:S01]  /*5d670*/  LDL R5, [R1+0x2eb8] ;  /* 0x002eb80001057983 */ /* 0x000ee20000100800 */
[----:B------:R-:W-:Y:S01]  /*5d680*/  PRMT R21, RZ, 0x7610, R21 ;  /* 0x00007610ff157816 */ /* 0x000fe20000000015 */
[----:B----4-:R-:W-:-:S02]  /*5d690*/  @!P1 IMAD.MOV.U32 R14, RZ, RZ, R0 ;  /* 0x000000ffff0e9224 */ /* 0x010fc400078e0000 */
[----:B------:R-:W-:Y:S01]  /*5d6a0*/  @!P1 IMAD.MOV.U32 R15, RZ, RZ, R2 ;  /* 0x000000ffff0f9224 */ /* 0x000fe200078e0002 */
[----:B------:R-:W-:Y:S02]  /*5d6b0*/  PRMT R19, RZ, 0x7610, R19 ;  /* 0x00007610ff137816 */ /* 0x000fe40000000013 */
[----:B------:R-:W-:Y:S02]  /*5d6c0*/  PRMT R17, RZ, 0x7610, R17 ;  /* 0x00007610ff117816 */ /* 0x000fe40000000011 */
[----:B------:R-:W-:Y:S02]  /*5d6d0*/  PRMT R3, RZ, 0x7610, R3 ;  /* 0x00007610ff037816 */ /* 0x000fe40000000003 */
[----:B------:R-:W-:Y:S01]  /*5d6e0*/  PRMT R18, RZ, 0x7610, R18 ;  /* 0x00007610ff127816 */ /* 0x000fe20000000012 */
[----:B------:R1:W4:Y:S04]  /*5d6f0*/  @!P1 LDG.E.U16 R21, desc[UR10][R14.64] ;  /* 0x0000000a0e159981 */ /* 0x000328000c1e1500 */
[----:B------:R-:W4:Y:S04]  /*5d700*/  LDL R0, [R1+0x2ed0] ;  /* 0x002ed00001007983 */ /* 0x000f280000100800 */
[----:B------:R-:W4:Y:S01]  /*5d710*/  LDL R2, [R1+0x2ecc] ;  /* 0x002ecc0001027983 */ /* 0x000f220000100800 */
[----:B-1----:R-:W-:-:S02]  /*5d720*/  @!P0 IMAD.MOV.U32 R14, RZ, RZ, R11 ;  /* 0x000000ffff0e8224 */ /* 0x002fc400078e000b */
[----:B------:R-:W-:-:S05]  /*5d730*/  @!P0 IMAD.MOV.U32 R15, RZ, RZ, R12 ;  /* 0x000000ffff0f8224 */ /* 0x000fca00078e000c */
[----:B------:R2:W4:Y:S02]  /*5d740*/  @!P0 LDG.E.U16 R19, desc[UR10][R14.64] ;  /* 0x0000000a0e138981 */ /* 0x000524000c1e1500 */
[----:B--2---:R-:W-:Y:S02]  /*5d750*/  @!P1 IMAD.MOV.U32 R14, RZ, RZ, R9 ;  /* 0x000000ffff0e9224 */ /* 0x004fe400078e0009 */
[----:B------:R-:W-:-:S05]  /*5d760*/  @!P1 IMAD.MOV.U32 R15, RZ, RZ, R10 ;  /* 0x000000ffff0f9224 */ /* 0x000fca00078e000a */
[----:B------:R1:W2:Y:S02]  /*5d770*/  @!P1 LDG.E.U16 R17, desc[UR10][R14.64] ;  /* 0x0000000a0e119981 */ /* 0x0002a4000c1e1500 */
[----:B-1----:R-:W-:Y:S02]  /*5d780*/  @!P0 IMAD.MOV.U32 R14, RZ, RZ, R7 ;  /* 0x000000ffff0e8224 */ /* 0x002fe400078e0007 */
[----:B------:R-:W-:-:S05]  /*5d790*/  @!P0 IMAD.MOV.U32 R15, RZ, RZ, R8 ;  /* 0x000000ffff0f8224 */ /* 0x000fca00078e0008 */
[----:B------:R3:W2:Y:S02]  /*5d7a0*/  @!P0 LDG.E.U16 R3, desc[UR10][R14.64] ;  /* 0x0000000a0e038981 */ /* 0x0006a4000c1e1500 */
[----:B---3--:R-:W-:Y:S02]  /*5d7b0*/  @!P1 IMAD.MOV.U32 R15, RZ, RZ, R6 ;  /* 0x000000ffff0f9224 */ /* 0x008fe400078e0006 */
[----:B------:R-:W-:-:S05]  /*5d7c0*/  @!P1 IMAD.MOV.U32 R14, RZ, RZ, R5 ;  /* 0x000000ffff0e9224 */ /* 0x000fca00078e0005 */
[----:B------:R1:W3:Y:S04]  /*5d7d0*/  @!P1 LDG.E.U16 R18, desc[UR10][R14.64] ;  /* 0x0000000a0e129981 */ /* 0x0002e8000c1e1500 */
[----:B----4-:R4:W-:Y:S01]  /*5d7e0*/  STL [R1+0x306c], R21 ;  /* 0x00306c1501007387 */ /* 0x0109e20000100800 */
[----:B------:R-:W-:Y:S01]  /*5d7f0*/  PRMT R20, RZ, 0x7610, R20 ;  /* 0x00007610ff147816 */ /* 0x000fe20000000014 */
[----:B-1----:R-:W-:Y:S02]  /*5d800*/  @!P0 IMAD.MOV.U32 R14, RZ, RZ, R0 ;  /* 0x000000ffff0e8224 */ /* 0x002fe400078e0000 */
[----:B------:R1:W-:Y:S01]  /*5d810*/  STL [R1+0x30a0], R19 ;  /* 0x0030a01301007387 */ /* 0x0003e20000100800 */
[----:B------:R-:W-:-:S05]  /*5d820*/  @!P0 IMAD.MOV.U32 R15, RZ, RZ, R2 ;  /* 0x000000ffff0f8224 */ /* 0x000fca00078e0002 */
[----:B------:R1:W4:Y:S04]  /*5d830*/  @!P0 LDG.E.U16 R20, desc[UR10][R14.64] ;  /* 0x0000000a0e148981 */ /* 0x000328000c1e1500 */
[----:B--2---:R2:W-:Y:S04]  /*5d840*/  STL [R1+0x30a4], R17 ;  /* 0x0030a41101007387 */ /* 0x0045e80000100800 */
[----:B------:R2:W-:Y:S04]  /*5d850*/  STL [R1+0x30a8], R3 ;  /* 0x0030a80301007387 */ /* 0x0005e80000100800 */
[----:B---3--:R3:W-:Y:S04]  /*5d860*/  STL [R1+0x30ac], R18 ;  /* 0x0030ac1201007387 */ /* 0x0087e80000100800 */
[----:B0-----:R-:W3:Y:S04]  /*5d870*/  LDL R23, [R1+0x2ed4] ;  /* 0x002ed40001177983 */ /* 0x001ee80000100800 */
[----:B----4-:R-:W4:Y:S04]  /*5d880*/  LDL R21, [R1+0x2ee4] ;  /* 0x002ee40001157983 */ /* 0x010f280000100800 */
[----:B-1----:R-:W4:Y:S04]  /*5d890*/  LDL R19, [R1+0x2ee0] ;  /* 0x002ee00001137983 */ /* 0x002f280000100800 */
[----:B--2---:R-:W2:Y:S04]  /*5d8a0*/  LDL R17, [R1+0x2eec] ;  /* 0x002eec0001117983 */ /* 0x004ea80000100800 */
[----:B------:R-:W2:Y:S04]  /*5d8b0*/  LDL R3, [R1+0x2ef0] ;  /* 0x002ef00001037983 */ /* 0x000ea80000100800 */
[----:B---3--:R-:W3:Y:S04]  /*5d8c0*/  LDL R18, [R1+0x2ee8] ;  /* 0x002ee80001127983 */ /* 0x008ee80000100800 */
[----:B------:R-:W2:Y:S04]  /*5d8d0*/  LDL.LU R25, [R1+0xb5c] ;  /* 0x000b5c0001197983 */ /* 0x000ea80000300800 */
        /* <DEDUP_REMOVED lines=14> */
[----:B------:R-:W4:Y:S04]  /*5d9c0*/  LDL R14, [R1+0x2ed8] ;  /* 0x002ed800010e7983 */ /* 0x000f280000100800 */
[----:B------:R-:W4:Y:S01]  /*5d9d0*/  LDL R15, [R1+0x2edc] ;  /* 0x002edc00010f7983 */ /* 0x000f220000100800 */
[----:B------:R-:W-:-:S02]  /*5d9e0*/  PRMT R22, RZ, 0x7610, R22 ;  /* 0x00007610ff167816 */ /* 0x000fc40000000016 */
[----:B------:R-:W-:Y:S02]  /*5d9f0*/  PRMT R24, RZ, 0x7610, R24 ;  /* 0x00007610ff187816 */ /* 0x000fe40000000018 */
[----:B------:R-:W-:Y:S02]  /*5da00*/  PRMT R26, RZ, 0x7610, R26 ;  /* 0x00007610ff1a7816 */ /* 0x000fe4000000001a */
[----:B------:R-:W-:Y:S02]  /*5da10*/  PRMT R28, RZ, 0x7610, R28 ;  /* 0x00007610ff1c7816 */ /* 0x000fe4000000001c */
[----:B----4-:R-:W-:-:S04]  /*5da20*/  @!P1 LOP3.LUT R15, R15, R14, RZ, 0x3c, !PT ;  /* 0x0000000e0f0f9212 */ /* 0x010fc800078e3cff */
[----:B------:R-:W-:-:S04]  /*5da30*/  @!P1 LOP3.LUT R14, R15, R14, RZ, 0x3c, !PT ;  /* 0x0000000e0f0e9212 */ /* 0x000fc800078e3cff */
[----:B------:R-:W-:-:S05]  /*5da40*/  @!P1 LOP3.LUT R15, R15, R14, RZ, 0x3c, !PT ;  /* 0x0000000e0f0f9212 */ /* 0x000fca00078e3cff */
[----:B------:R0:W4:Y:S02]  /*5da50*/  @!P1 LDG.E.U16 R22, desc[UR10][R14.64] ;  /* 0x0000000a0e169981 */ /* 0x000124000c1e1500 */
[----:B0-----:R-:W-:Y:S02]  /*5da60*/  @!P0 IMAD.MOV.U32 R14, RZ, RZ, R21 ;  /* 0x000000ffff0e8224 */ /* 0x001fe400078e0015 */
[----:B------:R-:W-:-:S05]  /*5da70*/  @!P0 IMAD.MOV.U32 R15, RZ, RZ, R23 ;  /* 0x000000ffff0f8224 */ /* 0x000fca00078e0017 */
[----:B------:R3:W4:Y:S02]  /*5da80*/  @!P0 LDG.E.U16 R24, desc[UR10][R14.64] ;  /* 0x0000000a0e188981 */ /* 0x000724000c1e1500 */
[----:B---3--:R-:W-:Y:S02]  /*5da90*/  @!P1 IMAD.MOV.U32 R14, RZ, RZ, R18 ;  /* 0x000000ffff0e9224 */ /* 0x008fe400078e0012 */
[----:B------:R-:W-:-:S05]  /*5daa0*/  @!P1 IMAD.MOV.U32 R15, RZ, RZ, R19 ;  /* 0x000000ffff0f9224 */ /* 0x000fca00078e0013 */
[----:B------:R2:W3:Y:S02]  /*5dab0*/  @!P1 LDG.E.U16 R26, desc[UR10][R14.64] ;  /* 0x0000000a0e1a9981 */ /* 0x0004e4000c1e1500 */
[----:B--2---:R-:W-:Y:S02]  /*5dac0*/  @!P0 IMAD.MOV.U32 R14, RZ, RZ, R3 ;  /* 0x000000ffff0e8224 */ /* 0x004fe400078e0003 */
[----:B------:R-:W-:-:S05]  /*5dad0*/  @!P0 IMAD.MOV.U32 R15, RZ, RZ, R17 ;  /* 0x000000ffff0f8224 */ /* 0x000fca00078e0011 */
[----:B------:R-:W2:Y:S04]  /*5dae0*/  @!P0 LDG.E.U16 R28, desc[UR10][R14.64] ;  /* 0x0000000a0e1c8981 */ /* 0x000ea8000c1e1500 */
[----:B------:R-:W-:Y:S04]  /*5daf0*/  STL [R1+0x30b0], R20 ;  /* 0x0030b01401007387 */ /* 0x000fe80000100800 */
[----:B------:R-:W-:Y:S04]  /*5db00*/  STS.U16 [R4+UR5+0x9980], R25 ;  /* 0x0099801904007988 */ /* 0x000fe80008000405 */
[----:B------:R0:W-:Y:S04]  /*5db10*/  STS.U16 [R4+UR5+0xb980], R2 ;  /* 0x00b9800204007988 */ /* 0x0001e80008000405 */
[----:B----4-:R-:W-:Y:S04]  /*5db20*/  STL [R1+0x3064], R22 ;  /* 0x0030641601007387 */ /* 0x010fe80000100800 */
[----:B------:R-:W-:Y:S04]  /*5db30*/  STL [R1+0x3068], R24 ;  /* 0x0030681801007387 */ /* 0x000fe80000100800 */
[----:B---3--:R-:W-:Y:S04]  /*5db40*/  STL [R1+0x304c], R26 ;  /* 0x00304c1a01007387 */ /* 0x008fe80000100800 */
[----:B--2---:R1:W-:Y:S04]  /*5db50*/  STL [R1+0x3050], R28 ;  /* 0x0030501c01007387 */ /* 0x0043e80000100800 */
[----:B0-----:R-:W2:Y:S04]  /*5db60*/  LDL.LU R2, [R1+0x9a8] ;  /* 0x0009a80001027983 */ /* 0x001ea80000300800 */
[----:B-1----:R-:W3:Y:S04]  /*5db70*/  LDL.LU R28, [R1+0x964] ;  /* 0x00096400011c7983 */ /* 0x002ee80000300800 */
[----:B---3--:R0:W-:Y:S04]  /*5db80*/  STL [R1+0x30bc], R28 ;  /* 0x0030bc1c01007387 */ /* 0x0081e80000100800 */
[----:B0-----:R-:W3:Y:S04]  /*5db90*/  LDL.LU R28, [R1+0x970] ;  /* 0x00097000011c7983 */ /* 0x001ee80000300800 */
        /* <DEDUP_REMOVED lines=37> */
[----:B--2---:R-:W2:Y:S04]  /*5ddf0*/  LDL.LU R11, [R1+0x51c] ;  /* 0x00051c00010b7983 */ /* 0x004ea80000300800 */
[----:B------:R-:W2:Y:S04]  /*5de00*/  LDL.LU R12, [R1+0x510] ;  /* 0x00051000010c7983 */ /* 0x000ea80000300800 */
[----:B------:R-:W2:Y:S04]  /*5de10*/  LDL.LU R13, [R1+0x4e4] ;  /* 0x0004e400010d7983 */ /* 0x000ea80000300800 */
[----:B------:R0:W-:Y:S04]  /*5de20*/  STS.U16 [R4+UR5+0xd900], R2 ;  /* 0x00d9000204007988 */ /* 0x0001e80008000405 */
[----:B------:R-:W2:Y:S04]  /*5de30*/  LDL.LU R16, [R1+0x4d8] ;  /* 0x0004d80001107983 */ /* 0x000ea80000300800 */
[----:B0-----:R-:W2:Y:S04]  /*5de40*/  LDL.LU R2, [R1+0x4ac] ;  /* 0x0004ac0001027983 */ /* 0x001ea80000300800 */
[----:B---3--:R0:W-:Y:S04]  /*5de50*/  STS.U16 [R4+UR5+0xd980], R28 ;  /* 0x00d9801c04007988 */ /* 0x0081e80008000405 */
[----:B0-----:R-:W3:Y:S04]  /*5de60*/  LDL.LU R28, [R1+0x30c0] ;  /* 0x0030c000011c7983 */ /* 0x001ee80000300800 */
[----:B----4-:R-:W-:Y:S04]  /*5de70*/  STS.U16 [R4+UR5+0xf980], R20 ;  /* 0x00f9801404007988 */ /* 0x010fe80008000405 */
[----:B------:R-:W-:Y:S04]  /*5de80*/  STS.U16 [R4+UR5+0x12100], R29 ;  /* 0x0121001d04007988 */ /* 0x000fe80008000405 */
[----:B---3--:R0:W-:Y:S04]  /*5de90*/  STS.U16 [R4+UR5+0xe100], R28 ;  /* 0x00e1001c04007988 */ /* 0x0081e80008000405 */
[----:B0-----:R-:W3:Y:S04]  /*5dea0*/  LDL.LU R28, [R1+0x30bc] ;  /* 0x0030bc00011c7983 */ /* 0x001ee80000300800 */
[----:B------:R-:W4:Y:S04]  /*5deb0*/  LDL.LU R29, [R1+0x4a0] ;  /* 0x0004a000011d7983 */ /* 0x000f280000300800 */
[----:B------:R-:W2:Y:S04]  /*5dec0*/  LDL.LU R20, [R1+0x43c] ;  /* 0x00043c0001147983 */ /* 0x000ea80000300800 */
[----:B--2---:R0:W-:Y:S04]  /*5ded0*/  STL [R1+0x30b4], R20 ;  /* 0x0030b41401007387 */ /* 0x0041e80000100800 */
[----:B0-----:R-:W2:Y:S04]  /*5dee0*/  LDL.LU R20, [R1+0x468] ;  /* 0x0004680001147983 */ /* 0x001ea80000300800 */
        /* <DEDUP_REMOVED lines=27> */
[----:B------:R0:W-:Y:S04]  /*5e0a0*/  STS.U16 [R4+UR5+0x14900], R13 ;  /* 0x0149000d04007988 */ /* 0x0001e80008000405 */
[----:B------:R-:W2:Y:S04]  /*5e0b0*/  LDL.LU R12, [R1+0x1a4] ;  /* 0x0001a400010c7983 */ /* 0x000ea80000300800 */
[----:B------:R1:W-:Y:S04]  /*5e0c0*/  STS.U16 [R4+UR5+0x14980], R16 ;  /* 0x0149801004007988 */ /* 0x0003e80008000405 */
[----:B------:R4:W-:Y:S04]  /*5e0d0*/  STS.U16 [R4+UR5+0x15100], R2 ;  /* 0x0151000204007988 */ /* 0x0009e80008000405 */
[----:B------:R4:W-:Y:S04]  /*5e0e0*/  STS.U16 [R4+UR5+0xe900], R14 ;  /* 0x00e9000e04007988 */ /* 0x0009e80008000405 */
[----:B---3--:R3:W-:Y:S04]  /*5e0f0*/  STS.U16 [R4+UR5+0xe180], R28 ;  /* 0x00e1801c04007988 */ /* 0x0087e80008000405 */
[----:B------:R3:W-:Y:S04]  /*5e100*/  STS.U16 [R4+UR5+0xe980], R15 ;  /* 0x00e9800f04007988 */ /* 0x0007e80008000405 */
[----:B0-----:R-:W2:Y:S04]  /*5e110*/  LDL.LU R13, [R1+0x174] ;  /* 0x00017400010d7983 */ /* 0x001ea80000300800 */
[----:B-1----:R-:W2:Y:S04]  /*5e120*/  LDL.LU R16, [R1+0x16c] ;  /* 0x00016c0001107983 */ /* 0x002ea80000300800 */
[----:B----4-:R-:W4:Y:S04]  /*5e130*/  LDL.LU R2, [R1+0x13c] ;  /* 0x00013c0001027983 */ /* 0x010f280000300800 */
[----:B------:R-:W4:Y:S04]  /*5e140*/  LDL.LU R14, [R1+0x134] ;  /* 0x00013400010e7983 */ /* 0x000f280000300800 */
[----:B---3--:R-:W3:Y:S04]  /*5e150*/  LDL.LU R28, [R1+0x104] ;  /* 0x00010400011c7983 */ /* 0x008ee80000300800 */
        /* <DEDUP_REMOVED lines=36> */
[----:B----4-:R-:W-:Y:S04]  /*5e3a0*/  STS.U16 [R4+UR5+0x1a100], R2 ;  /* 0x01a1000204007988 */ /* 0x010fe80008000405 */
[----:B---3--:R-:W-:Y:S04]  /*5e3b0*/  STS.U16 [R4+UR5+0x1c180], R25 ;  /* 0x01c1801904007988 */ /* 0x008fe80008000405 */
[----:B------:R-:W-:Y:S04]  /*5e3c0*/  STS.U16 [R4+UR5+0x1c980], R29 ;  /* 0x01c9801d04007988 */ /* 0x000fe80008000405 */
[----:B--2---:R0:W-:Y:S04]  /*5e3d0*/  STS.U16 [R4+UR5+0x16100], R20 ;  /* 0x0161001404007988 */ /* 0x0041e80008000405 */
[----:B0-----:R-:W2:Y:S04]  /*5e3e0*/  LDL.LU R20, [R1+0x30b0] ;  /* 0x0030b00001147983 */ /* 0x001ea80000300800 */
[----:B------:R-:W3:Y:S04]  /*5e3f0*/  LDL.LU R18, [R1+0x30ac] ;  /* 0x0030ac0001127983 */ /* 0x000ee80000300800 */
[----:B------:R-:W4:Y:S04]  /*5e400*/  LDL.LU R3, [R1+0x30a8] ;  /* 0x0030a80001037983 */ /* 0x000f280000300800 */
[----:B------:R-:W2:Y:S04]  /*5e410*/  LDL.LU R17, [R1+0x30a4] ;  /* 0x0030a40001117983 */ /* 0x000ea80000300800 */
[----:B------:R-:W3:Y:S04]  /*5e420*/  LDL.LU R19, [R1+0x30a0] ;  /* 0x0030a00001137983 */ /* 0x000ee80000300800 */
[----:B------:R-:W4:Y:S04]  /*5e430*/  LDL.LU R0, [R1+0x309c] ;  /* 0x00309c0001007983 */ /* 0x000f280000300800 */
[----:B------:R-:W2:Y:S04]  /*5e440*/  LDL.LU R5, [R1+0x3098] ;  /* 0x0030980001057983 */ /* 0x000ea80000300800 */
[----:B------:R-:W3:Y:S04]  /*5e450*/  LDL.LU R6, [R1+0x3094] ;  /* 0x0030940001067983 */ /* 0x000ee80000300800 */
        /* <DEDUP_REMOVED lines=10> */
[----:B------:R-:W3:Y:S04]  /*5e500*/  LDL.LU R29, [R1+0xef4] ;  /* 0x000ef400011d7983 */ /* 0x000ee80000300800 */
[----:B------:R0:W-:Y:S02]  /*5e510*/  STS.U16 [R4+UR5+0x1a180], R14 ;  /* 0x01a1800e04007988 */ /* 0x0001e40008000405 */
[----:B0-----:R-:W0:Y:S02]  /*5e520*/  S2R R14, SR_TID.X ;  /* 0x00000000000e7919 */ /* 0x001e240000002100 */
[----:B------:R-:W-:Y:S04]  /*5e530*/  STS.U16 [R4+UR5+0x1a900], R28 ;  /* 0x01a9001c04007988 */ /* 0x000fe80008000405 */
[----:B------:R-:W-:Y:S04]  /*5e540*/  STS.U16 [R4+UR5+0x1a980], R15 ;  /* 0x01a9800f04007988 */ /* 0x000fe80008000405 */
[----:B------:R-:W-:Y:S04]  /*5e550*/  STS.U16 [R4+UR5+0x1b100], R26 ;  /* 0x01b1001a04007988 */ /* 0x000fe80008000405 */
[----:B------:R-:W-:Y:S04]  /*5e560*/  STS.U16 [R4+UR5+0x1b180], R24 ;  /* 0x01b1801804007988 */ /* 0x000fe80008000405 */
[----:B------:R-:W-:Y:S04]  /*5e570*/  STS.U16 [R4+UR5+0x1b900], R22 ;  /* 0x01b9001604007988 */ /* 0x000fe80008000405 */
[----:B------:R1:W-:Y:S04]  /*5e580*/  STS.U16 [R4+UR5+0x1b980], R21 ;  /* 0x01b9801504007988 */ /* 0x0003e80008000405 */
[----:B------:R-:W-:Y:S04]  /*5e590*/  STS.U16 [R4+UR5+0x1c100], R23 ;  /* 0x01c1001704007988 */ /* 0x000fe80008000405 */
[----:B------:R0:W-:Y:S01]  /*5e5a0*/  STS.U16 [R4+UR5+0x1c900], R27 ;  /* 0x01c9001b04007988 */ /* 0x0001e20008000405 */
[----:B------:R-:W0:Y:S03]  /*5e5b0*/  S2UR UR7, SR_CgaCtaId ;  /* 0x00000000000779c3 */ /* 0x000e260000008800 */
[----:B-1----:R-:W3:Y:S04]  /*5e5c0*/  LDL.LU R21, [R1+0xec8] ;  /* 0x000ec80001157983 */ /* 0x002ee80000300800 */
[----:B0-----:R-:W3:Y:S04]  /*5e5d0*/  LDL.LU R27, [R1+0xec4] ;  /* 0x000ec400011b7983 */ /* 0x001ee80000300800 */
[----:B------:R-:W3:Y:S04]  /*5e5e0*/  LDL.LU R28, [R1+0xe98] ;  /* 0x000e9800011c7983 */ /* 0x000ee80000300800 */
[----:B------:R-:W3:Y:S01]  /*5e5f0*/  LDL.LU R15, [R1+0xe94] ;  /* 0x000e9400010f7983 */ /* 0x000ee20000300800 */
[----:B------:R-:W-:-:S03]  /*5e600*/  UMOV UR6, 0x400 ;  /* 0x0000040000067882 */ /* 0x000fc60000000000 */
[----:B------:R-:W3:Y:S04]  /*5e610*/  LDL.LU R24, [R1+0xe68] ;  /* 0x000e680001187983 */ /* 0x000ee80000300800 */
[----:B------:R-:W3:Y:S01]  /*5e620*/  LDL.LU R22, [R1+0xe64] ;  /* 0x000e640001167983 */ /* 0x000ee20000300800 */
[----:B------:R-:W-:-:S03]  /*5e630*/  ULEA UR6, UR7, UR6, 0x18 ;  /* 0x0000000607067291 */ /* 0x000fc6000f8ec03f */
[----:B----4-:R-:W-:Y:S04]  /*5e640*/  STS.U16 [R4+UR5+0x1f980], R0 ;  /* 0x01f9800004007988 */ /* 0x010fe80008000405 */
[----:B--2---:R0:W-:Y:S02]  /*5e650*/  STS.U16 [R4+UR5+0x1d100], R2 ;  /* 0x01d1000204007988 */ /* 0x0041e40008000405 */
[----:B0-----:R-:W0:Y:S02]  /*5e660*/  S2R R2, SR_TID.X ;  /* 0x0000000000027919 */ /* 0x001e240000002100 */
[----:B---3--:R-:W-:Y:S04]  /*5e670*/  STS.U16 [R4+UR5+0x1d180], R16 ;  /* 0x01d1801004007988 */ /* 0x008fe80008000405 */
[----:B------:R1:W-:Y:S04]  /*5e680*/  STS.U16 [R4+UR5+0x1d900], R13 ;  /* 0x01d9000d04007988 */ /* 0x0003e80008000405 */
[----:B------:R-:W-:Y:S04]  /*5e690*/  STS.U16 [R4+UR5+0x1d980], R12 ;  /* 0x01d9800c04007988 */ /* 0x000fe80008000405 */
[----:B------:R-:W-:Y:S04]  /*5e6a0*/  STS.U16 [R4+UR5+0x1e100], R11 ;  /* 0x01e1000b04007988 */ /* 0x000fe80008000405 */
[----:B------:R-:W-:Y:S04]  /*5e6b0*/  STS.U16 [R4+UR5+0x1e180], R10 ;  /* 0x01e1800a04007988 */ /* 0x000fe80008000405 */
[----:B------:R-:W-:Y:S04]  /*5e6c0*/  STS.U16 [R4+UR5+0x1e900], R9 ;  /* 0x01e9000904007988 */ /* 0x000fe80008000405 */
[----:B------:R-:W-:Y:S04]  /*5e6d0*/  STS.U16 [R4+UR5+0x1e980], R8 ;  /* 0x01e9800804007988 */ /* 0x000fe80008000405 */
[----:B------:R-:W-:Y:S04]  /*5e6e0*/  STS.U16 [R4+UR5+0x1f100], R7 ;  /* 0x01f1000704007988 */ /* 0x000fe80008000405 */
[----:B------:R-:W-:Y:S04]  /*5e6f0*/  STS.U16 [R4+UR5+0x1f180], R6 ;  /* 0x01f1800604007988 */ /* 0x000fe80008000405 */
[----:B------:R2:W-:Y:S01]  /*5e700*/  STS.U16 [R4+UR5+0x1f900], R5 ;  /* 0x01f9000504007988 */ /* 0x0005e20008000405 */
[----:B-1----:R-:W-:Y:S01]  /*5e710*/  SHF.R.S32.HI R13, RZ, 0x2, R14 ;  /* 0x00000002ff0d7819 */ /* 0x002fe2000001140e */
[----:B--2---:R-:W-:-:S03]  /*5e720*/  IMAD.SHL.U32 R4, R14, 0x20, RZ ;  /* 0x000000200e047824 */ /* 0x004fc600078e00ff */
[----:B------:R-:W-:Y:S02]  /*5e730*/  SGXT R0, R13, 0x1 ;  /* 0x000000010d00781a */ /* 0x000fe40000000200 */
[----:B------:R-:W-:-:S04]  /*5e740*/  LOP3.LUT R4, R4, 0x60, RZ, 0xc0, !PT ;  /* 0x0000006004047812 */ /* 0x000fc800078ec0ff */
[----:B------:R-:W-:Y:S02]  /*5e750*/  LOP3.LUT R4, R4, 0x90, R0, 0xf8, !PT ;  /* 0x0000009004047812 */ /* 0x000fe400078ef800 */
[C---:B------:R-:W-:Y:S01]  /*5e760*/  LOP3.LUT R0, R14.reuse, 0x7, RZ, 0xc0, !PT ;  /* 0x000000070e007812 */ /* 0x040fe200078ec0ff */
[----:B------:R-:W-:-:S04]  /*5e770*/  IMAD.SHL.U32 R5, R14, 0x2, RZ ;  /* 0x000000020e057824 */ /* 0x000fc800078e00ff */
[----:B------:R-:W-:Y:S01]  /*5e780*/  IMAD R0, R0, 0x110, RZ ;  /* 0x0000011000007824 */ /* 0x000fe200078e02ff */
[--C-:B------:R-:W-:Y:S02]  /*5e790*/  LOP3.LUT R4, R4, 0x10, R5.reuse, 0x78, !PT ;  /* 0x0000001004047812 */ /* 0x100fe400078e7805 */
[----:B0-----:R-:W-:Y:S02]  /*5e7a0*/  LOP3.LUT R2, R2, 0x3f, RZ, 0xc0, !PT ;  /* 0x0000003f02027812 */ /* 0x001fe400078ec0ff */
[----:B------:R-:W-:Y:S01]  /*5e7b0*/  LOP3.LUT R0, R0, 0x30, R5, 0x78, !PT ;  /* 0x0000003000007812 */ /* 0x000fe200078e7805 */
[C---:B------:R-:W-:Y:S02]  /*5e7c0*/  IMAD.SHL.U32 R5, R14.reuse, 0x10, RZ ;  /* 0x000000100e057824 */ /* 0x040fe400078e00ff */
[----:B------:R-:W-:Y:S02]  /*5e7d0*/  IMAD.SHL.U32 R14, R14, 0x40, RZ ;  /* 0x000000400e0e7824 */ /* 0x000fe400078e00ff */
[----:B------:R-:W-:Y:S01]  /*5e7e0*/  IMAD.SHL.U32 R2, R2, 0x2, RZ ;  /* 0x0000000202027824 */ /* 0x000fe200078e00ff */
[----:B------:R-:W-:-:S02]  /*5e7f0*/  LOP3.LUT R5, R5, 0x100, RZ, 0xc0, !PT ;  /* 0x0000010005057812 */ /* 0x000fc400078ec0ff */
[----:B------:R-:W-:Y:S02]  /*5e800*/  LOP3.LUT R0, R0, 0x800, R14, 0xf8, !PT ;  /* 0x0000080000007812 */ /* 0x000fe400078ef80e */
[----:B------:R-:W-:Y:S02]  /*5e810*/  IADD3 R11, R4, UR6, R5 ;  /* 0x00000006040b7c10 */ /* 0x000fe4000fffe005 */
[----:B------:R-:W-:Y:S01]  /*5e820*/  LOP3.LUT R4, R2, 0x20, RZ, 0x3c, !PT ;  /* 0x0000002002047812 */ /* 0x000fe200078e3cff */
[----:B------:R-:W-:Y:S04]  /*5e830*/  STL [R1+0x3018], R0 ;  /* 0x0030180001007387 */ /* 0x000fe80000100800 */
[----:B------:R-:W2:Y:S04]  /*5e840*/  LDL.LU R23, [R1+0xe34] ;  /* 0x000e340001177983 */ /* 0x000ea80000300800 */
[----:B------:R0:W-:Y:S04]  /*5e850*/  STS.U16 [R4+UR5+0x280], R29 ;  /* 0x0002801d04007988 */ /* 0x0001e80008000405 */
[----:B0-----:R-:W3:Y:S04]  /*5e860*/  LDL.LU R29, [R1+0xe08] ;  /* 0x000e0800011d7983 */ /* 0x001ee80000300800 */
[----:B------:R-:W4:Y:S04]  /*5e870*/  LDL.LU R2, [R1+0xe04] ;  /* 0x000e040001027983 */ /* 0x000f280000300800 */
[----:B------:R0:W-:Y:S04]  /*5e880*/  STS.U16 [R4+UR5+0x200], R25 ;  /* 0x0002001904007988 */ /* 0x0001e80008000405 */
[----:B------:R-:W4:Y:S04]  /*5e890*/  LDL.LU R26, [R1+0xdd8] ;  /* 0x000dd800011a7983 */ /* 0x000f280000300800 */
[----:B0-----:R-:W4:Y:S04]  /*5e8a0*/  LDL.LU R25, [R1+0xdd4] ;  /* 0x000dd40001197983 */ /* 0x001f280000300800 */
[----:B------:R-:W-:Y:S04]  /*5e8b0*/  STL [R1+0x594], R11 ;  /* 0x0005940b01007387 */ /* 0x000fe80000100800 */
[----:B------:R0:W-:Y:S04]  /*5e8c0*/  STL [R1+0x301c], R11 ;  /* 0x00301c0b01007387 */ /* 0x0001e80000100800 */
[----:B------:R1:W-:Y:S04]  /*5e8d0*/  STS.U16 [R4+UR5+0xa00], R21 ;  /* 0x000a001504007988 */ /* 0x0003e80008000405 */
[----:B------:R1:W-:Y:S04]  /*5e8e0*/  STS.U16 [R4+UR5+0xa80], R27 ;  /* 0x000a801b04007988 */ /* 0x0003e80008000405 */
[----:B0-----:R-:W4:Y:S04]  /*5e8f0*/  LDL.LU R11, [R1+0xe38] ;  /* 0x000e3800010b7983 */ /* 0x001f280000300800 */
[----:B------:R-:W4:Y:S04]  /*5e900*/  LDL.LU R5, [R1+0xda8] ;  /* 0x000da80001057983 */ /* 0x000f280000300800 */
[----:B-1----:R-:W4:Y:S04]  /*5e910*/  LDL.LU R21, [R1+0xda4] ;  /* 0x000da40001157983 */ /* 0x002f280000300800 */
[----:B------:R-:W4:Y:S04]  /*5e920*/  LDL.LU R27, [R1+0xd78] ;  /* 0x000d7800011b7983 */ /* 0x000f280000300800 */
[----:B------:R0:W-:Y:S04]  /*5e930*/  STS.U16 [R4+UR5+0x1200], R28 ;  /* 0x0012001c04007988 */ /* 0x0001e80008000405 */
[----:B------:R-:W4:Y:S04]  /*5e940*/  LDL.LU R0, [R1+0xd74] ;  /* 0x000d740001007983 */ /* 0x000f280000300800 */
[----:B------:R1:W-:Y:S04]  /*5e950*/  STS.U16 [R4+UR5+0x1280], R15 ;  /* 0x0012800f04007988 */ /* 0x0003e80008000405 */
[----:B0-----:R-:W4:Y:S04]  /*5e960*/  LDL.LU R28, [R1+0xd48] ;  /* 0x000d4800011c7983 */ /* 0x001f280000300800 */
[----:B-1----:R-:W4:Y:S04]  /*5e970*/  LDL.LU R15, [R1+0xd44] ;  /* 0x000d4400010f7983 */ /* 0x002f280000300800 */
        /* <DEDUP_REMOVED lines=15> */
[----:B---3--:R0:W-:Y:S04]  /*5ea70*/  STS.U16 [R4+UR5+0x2a00], R29 ;  /* 0x002a001d04007988 */ /* 0x0081e80008000405 */
[----:B0-----:R-:W3:Y:S04]  /*5ea80*/  LDL.LU R29, [R1+0xbf8] ;  /* 0x000bf800011d7983 */ /* 0x001ee80000300800 */
[----:B----4-:R0:W-:Y:S04]  /*5ea90*/  STS.U16 [R4+UR5+0x3200], R26 ;  /* 0x0032001a04007988 */ /* 0x0101e80008000405 */
[----:B------:R1:W-:Y:S04]  /*5eaa0*/  STS.U16 [R4+UR5+0x3280], R25 ;  /* 0x0032801904007988 */ /* 0x0003e80008000405 */
[----:B0-----:R-:W4:Y:S04]  /*5eab0*/  LDL.LU R26, [R1+0xbf4] ;  /* 0x000bf400011a7983 */ /* 0x001f280000300800 */
[----:B-1----:R-:W4:Y:S04]  /*5eac0*/  LDL.LU R25, [R1+0xbc8] ;  /* 0x000bc80001197983 */ /* 0x002f280000300800 */
[----:B------:R0:W-:Y:S04]  /*5ead0*/  STS.U16 [R4+UR5+0x3a80], R21 ;  /* 0x003a801504007988 */ /* 0x0001e80008000405 */
[----:B------:R1:W-:Y:S04]  /*5eae0*/  STS.U16 [R4+UR5+0x4200], R27 ;  /* 0x0042001b04007988 */ /* 0x0003e80008000405 */
[----:B0-----:R-:W4:Y:S04]  /*5eaf0*/  LDL.LU R21, [R1+0xbc4] ;  /* 0x000bc40001157983 */ /* 0x001f280000300800 */
[----:B-1----:R-:W4:Y:S04]  /*5eb00*/  LDL.LU R27, [R1+0xb98] ;  /* 0x000b9800011b7983 */ /* 0x002f280000300800 */
[----:B------:R0:W-:Y:S04]  /*5eb10*/  STS.U16 [R4+UR5+0x4a00], R28 ;  /* 0x004a001c04007988 */ /* 0x0001e80008000405 */
[----:B------:R1:W-:Y:S04]  /*5eb20*/  STS.U16 [R4+UR5+0x4a80], R15 ;  /* 0x004a800f04007988 */ /* 0x0003e80008000405 */
[----:B------:R1:W-:Y:S04]  /*5eb30*/  STS.U16 [R4+UR5+0x2200], R11 ;  /* 0x0022000b04007988 */ /* 0x0003e80008000405 */
[----:B0-----:R-:W4:Y:S04]  /*5eb40*/  LDL.LU R28, [R1+0xb94] ;  /* 0x000b9400011c7983 */ /* 0x001f280000300800 */
[----:B-1----:R-:W4:Y:S04]  /*5eb50*/  LDL.LU R15, [R1+0xb68] ;  /* 0x000b6800010f7983 */ /* 0x002f280000300800 */
[----:B------:R-:W4:Y:S04]  /*5eb60*/  LDL.LU R11, [R1+0xb64] ;  /* 0x000b6400010b7983 */ /* 0x000f280000300800 */
[----:B------:R0:W-:Y:S04]  /*5eb70*/  STS.U16 [R4+UR5+0x7280], R24 ;  /* 0x0072801804007988 */ /* 0x0001e80008000405 */
[----:B------:R1:W-:Y:S04]  /*5eb80*/  STS.U16 [R4+UR5+0x7a00], R22 ;  /* 0x007a001604007988 */ /* 0x0003e80008000405 */
[----:B0-----:R-:W4:Y:S04]  /*5eb90*/  LDL.LU R24, [R1+0xb34] ;  /* 0x000b340001187983 */ /* 0x001f280000300800 */
[----:B-1----:R-:W4:Y:S04]  /*5eba0*/  LDL.LU R22, [R1+0xb2c] ;  /* 0x000b2c0001167983 */ /* 0x002f280000300800 */
[----:B------:R0:W-:Y:S04]  /*5ebb0*/  STS.U16 [R4+UR5+0x2a80], R2 ;  /* 0x002a800204007988 */ /* 0x0001e80008000405 */
[----:B0-----:R-:W4:Y:S04]  /*5ebc0*/  LDL.LU R2, [R1+0xafc] ;  /* 0x000afc0001027983 */ /* 0x001f280000300800 */
[----:B------:R-:W-:Y:S04]  /*5ebd0*/  STS.U16 [R4+UR5+0x3a00], R5 ;  /* 0x003a000504007988 */ /* 0x000fe80008000405 */
[----:B--2---:R0:W-:Y:S04]  /*5ebe0*/  STS.U16 [R4+UR5+0x7a80], R23 ;  /* 0x007a801704007988 */ /* 0x0041e80008000405 */
[----:B0-----:R-:W2:Y:S04]  /*5ebf0*/  LDL.LU R23, [R1+0xaf4] ;  /* 0x000af40001177983 */ /* 0x001ea80000300800 */
[----:B---3--:R0:W-:Y:S04]  /*5ec00*/  STS.U16 [R4+UR5+0x8200], R29 ;  /* 0x0082001d04007988 */ /* 0x0081e80008000405 */
[----:B0-----:R-:W3:Y:S04]  /*5ec10*/  LDL.LU R29, [R1+0xac4] ;  /* 0x000ac400011d7983 */ /* 0x001ee80000300800 */
[----:B----4-:R0:W-:Y:S04]  /*5ec20*/  STS.U16 [R4+UR5+0x8280], R26 ;  /* 0x0082801a04007988 */ /* 0x0101e80008000405 */
[----:B------:R-:W4:Y:S04]  /*5ec30*/  LDL.LU R5, [R1+0xabc] ;  /* 0x000abc0001057983 */ /* 0x000f280000300800 */
[----:B------:R1:W-:Y:S04]  /*5ec40*/  STS.U16 [R4+UR5+0x8a00], R25 ;  /* 0x008a001904007988 */ /* 0x0003e80008000405 */
[----:B0-----:R-:W4:Y:S04]  /*5ec50*/  LDL.LU R26, [R1+0xa8c] ;  /* 0x000a8c00011a7983 */ /* 0x001f280000300800 */
[----:B-1----:R-:W4:Y:S04]  /*5ec60*/  LDL.LU R25, [R1+0xa84] ;  /* 0x000a840001197983 */ /* 0x002f280000300800 */
[----:B------:R0:W-:Y:S04]  /*5ec70*/  STS.U16 [R4+UR5+0x4280], R0 ;  /* 0x0042800004007988 */ /* 0x0001e80008000405 */
[----:B------:R-:W-:Y:S04]  /*5ec80*/  STS.U16 [R4+UR5+0x5200], R14 ;  /* 0x0052000e04007988 */ /* 0x000fe80008000405 */
[----:B------:R-:W-:Y:S04]  /*5ec90*/  STS.U16 [R4+UR5+0x5280], R13 ;  /* 0x0052800d04007988 */ /* 0x000fe80008000405 */
        /* <DEDUP_REMOVED lines=25> */
[----:B------:R0:W-:Y:S04]  /*5ee30*/  STS.U16 [R4+UR5+0xa200], R24 ;  /* 0x00a2001804007988 */ /* 0x0001e80008000405 */
        /* <DEDUP_REMOVED lines=17> */
[----:B------:R-:W-:Y:S04]  /*5ef50*/  STS.U16 [R4+UR5+0xaa00], R2 ;  /* 0x00aa000204007988 */ /* 0x000fe80008000405 */
[----:B------:R0:W-:Y:S04]  /*5ef60*/  STS.U16 [R4+UR5+0xf200], R28 ;  /* 0x00f2001c04007988 */ /* 0x0001e80008000405 */
[----:B------:R1:W-:Y:S04]  /*5ef70*/  STS.U16 [R4+UR5+0xf280], R15 ;  /* 0x00f2800f04007988 */ /* 0x0003e80008000405 */
[----:B0-----:R-:W4:Y:S04]  /*5ef80*/  LDL.LU R28, [R1+0x7e4] ;  /* 0x0007e400011c7983 */ /* 0x001f280000300800 */
[----:B-1----:R-:W4:Y:S04]  /*5ef90*/  LDL.LU R15, [R1+0x7b4] ;  /* 0x0007b400010f7983 */ /* 0x002f280000300800 */
[----:B------:R0:W-:Y:S04]  /*5efa0*/  STS.U16 [R4+UR5+0xfa00], R24 ;  /* 0x00fa001804007988 */ /* 0x0001e80008000405 */
[----:B------:R-:W4:Y:S04]  /*5efb0*/  LDL.LU R2, [R1+0x7ac] ;  /* 0x0007ac0001027983 */ /* 0x000f280000300800 */
        /* <DEDUP_REMOVED lines=53> */
[----:B------:R-:W-:Y:S04]  /*5f310*/  STS.U16 [R4+UR5+0x12280], R2 ;  /* 0x0122800204007988 */ /* 0x000fe80008000405 */
[----:B------:R-:W-:Y:S04]  /*5f320*/  STS.U16 [R4+UR5+0x11a00], R11 ;  /* 0x011a000b04007988 */ /* 0x000fe80008000405 */
[----:B------:R-:W-:Y:S04]  /*5f330*/  STS.U16 [R4+UR5+0x16a00], R16 ;  /* 0x016a001004007988 */ /* 0x000fe80008000405 */
[----:B------:R0:W-:Y:S04]  /*5f340*/  STS.U16 [R4+UR5+0x16a80], R21 ;  /* 0x016a801504007988 */ /* 0x0001e80008000405 */
[----:B------:R1:W-:Y:S04]  /*5f350*/  STS.U16 [R4+UR5+0x17200], R27 ;  /* 0x0172001b04007988 */ /* 0x0003e80008000405 */
[----:B0-----:R-:W4:Y:S04]  /*5f360*/  LDL.LU R21, [R1+0x254] ;  /* 0x0002540001157983 */ /* 0x001f280000300800 */
[----:B------:R-:W4:Y:S04]  /*5f370*/  LDL.LU R16, [R1+0x250] ;  /* 0x0002500001107983 */ /* 0x000f280000300800 */
[----:B-1----:R-:W4:Y:S04]  /*5f380*/  LDL.LU R27, [R1+0x24c] ;  /* 0x00024c00011b7983 */ /* 0x002f280000300800 */
[----:B------:R-:W4:Y:S04]  /*5f390*/  LDL.LU R2, [R1+0x220] ;  /* 0x0002200001027983 */ /* 0x000f280000300800 */
        /* <DEDUP_REMOVED lines=20> */
[----:B--2---:R0:W-:Y:S04]  /*5f4e0*/  STS.U16 [R4+UR5+0x18280], R23 ;  /* 0x0182801704007988 */ /* 0x0041e80008000405 */
[----:B0-----:R-:W2:Y:S04]  /*5f4f0*/  LDL.LU R23, [R1+0x1a8] ;  /* 0x0001a80001177983 */ /* 0x001ea80000300800 */
[----:B---3--:R0:W-:Y:S04]  /*5f500*/  STS.U16 [R4+UR5+0x18a00], R29 ;  /* 0x018a001d04007988 */ /* 0x0081e80008000405 */
        /* <DEDUP_REMOVED lines=28> */
[----:B------:R-:W-:Y:S04]  /*5f6d0*/  STS.U16 [R4+UR5+0x1a200], R2 ;  /* 0x01a2000204007988 */ /* 0x000fe80008000405 */
[----:B------:R-:W-:Y:S04]  /*5f6e0*/  STS.U16 [R4+UR5+0x1aa80], R11 ;  /* 0x01aa800b04007988 */ /* 0x000fe80008000405 */
[----:B------:R-:W-:Y:S04]  /*5f6f0*/  STS.U16 [R4+UR5+0x1ba00], R5 ;  /* 0x01ba000504007988 */ /* 0x000fe80008000405 */
[----:B--2---:R0:W-:Y:S04]  /*5f700*/  STS.U16 [R4+UR5+0x1ba80], R23 ;  /* 0x01ba801704007988 */ /* 0x0041e80008000405 */
[----:B0-----:R-:W2:Y:S04]  /*5f710*/  LDL.LU R23, [R1+0xe90] ;  /* 0x000e900001177983 */ /* 0x001ea80000300800 */
[----:B---3--:R0:W-:Y:S04]  /*5f720*/  STS.U16 [R4+UR5+0x1c200], R29 ;  /* 0x01c2001d04007988 */ /* 0x0081e80008000405 */
[----:B0-----:R-:W3:Y:S04]  /*5f730*/  LDL.LU R29, [R1+0xe8c] ;  /* 0x000e8c00011d7983 */ /* 0x001ee80000300800 */
[----:B----4-:R0:W-:Y:S04]  /*5f740*/  STS.U16 [R4+UR5+0x1ea00], R26 ;  /* 0x01ea001a04007988 */ /* 0x0101e80008000405 */
[----:B------:R1:W-:Y:S04]  /*5f750*/  STS.U16 [R4+UR5+0x1ea80], R25 ;  /* 0x01ea801904007988 */ /* 0x0003e80008000405 */
[----:B0-----:R-:W4:Y:S04]  /*5f760*/  LDL.LU R26, [R1+0xe60] ;  /* 0x000e6000011a7983 */ /* 0x001f280000300800 */
[----:B-1----:R-:W4:Y:S01]  /*5f770*/  LDL.LU R25, [R1+0xe5c] ;  /* 0x000e5c0001197983 */ /* 0x002f220000300800 */
[----:B------:R-:W0:Y:S03]  /*5f780*/  S2R R2, SR_TID.X ;  /* 0x0000000000027919 */ /* 0x000e260000002100 */
        /* <DEDUP_REMOVED lines=8> */
[----:B------:R1:W-:Y:S04]  /*5f810*/  STS.U16 [R4+UR5+0x1f280], R27 ;  /* 0x01f2801b04007988 */ /* 0x0003e80008000405 */
[----:B------:R-:W-:Y:S04]  /*5f820*/  STS.U16 [R4+UR5+0x1e280], R12 ;  /* 0x01e2800c04007988 */ /* 0x000fe80008000405 */
[----:B------:R-:W-:Y:S04]  /*5f830*/  STS.U16 [R4+UR5+0x1f200], R16 ;  /* 0x01f2001004007988 */ /* 0x000fe80008000405 */
[----:B------:R-:W-:Y:S04]  /*5f840*/  STS.U16 [R4+UR5+0x1fa00], R21 ;  /* 0x01fa001504007988 */ /* 0x000fe80008000405 */
[----:B------:R0:W-:Y:S04]  /*5f850*/  STS.U16 [R4+UR5+0x1fa80], R19 ;  /* 0x01fa801304007988 */ /* 0x0001e80008000405 */
[----:B-1----:R-:W4:Y:S04]  /*5f860*/  LDL.LU R27, [R1+0xe30] ;  /* 0x000e3000011b7983 */ /* 0x002f280000300800 */
[----:B0-----:R-:W4:Y:S01]  /*5f870*/  LDL.LU R19, [R1+0xe2c] ;  /* 0x000e2c0001137983 */ /* 0x001f220000300800 */
[----:B------:R-:W-:-:S05]  /*5f880*/  LOP3.LUT R2, R2, 0x3f, RZ, 0xc0, !PT ;  /* 0x0000003f02027812 */ /* 0x000fca00078ec0ff */
[----:B------:R-:W-:-:S05]  /*5f890*/  IMAD.SHL.U32 R2, R2, 0x2, RZ ;  /* 0x0000000202027824 */ /* 0x000fca00078e00ff */
[----:B------:R-:W-:-:S05]  /*5f8a0*/  LOP3.LUT R5, R2, 0x30, RZ, 0x3c, !PT ;  /* 0x0000003002057812 */ /* 0x000fca00078e3cff */
        /* <DEDUP_REMOVED lines=26> */
[----:B----4-:R0:W-:Y:S04]  /*5fa50*/  STS.U16 [R5+UR5+0x1b80], R25 ;  /* 0x001b801905007988 */ /* 0x0101e80008000405 */
[----:B0-----:R-:W4:Y:S04]  /*5fa60*/  LDL.LU R25, [R1+0xc20] ;  /* 0x000c200001197983 */ /* 0x001f280000300800 */
[----:B------:R0:W-:Y:S04]  /*5fa70*/  STS.U16 [R5+UR5+0x1b00], R26 ;  /* 0x001b001a05007988 */ /* 0x0001e80008000405 */
[----:B0-----:R-:W4:Y:S04]  /*5fa80*/  LDL.LU R26, [R1+0xc1c] ;  /* 0x000c1c00011a7983 */ /* 0x001f280000300800 */
[----:B------:R0:W-:Y:S04]  /*5fa90*/  STS.U16 [R5+UR5+0x2300], R27 ;  /* 0x0023001b05007988 */ /* 0x0001e80008000405 */
[----:B0-----:R-:W4:Y:S04]  /*5faa0*/  LDL.LU R27, [R1+0xbf0] ;  /* 0x000bf000011b7983 */ /* 0x001f280000300800 */
        /* <DEDUP_REMOVED lines=13> */
[----:B0-----:R-:W4:Y:S04]  /*5fb80*/  LDL.LU R25, [R1+0xb58] ;  /* 0x000b580001197983 */ /* 0x001f280000300800 */
[----:B------:R0:W-:Y:S04]  /*5fb90*/  STS.U16 [R5+UR5+0x2380], R19 ;  /* 0x0023801305007988 */ /* 0x0001e80008000405 */
[----:B------:R1:W-:Y:S04]  /*5fba0*/  STS.U16 [R5+UR5+0x7b80], R26 ;  /* 0x007b801a05007988 */ /* 0x0003e80008000405 */
[----:B------:R-:W-:Y:S04]  /*5fbb0*/  STS.U16 [R5+UR5+0x3300], R4 ;  /* 0x0033000405007988 */ /* 0x000fe80008000405 */
[----:B0-----:R-:W4:Y:S04]  /*5fbc0*/  LDL.LU R19, [R1+0xb28] ;  /* 0x000b280001137983 */ /* 0x001f280000300800 */
[----:B------:R0:W-:Y:S04]  /*5fbd0*/  STS.U16 [R5+UR5+0x8300], R27 ;  /* 0x0083001b05007988 */ /* 0x0001e80008000405 */
[----:B-1----:R-:W4:Y:S04]  /*5fbe0*/  LDL.LU R26, [R1+0xb20] ;  /* 0x000b2000011a7983 */ /* 0x002f280000300800 */
[----:B------:R-:W-:Y:S04]  /*5fbf0*/  STS.U16 [R5+UR5+0x3b80], R21 ;  /* 0x003b801505007988 */ /* 0x000fe80008000405 */
[----:B------:R-:W-:Y:S04]  /*5fc00*/  STS.U16 [R5+UR5+0x4300], R2 ;  /* 0x0043000205007988 */ /* 0x000fe80008000405 */
[----:B0-----:R-:W4:Y:S04]  /*5fc10*/  LDL.LU R27, [R1+0xaf0] ;  /* 0x000af000011b7983 */ /* 0x001f280000300800 */
[----:B------:R-:W4:Y:S04]  /*5fc20*/  LDL.LU R4, [R1+0xae8] ;  /* 0x000ae80001047983 */ /* 0x000f280000300800 */
        /* <DEDUP_REMOVED lines=28> */
[----:B------:R1:W-:Y:S04]  /*5fdf0*/  STS.U16 [R5+UR5+0x7380], R16 ;  /* 0x0073801005007988 */ /* 0x0003e80008000405 */
[----:B0-----:R-:W4:Y:S04]  /*5fe00*/  LDL.LU R10, [R1+0x930] ;  /* 0x00093000010a7983 */ /* 0x001f280000300800 */
[----:B-1----:R-:W4:Y:S04]  /*5fe10*/  LDL.LU R12, [R1+0x928] ;  /* 0x00092800010c7983 */ /* 0x002f280000300800 */
[----:B------:R-:W4:Y:S04]  /*5fe20*/  LDL.LU R16, [R1+0x8f8] ;  /* 0x0008f80001107983 */ /* 0x000f280000300800 */
[----:B---3--:R0:W-:Y:S04]  /*5fe30*/  STS.U16 [R5+UR5+0x9b00], R29 ;  /* 0x009b001d05007988 */ /* 0x0081e80008000405 */
[----:B0-----:R-:W3:Y:S04]  /*5fe40*/  LDL.LU R29, [R1+0x8f0] ;  /* 0x0008f000011d7983 */ /* 0x001ee80000300800 */
[----:B--2---:R0:W-:Y:S04]  /*5fe50*/  STS.U16 [R5+UR5+0x9380], R23 ;  /* 0x0093801705007988 */ /* 0x0041e80008000405 */
[----:B----4-:R1:W-:Y:S04]  /*5fe60*/  STS.U16 [R5+UR5+0x9b80], R25 ;  /* 0x009b801905007988 */ /* 0x0103e80008000405 */
[----:B0-----:R-:W2:Y:S04]  /*5fe70*/  LDL.LU R23, [R1+0x8c0] ;  /* 0x0008c00001177983 */ /* 0x001ea80000300800 */
[----:B-1----:R-:W4:Y:S04]  /*5fe80*/  LDL.LU R25, [R1+0x8b8] ;  /* 0x0008b80001197983 */ /* 0x002f280000300800 */
        /* <DEDUP_REMOVED lines=13> */
[----:B---3--:R0:W-:Y:S04]  /*5ff60*/  STS.U16 [R5+UR5+0xf380], R29 ;  /* 0x00f3801d05007988 */ /* 0x0081e80008000405 */
[----:B0-----:R-:W3:Y:S04]  /*5ff70*/  LDL.LU R29, [R1+0x7e0] ;  /* 0x0007e000011d7983 */ /* 0x001ee80000300800 */
[----:B--2---:R0:W-:Y:S04]  /*5ff80*/  STS.U16 [R5+UR5+0xfb00], R23 ;  /* 0x00fb001705007988 */ /* 0x0041e80008000405 */
[----:B------:R-:W2:Y:S04]  /*5ff90*/  LDL.LU R19, [R1+0x7d8] ;  /* 0x0007d80001137983 */ /* 0x000ea80000300800 */
[----:B----4-:R1:W-:Y:S04]  /*5ffa0*/  STS.U16 [R5+UR5+0xfb80], R25 ;  /* 0x00fb801905007988 */ /* 0x0103e80008000405 */
[----:B0-----:R-:W4:Y:S04]  /*5ffb0*/  LDL.LU R23, [R1+0x7a8] ;  /* 0x0007a80001177983 */ /* 0x001f280000300800 */
[----:B-1----:R-:W2:Y:S04]  /*5ffc0*/  LDL.LU R25, [R1+0x7a0] ;  /* 0x0007a00001197983 */ /* 0x002ea80000300800 */
[----:B------:R0:W-:Y:S04]  /*5ffd0*/  STS.U16 [R5+UR5+0xab80], R4 ;  /* 0x00ab800405007988 */ /* 0x0001e80008000405 */
[----:B------:R1:W-:Y:S04]  /*5ffe0*/  STS.U16 [R5+UR5+0x10300], R26 ;  /* 0x0103001a05007988 */ /* 0x0003e80008000405 */
[----:B------:R-:W-:Y:S04]  /*5fff0*/  STS.U16 [R5+UR5+0xbb00], R21 ;  /* 0x00bb001505007988 */ /* 0x000fe80008000405 */
[----:B------:R-:W-:Y:S04]  /*60000*/  STS.U16 [R5+UR5+0xbb80], R2 ;  /* 0x00bb800205007988 */ /* 0x000fe80008000405 */
[----:B------:R-:W-:Y:S04]  /*60010*/  STS.U16 [R5+UR5+0xc300], R11 ;  /* 0x00c3000b05007988 */ /* 0x000fe80008000405 */
[----:B------:R-:W-:Y:S04]  /*60020*/  STS.U16 [R5+UR5+0xc380], R0 ;  /* 0x00c3800005007988 */ /* 0x000fe80008000405 */
[----:B0-----:R-:W2:Y:S04]  /*60030*/  LDL.LU R4, [R1+0x5c0] ;  /* 0x0005c00001047983 */ /* 0x001ea80000300800 */
[----:B------:R0:W-:Y:S04]  /*60040*/  STS.U16 [R5+UR5+0x10380], R27 ;  /* 0x0103801b05007988 */ /* 0x0001e80008000405 */
[----:B-1----:R-:W2:Y:S04]  /*60050*/  LDL.LU R26, [R1+0x5bc] ;  /* 0x0005bc00011a7983 */ /* 0x002ea80000300800 */
[----:B------:R1:W-:Y:S04]  /*60060*/  STS.U16 [R5+UR5+0xcb00], R14 ;  /* 0x00cb000e05007988 */ /* 0x0003e80008000405 */
[----:B------:R1:W-:Y:S04]  /*60070*/  STS.U16 [R5+UR5+0xcb80], R13 ;  /* 0x00cb800d05007988 */ /* 0x0003e80008000405 */
[----:B------:R1:W-:Y:S04]  /*60080*/  STS.U16 [R5+UR5+0xd300], R6 ;  /* 0x00d3000605007988 */ /* 0x0003e80008000405 */
[----:B0-----:R-:W2:Y:S04]  /*60090*/  LDL.LU R27, [R1+0x584] ;  /* 0x00058400011b7983 */ /* 0x001ea80000300800 */
[----:B------:R-:W2:Y:S04]  /*600a0*/  LDL.LU R21, [R1+0x57c] ;  /* 0x00057c0001157983 */ /* 0x000ea80000300800 */
[----:B------:R-:W2:Y:S04]  /*600b0*/  LDL.LU R2, [R1+0x54c] ;  /* 0x00054c0001027983 */ /* 0x000ea80000300800 */
[----:B------:R-:W2:Y:S04]  /*600c0*/  LDL.LU R11, [R1+0x544] ;  /* 0x00054400010b7983 */ /* 0x000ea80000300800 */
[----:B------:R-:W2:Y:S04]  /*600d0*/  LDL.LU R0, [R1+0x514] ;  /* 0x0005140001007983 */ /* 0x000ea80000300800 */
[----:B-1----:R-:W2:Y:S04]  /*600e0*/  LDL.LU R14, [R1+0x50c] ;  /* 0x00050c00010e7983 */ /* 0x002ea80000300800 */
[----:B------:R-:W2:Y:S04]  /*600f0*/  LDL.LU R13, [R1+0x4dc] ;  /* 0x0004dc00010d7983 */ /* 0x000ea80000300800 */
[----:B------:R0:W-:Y:S04]  /*60100*/  STS.U16 [R5+UR5+0xd380], R7 ;  /* 0x00d3800705007988 */ /* 0x0001e80008000405 */
[----:B------:R-:W2:Y:S04]  /*60110*/  LDL.LU R6, [R1+0x4d4] ;  /* 0x0004d40001067983 */ /* 0x000ea80000300800 */
[----:B------:R1:W-:Y:S04]  /*60120*/  STS.U16 [R5+UR5+0xdb00], R8 ;  /* 0x00db000805007988 */ /* 0x0003e80008000405 */
[----:B------:R-:W-:Y:S04]  /*60130*/  STS.U16 [R5+UR5+0xe380], R9 ;  /* 0x00e3800905007988 */ /* 0x000fe80008000405 */
[----:B------:R-:W-:Y:S04]  /*60140*/  STS.U16 [R5+UR5+0xeb00], R10 ;  /* 0x00eb000a05007988 */ /* 0x000fe80008000405 */
[----:B------:R-:W-:Y:S04]  /*60150*/  STS.U16 [R5+UR5+0xeb80], R12 ;  /* 0x00eb800c05007988 */ /* 0x000fe80008000405 */
[----:B0-----:R-:W2:Y:S04]  /*60160*/  LDL.LU R7, [R1+0x4a4] ;  /* 0x0004a40001077983 */ /* 0x001ea80000300800 */
[----:B-1----:R-:W2:Y:S04]  /*60170*/  LDL.LU R8, [R1+0x49c] ;  /* 0x00049c0001087983 */ /* 0x002ea80000300800 */
[----:B------:R-:W-:Y:S04]  /*60180*/  STS.U16 [R5+UR5+0xf300], R16 ;  /* 0x00f3001005007988 */ /* 0x000fe80008000405 */
[----:B------:R0:W-:Y:S04]  /*60190*/  STS.U16 [R5+UR5+0x10b00], R28 ;  /* 0x010b001c05007988 */ /* 0x0001e80008000405 */
[----:B------:R1:W-:Y:S04]  /*601a0*/  STS.U16 [R5+UR5+0x10b80], R15 ;  /* 0x010b800f05007988 */ /* 0x0003e80008000405 */
[----:B0-----:R-:W2:Y:S04]  /*601b0*/  LDL.LU R28, [R1+0x46c] ;  /* 0x00046c00011c7983 */ /* 0x001ea80000300800 */
[----:B-1----:R-:W2:Y:S04]  /*601c0*/  LDL.LU R15, [R1+0x464] ;  /* 0x00046400010f7983 */ /* 0x002ea80000300800 */
[----:B------:R-:W2:Y:S04]  /*601d0*/  LDL.LU R9, [R1+0x434] ;  /* 0x0004340001097983 */ /* 0x000ea80000300800 */
[----:B------:R-:W2:Y:S04]  /*601e0*/  LDL.LU R10, [R1+0x42c] ;  /* 0x00042c00010a7983 */ /* 0x000ea80000300800 */
[----:B------:R-:W2:Y:S04]  /*601f0*/  LDL.LU R12, [R1+0x3fc] ;  /* 0x0003fc00010c7983 */ /* 0x000ea80000300800 */
[----:B------:R-:W2:Y:S04]  /*60200*/  LDL.LU R16, [R1+0x3f4] ;  /* 0x0003f40001107983 */ /* 0x000ea80000300800 */
[----:B------:R0:W-:Y:S04]  /*60210*/  STS.U16 [R5+UR5+0x11300], R24 ;  /* 0x0113001805007988 */ /* 0x0001e80008000405 */
[----:B------:R1:W-:Y:S04]  /*60220*/  STS.U16 [R5+UR5+0x11380], R22 ;  /* 0x0113801605007988 */ /* 0x0003e80008000405 */
[----:B0-----:R-:W2:Y:S04]  /*60230*/  LDL.LU R24, [R1+0x3c4] ;  /* 0x0003c40001187983 */ /* 0x001ea80000300800 */
[----:B-1----:R-:W2:Y:S04]  /*60240*/  LDL.LU R22, [R1+0x3bc] ;  /* 0x0003bc0001167983 */ /* 0x002ea80000300800 */
[----:B---3--:R0:W-:Y:S04]  /*60250*/  STS.U16 [R5+UR5+0x11b00], R29 ;  /* 0x011b001d05007988 */ /* 0x0081e80008000405 */
[----:B0-----:R-:W3:Y:S04]  /*60260*/  LDL.LU R29, [R1+0x33c] ;  /* 0x00033c00011d7983 */ /* 0x001ee80000300800 */
[----:B----4-:R0:W-:Y:S04]  /*60270*/  STS.U16 [R5+UR5+0x12300], R23 ;  /* 0x0123001705007988 */ /* 0x0101e80008000405 */
[----:B--2---:R1:W-:Y:S04]  /*60280*/  STS.U16 [R5+UR5+0x12380], R25 ;  /* 0x0123801905007988 */ /* 0x0043e80008000405 */
[----:B0-----:R-:W2:Y:S04]  /*60290*/  LDL.LU R23, [R1+0x334] ;  /* 0x0003340001177983 */ /* 0x001ea80000300800 */
[----:B-1----:R-:W4:Y:S04]  /*602a0*/  LDL.LU R25, [R1+0x304] ;  /* 0x0003040001197983 */ /* 0x002f280000300800 */
[----:B------:R0:W-:Y:S04]  /*602b0*/  STS.U16 [R5+UR5+0x12b80], R26 ;  /* 0x012b801a05007988 */ /* 0x0001e80008000405 */
[----:B0-----:R-:W4:Y:S04]  /*602c0*/  LDL.LU R26, [R1+0x2fc] ;  /* 0x0002fc00011a7983 */ /* 0x001f280000300800 */
[----:B------:R0:W-:Y:S04]  /*602d0*/  STS.U16 [R5+UR5+0x13300], R27 ;  /* 0x0133001b05007988 */ /* 0x0001e80008000405 */
[----:B0-----:R-:W4:Y:S04]  /*602e0*/  LDL.LU R27, [R1+0x2b8] ;  /* 0x0002b800011b7983 */ /* 0x001f280000300800 */
[----:B------:R-:W-:Y:S04]  /*602f0*/  STS.U16 [R5+UR5+0x13b00], R2 ;  /* 0x013b000205007988 */ /* 0x000fe80008000405 */
[----:B------:R0:W-:Y:S04]  /*60300*/  STS.U16 [R5+UR5+0x15b00], R28 ;  /* 0x015b001c05007988 */ /* 0x0001e80008000405 */
[----:B------:R1:W-:Y:S04]  /*60310*/  STS.U16 [R5+UR5+0x15b80], R15 ;  /* 0x015b800f05007988 */ /* 0x0003e80008000405 */
[----:B0-----:R-:W4:Y:S04]  /*60320*/  LDL.LU R28, [R1+0x2b4] ;  /* 0x0002b400011c7983 */ /* 0x001f280000300800 */
[----:B-1----:R-:W4:Y:S04]  /*60330*/  LDL.LU R15, [R1+0x290] ;  /* 0x00029000010f7983 */ /* 0x002f280000300800 */
[----:B------:R0:W-:Y:S04]  /*60340*/  STS.U16 [R5+UR5+0x17300], R24 ;  /* 0x0173001805007988 */ /* 0x0001e80008000405 */
[----:B------:R1:W-:Y:S04]  /*60350*/  STS.U16 [R5+UR5+0x17380], R22 ;  /* 0x0173801605007988 */ /* 0x0003e80008000405 */
[----:B0-----:R-:W4:Y:S04]  /*60360*/  LDL.LU R24, [R1+0x28c] ;  /* 0x00028c0001187983 */ /* 0x001f280000300800 */
[----:B------:R-:W4:Y:S04]  /*60370*/  LDL.LU R2, [R1+0x280] ;  /* 0x0002800001027983 */ /* 0x000f280000300800 */
        /* <DEDUP_REMOVED lines=11> */
[----:B------:R1:W-:Y:S04]  /*60430*/  STS.U16 [R5+UR5+0x13b80], R11 ;  /* 0x013b800b05007988 */ /* 0x0003e80008000405 */
[----:B------:R1:W-:Y:S04]  /*60440*/  STS.U16 [R5+UR5+0x14300], R0 ;  /* 0x0143000005007988 */ /* 0x0003e80008000405 */
[----:B------:R1:W-:Y:S04]  /*60450*/  STS.U16 [R5+UR5+0x14380], R14 ;  /* 0x0143800e05007988 */ /* 0x0003e80008000405 */
[----:B------:R1:W-:Y:S04]  /*60460*/  STS.U16 [R5+UR5+0x14b00], R13 ;  /* 0x014b000d05007988 */ /* 0x0003e80008000405 */
[----:B0-----:R-:W2:Y:S04]  /*60470*/  LDL.LU R4, [R1+0x1d8] ;  /* 0x0001d80001047983 */ /* 0x001ea80000300800 */
[----:B-1----:R-:W2:Y:S04]  /*60480*/  LDL.LU R21, [R1+0x1d4] ;  /* 0x0001d40001157983 */ /* 0x002ea80000300800 */
        /* <DEDUP_REMOVED lines=22> */
[----:B------:R0:W-:Y:S04]  /*605f0*/  STS.U16 [R5+UR5+0x18b80], R28 ;  /* 0x018b801c05007988 */ /* 0x0001e80008000405 */
[----:B------:R1:W-:Y:S04]  /*60600*/  STS.U16 [R5+UR5+0x19300], R15 ;  /* 0x0193000f05007988 */ /* 0x0003e80008000405 */
[----:B0-----:R-:W2:Y:S04]  /*60610*/  LDL.LU R28, [R1+0x40] ;  /* 0x00004000011c7983 */ /* 0x001ea80000300800 */
[----:B-1----:R-:W2:Y:S04]  /*60620*/  LDL.LU R15, [R1+0x14] ;  /* 0x00001400010f7983 */ /* 0x002ea80000300800 */
        /* <DEDUP_REMOVED lines=10> */
[----:B------:R0:W-:Y:S02]  /*606d0*/  STS.U16 [R5+UR5+0x19b00], R2 ;  /* 0x019b000205007988 */ /* 0x0001e40008000405 */
[----:B0-----:R-:W0:Y:S02]  /*606e0*/  S2R R2, SR_TID.X ;  /* 0x0000000000027919 */ /* 0x001e240000002100 */
[----:B------:R1:W-:Y:S04]  /*606f0*/  STS.U16 [R5+UR5+0x1d380], R26 ;  /* 0x01d3801a05007988 */ /* 0x0003e80008000405 */
[----:B------:R0:W-:Y:S04]  /*60700*/  STS.U16 [R5+UR5+0x1db00], R27 ;  /* 0x01db001b05007988 */ /* 0x0001e80008000405 */
[----:B-1----:R-:W4:Y:S04]  /*60710*/  LDL.LU R26, [R1+0xe88] ;  /* 0x000e8800011a7983 */ /* 0x002f280000300800 */
[----:B0-----:R-:W4:Y:S04]  /*60720*/  LDL.LU R27, [R1+0xe84] ;  /* 0x000e8400011b7983 */ /* 0x001f280000300800 */
[----:B------:R0:W-:Y:S01]  /*60730*/  STS.U16 [R5+UR5+0x1b300], R4 ;  /* 0x01b3000405007988 */ /* 0x0001e20008000405 */
[----:B------:R-:W-:-:S05]  /*60740*/  LOP3.LUT R2, R2, 0x3f, RZ, 0xc0, !PT ;  /* 0x0000003f02027812 */ /* 0x000fca00078ec0ff */
[----:B------:R-:W-:Y:S01]  /*60750*/  IMAD.SHL.U32 R2, R2, 0x2, RZ ;  /* 0x0000000202027824 */ /* 0x000fe200078e00ff */
[----:B------:R-:W-:Y:S04]  /*60760*/  STS.U16 [R5+UR5+0x1a380], R19 ;  /* 0x01a3801305007988 */ /* 0x000fe80008000405 */
[----:B0-----:R-:W-:Y:S01]  /*60770*/  LOP3.LUT R4, R2, 0x40, RZ, 0x3c, !PT ;  /* 0x0000004002047812 */ /* 0x001fe200078e3cff */
        /* <DEDUP_REMOVED lines=31> */
[----:B--2---:R0:W-:Y:S04]  /*60970*/  STS.U16 [R4+UR5+0xc00], R23 ;  /* 0x000c001704007988 */ /* 0x0041e80008000405 */
[----:B------:R-:W2:Y:S04]  /*60980*/  LDL.LU R13, [R1+0xd38] ;  /* 0x000d3800010d7983 */ /* 0x000ea80000300800 */
[----:B----4-:R1:W-:Y:S04]  /*60990*/  STS.U16 [R4+UR5+0xc80], R25 ;  /* 0x000c801904007988 */ /* 0x0103e80008000405 */
[----:B0-----:R-:W4:Y:S04]  /*609a0*/  LDL.LU R23, [R1+0xd34] ;  /* 0x000d340001177983 */ /* 0x001f280000300800 */
[----:B-1----:R-:W2:Y:S04]  /*609b0*/  LDL.LU R25, [R1+0xd08] ;  /* 0x000d080001197983 */ /* 0x002ea80000300800 */
        /* <DEDUP_REMOVED lines=13> */
[----:B------:R0:W-:Y:S04]  /*60a90*/  STS.U16 [R4+UR5+0x1c00], R24 ;  /* 0x001c001804007988 */ /* 0x0001e80008000405 */
[----:B0-----:R-:W2:Y:S04]  /*60aa0*/  LDL.LU R24, [R1+0xbe8] ;  /* 0x000be80001187983 */ /* 0x001ea80000300800 */
[----:B------:R0:W-:Y:S04]  /*60ab0*/  STS.U16 [R4+UR5+0x2400], R22 ;  /* 0x0024001604007988 */ /* 0x0001e80008000405 */
[----:B0-----:R-:W2:Y:S04]  /*60ac0*/  LDL.LU R22, [R1+0xbe4] ;  /* 0x000be40001167983 */ /* 0x001ea80000300800 */
[----:B---3--:R0:W-:Y:S04]  /*60ad0*/  STS.U16 [R4+UR5+0x2480], R29 ;  /* 0x0024801d04007988 */ /* 0x0081e80008000405 */
[----:B0-----:R-:W3:Y:S04]  /*60ae0*/  LDL.LU R29, [R1+0xbb8] ;  /* 0x000bb800011d7983 */ /* 0x001ee80000300800 */
[----:B----4-:R0:W-:Y:S04]  /*60af0*/  STS.U16 [R4+UR5+0x4c80], R23 ;  /* 0x004c801704007988 */ /* 0x0101e80008000405 */
[----:B--2---:R1:W-:Y:S04]  /*60b00*/  STS.U16 [R4+UR5+0x5400], R25 ;  /* 0x0054001904007988 */ /* 0x0043e80008000405 */
[----:B0-----:R-:W2:Y:S04]  /*60b10*/  LDL.LU R23, [R1+0xbb4] ;  /* 0x000bb40001177983 */ /* 0x001ea80000300800 */
[----:B-1----:R-:W4:Y:S04]  /*60b20*/  LDL.LU R25, [R1+0xb88] ;  /* 0x000b880001197983 */ /* 0x002f280000300800 */
        /* <DEDUP_REMOVED lines=8> */
[----:B0-----:R-:W2:Y:S04]  /*60bb0*/  LDL.LU R27, [R1+0xb84] ;  /* 0x000b8400011b7983 */ /* 0x001ea80000300800 */
[----:B------:R-:W2:Y:S04]  /*60bc0*/  LDL.LU R3, [R1+0xb54] ;  /* 0x000b540001037983 */ /* 0x000ea80000300800 */
[----:B-1----:R-:W2:Y:S04]  /*60bd0*/  LDL.LU R26, [R1+0xb50] ;  /* 0x000b5000011a7983 */ /* 0x002ea80000300800 */
[----:B------:R-:W-:Y:S04]  /*60be0*/  STS.U16 [R4+UR5+0x3c80], R11 ;  /* 0x003c800b04007988 */ /* 0x000fe80008000405 */
[----:B------:R-:W-:Y:S04]  /*60bf0*/  STS.U16 [R4+UR5+0x4400], R0 ;  /* 0x0044000004007988 */ /* 0x000fe80008000405 */
[----:B------:R-:W-:Y:S04]  /*60c00*/  STS.U16 [R4+UR5+0x4480], R14 ;  /* 0x0044800e04007988 */ /* 0x000fe80008000405 */
[----:B------:R-:W-:Y:S04]  /*60c10*/  STS.U16 [R4+UR5+0x4c00], R13 ;  /* 0x004c000d04007988 */ /* 0x000fe80008000405 */
[----:B------:R0:W-:Y:S04]  /*60c20*/  STS.U16 [R4+UR5+0x8400], R24 ;  /* 0x0084001804007988 */ /* 0x0001e80008000405 */
        /* <DEDUP_REMOVED lines=33> */
[----:B0-----:R-:W4:Y:S04]  /*60e40*/  LDL.LU R25, [R1+0x8e8] ;  /* 0x0008e80001197983 */ /* 0x001f280000300800 */
[----:B--2---:R0:W-:Y:S04]  /*60e50*/  STS.U16 [R4+UR5+0x8c80], R23 ;  /* 0x008c801704007988 */ /* 0x0041e80008000405 */
[----:B0-----:R-:W2:Y:S04]  /*60e60*/  LDL.LU R23, [R1+0x8b4] ;  /* 0x0008b40001177983 */ /* 0x001ea80000300800 */
        /* <DEDUP_REMOVED lines=20> */
[----:B------:R-:W-:Y:S04]  /*60fb0*/  STS.U16 [R4+UR5+0xd400], R6 ;  /* 0x00d4000604007988 */ /* 0x000fe80008000405 */
[----:B------:R-:W-:Y:S04]  /*60fc0*/  STS.U16 [R4+UR5+0xd480], R7 ;  /* 0x00d4800704007988 */ /* 0x000fe80008000405 */
[----:B------:R-:W-:Y:S04]  /*60fd0*/  STS.U16 [R4+UR5+0xdc00], R8 ;  /* 0x00dc000804007988 */ /* 0x000fe80008000405 */
[----:B------:R-:W-:Y:S04]  /*60fe0*/  STS.U16 [R4+UR5+0xdc80], R9 ;  /* 0x00dc800904007988 */ /* 0x000fe80008000405 */
[----:B------:R-:W-:Y:S04]  /*60ff0*/  STS.U16 [R4+UR5+0xe400], R10 ;  /* 0x00e4000a04007988 */ /* 0x000fe80008000405 */
[----:B------:R-:W-:Y:S04]  /*61000*/  STS.U16 [R4+UR5+0xe480], R12 ;  /* 0x00e4800c04007988 */ /* 0x000fe80008000405 */
[----:B----4-:R0:W-:Y:S04]  /*61010*/  STS.U16 [R4+UR5+0xf480], R25 ;  /* 0x00f4801904007988 */ /* 0x0101e80008000405 */
[----:B0-----:R-:W4:Y:S04]  /*61020*/  LDL.LU R25, [R1+0x80c] ;  /* 0x00080c0001197983 */ /* 0x001f280000300800 */
[----:B--2---:R0:W-:Y:S04]  /*61030*/  STS.U16 [R4+UR5+0xfc00], R23 ;  /* 0x00fc001704007988 */ /* 0x0041e80008000405 */
[----:B------:R-:W2:Y:S04]  /*61040*/  LDL.LU R3, [R1+0x808] ;  /* 0x0008080001037983 */ /* 0x000ea80000300800 */
[----:B0-----:R-:W2:Y:S04]  /*61050*/  LDL.LU R23, [R1+0x7d4] ;  /* 0x0007d40001177983 */ /* 0x001ea80000300800 */
[----:B------:R0:W-:Y:S04]  /*61060*/  STS.U16 [R4+UR5+0xfc80], R27 ;  /* 0x00fc801b04007988 */ /* 0x0001e80008000405 */
        /* <DEDUP_REMOVED lines=11> */
[----:B-1----:R-:W2:Y:S04]  /*61120*/  LDL.LU R26, [R1+0x504] ;  /* 0x00050400011a7983 */ /* 0x002ea80000300800 */
        /* <DEDUP_REMOVED lines=14> */
[----:B------:R-:W-:Y:S04]  /*61210*/  STS.U16 [R4+UR5+0x10c00], R22 ;  /* 0x010c001604007988 */ /* 0x000fe80008000405 */
[----:B---3--:R0:W-:Y:S04]  /*61220*/  STS.U16 [R4+UR5+0x10c80], R29 ;  /* 0x010c801d04007988 */ /* 0x0081e80008000405 */
[----:B0-----:R-:W3:Y:S04]  /*61230*/  LDL.LU R29, [R1+0x3b8] ;  /* 0x0003b800011d7983 */ /* 0x001ee80000300800 */
[----:B------:R-:W3:Y:S04]  /*61240*/  LDL.LU R22, [R1+0x3b4] ;  /* 0x0003b40001167983 */ /* 0x000ee80000300800 */
[----:B----4-:R0:W-:Y:S04]  /*61250*/  STS.U16 [R4+UR5+0x11400], R25 ;  /* 0x0114001904007988 */ /* 0x0101e80008000405 */
[----:B0-----:R-:W4:Y:S04]  /*61260*/  LDL.LU R25, [R1+0x330] ;  /* 0x0003300001197983 */ /* 0x001f280000300800 */
[----:B--2---:R0:W-:Y:S04]  /*61270*/  STS.U16 [R4+UR5+0x11c00], R23 ;  /* 0x011c001704007988 */ /* 0x0041e80008000405 */
[----:B0-----:R-:W2:Y:S04]  /*61280*/  LDL.LU R23, [R1+0x32c] ;  /* 0x00032c0001177983 */ /* 0x001ea80000300800 */
[----:B------:R0:W-:Y:S04]  /*61290*/  STS.U16 [R4+UR5+0x11c80], R27 ;  /* 0x011c801b04007988 */ /* 0x0001e80008000405 */
[----:B0-----:R-:W2:Y:S04]  /*612a0*/  LDL.LU R27, [R1+0x2f8] ;  /* 0x0002f800011b7983 */ /* 0x001ea80000300800 */
[----:B------:R0:W-:Y:S04]  /*612b0*/  STS.U16 [R4+UR5+0x14480], R26 ;  /* 0x0144801a04007988 */ /* 0x0001e80008000405 */
[----:B0-----:R-:W2:Y:S04]  /*612c0*/  LDL.LU R26, [R1+0x2f4] ;  /* 0x0002f400011a7983 */ /* 0x001ea80000300800 */
[----:B------:R0:W-:Y:S04]  /*612d0*/  STS.U16 [R4+UR5+0x14c00], R24 ;  /* 0x014c001804007988 */ /* 0x0001e80008000405 */
[----:B0-----:R-:W2:Y:S04]  /*612e0*/  LDL.LU R24, [R1+0x2c0] ;  /* 0x0002c00001187983 */ /* 0x001ea80000300800 */
[----:B------:R-:W-:Y:S04]  /*612f0*/  STS.U16 [R4+UR5+0x12c00], R2 ;  /* 0x012c000204007988 */ /* 0x000fe80008000405 */
[----:B---3--:R0:W-:Y:S04]  /*61300*/  STS.U16 [R4+UR5+0x17400], R29 ;  /* 0x0174001d04007988 */ /* 0x0081e80008000405 */
[----:B0-----:R-:W3:Y:S04]  /*61310*/  LDL.LU R29, [R1+0x2bc] ;  /* 0x0002bc00011d7983 */ /* 0x001ee80000300800 */
[----:B------:R0:W-:Y:S04]  /*61320*/  STS.U16 [R4+UR5+0x17480], R22 ;  /* 0x0174801604007988 */ /* 0x0001e80008000405 */
[----:B------:R-:W3:Y:S04]  /*61330*/  LDL.LU R2, [R1+0x2b0] ;  /* 0x0002b00001027983 */ /* 0x000ee80000300800 */
[----:B----4-:R1:W-:Y:S04]  /*61340*/  STS.U16 [R4+UR5+0x17c00], R25 ;  /* 0x017c001904007988 */ /* 0x0103e80008000405 */
        /* <DEDUP_REMOVED lines=17> */
[----:B--2---:R2:W-:Y:S04]  /*61460*/  STS.U16 [R4+UR5+0x17c80], R23 ;  /* 0x017c801704007988 */ /* 0x0045e80008000405 */
[----:B------:R2:W-:Y:S04]  /*61470*/  STS.U16 [R4+UR5+0x18400], R27 ;  /* 0x0184001b04007988 */ /* 0x0005e80008000405 */
[----:B0-----:R-:W4:Y:S04]  /*61480*/  LDL.LU R0, [R1+0x1cc] ;  /* 0x0001cc0001007983 */ /* 0x001f280000300800 */
[----:B-1----:R-:W4:Y:S04]  /*61490*/  LDL.LU R14, [R1+0x198] ;  /* 0x00019800010e7983 */ /* 0x002f280000300800 */
[----:B------:R-:W4:Y:S04]  /*614a0*/  LDL.LU R13, [R1+0x194] ;  /* 0x00019400010d7983 */ /* 0x000f280000300800 */
[----:B--2---:R-:W2:Y:S04]  /*614b0*/  LDL.LU R23, [R1+0x160] ;  /* 0x0001600001177983 */ /* 0x004ea80000300800 */
        /* <DEDUP_REMOVED lines=30> */
[----:B--2---:R0:W-:Y:S04]  /*616a0*/  STS.U16 [R4+UR5+0x1c400], R23 ;  /* 0x01c4001704007988 */ /* 0x0041e80008000405 */
[----:B------:R1:W-:Y:S04]  /*616b0*/  STS.U16 [R4+UR5+0x1c480], R27 ;  /* 0x01c4801b04007988 */ /* 0x0003e80008000405 */
[----:B0-----:R-:W2:Y:S04]  /*616c0*/  LDL.LU R23, [R1+0xeb0] ;  /* 0x000eb00001177983 */ /* 0x001ea80000300800 */
[----:B-1----:R-:W2:Y:S01]  /*616d0*/  LDL.LU R27, [R1+0xeac] ;  /* 0x000eac00011b7983 */ /* 0x002ea20000300800 */
[----:B------:R-:W0:Y:S03]  /*616e0*/  S2R R2, SR_TID.X ;  /* 0x0000000000027919 */ /* 0x000e260000002100 */
[----:B------:R-:W-:Y:S04]  /*616f0*/  STS.U16 [R4+UR5+0x1fc80], R20 ;  /* 0x01fc801404007988 */ /* 0x000fe80008000405 */
        /* <DEDUP_REMOVED lines=19> */
[----:B------:R-:W-:Y:S01]  /*61830*/  STS.U16 [R4+UR5+0x1fc00], R18 ;  /* 0x01fc001204007988 */ /* 0x000fe20008000405 */
[----:B0-----:R-:W-:-:S05]  /*61840*/  LOP3.LUT R2, R2, 0x3f, RZ, 0xc0, !PT ;  /* 0x0000003f02027812 */ /* 0x001fca00078ec0ff */
[----:B------:R-:W-:Y:S01]  /*61850*/  IMAD.SHL.U32 R2, R2, 0x2, RZ ;  /* 0x0000000202027824 */ /* 0x000fe200078e00ff */
[----:B------:R-:W-:Y:S04]  /*61860*/  STS.U16 [R4+UR5+0x1f400], R24 ;  /* 0x01f4001804007988 */ /* 0x000fe80008000405 */
[----:B-1----:R-:W-:Y:S01]  /*61870*/  LOP3.LUT R3, R2, 0x50, RZ, 0x3c, !PT ;  /* 0x0000005002037812 */ /* 0x002fe200078e3cff */
        /* <DEDUP_REMOVED lines=59> */
[----:B0-----:R-:W2:Y:S04]  /*61c30*/  LDL.LU R11, [R1+0xaa4] ;  /* 0x000aa400010b7983 */ /* 0x001ea80000300800 */
[----:B-1----:R-:W2:Y:S04]  /*61c40*/  LDL.LU R23, [R1+0xaa0] ;  /* 0x000aa00001177983 */ /* 0x002ea80000300800 */
        /* <DEDUP_REMOVED lines=32> */
[----:B------:R0:W-:Y:S04]  /*61e50*/  STS.U16 [R3+UR5+0x8580], R22 ;  /* 0x0085801603007988 */ /* 0x0001e80008000405 */
[----:B0-----:R-:W4:Y:S04]  /*61e60*/  LDL.LU R22, [R1+0x8ac] ;  /* 0x0008ac0001167983 */ /* 0x001f280000300800 */
[----:B--2---:R0:W-:Y:S04]  /*61e70*/  STS.U16 [R3+UR5+0x8d80], R27 ;  /* 0x008d801b03007988 */ /* 0x0041e80008000405 */
[----:B0-----:R-:W2:Y:S04]  /*61e80*/  LDL.LU R27, [R1+0x8a8] ;  /* 0x0008a800011b7983 */ /* 0x001ea80000300800 */
[----:B------:R0:W-:Y:S04]  /*61e90*/  STS.U16 [R3+UR5+0xb580], R23 ;  /* 0x00b5801703007988 */ /* 0x0001e80008000405 */
[----:B0-----:R-:W2:Y:S04]  /*61ea0*/  LDL.LU R23, [R1+0x874] ;  /* 0x0008740001177983 */ /* 0x001ea80000300800 */
[----:B---3--:R0:W-:Y:S04]  /*61eb0*/  STS.U16 [R3+UR5+0xbd00], R29 ;  /* 0x00bd001d03007988 */ /* 0x0081e80008000405 */
[----:B0-----:R-:W3:Y:S04]  /*61ec0*/  LDL.LU R29, [R1+0x870] ;  /* 0x00087000011d7983 */ /* 0x001ee80000300800 */
[----:B----4-:R0:W-:Y:S04]  /*61ed0*/  STS.U16 [R3+UR5+0xf580], R25 ;  /* 0x00f5801903007988 */ /* 0x0101e80008000405 */
[----:B0-----:R-:W4:Y:S04]  /*61ee0*/  LDL.LU R25, [R1+0x83c] ;  /* 0x00083c0001197983 */ /* 0x001f280000300800 */
        /* <DEDUP_REMOVED lines=16> */
[----:B--2---:R2:W-:Y:S04]  /*61ff0*/  STS.U16 [R3+UR5+0xfd80], R27 ;  /* 0x00fd801b03007988 */ /* 0x0045e80008000405 */
[----:B------:R2:W-:Y:S04]  /*62000*/  STS.U16 [R3+UR5+0xbd80], R0 ;  /* 0x00bd800003007988 */ /* 0x0005e80008000405 */
[----:B0-----:R-:W4:Y:S04]  /*62010*/  LDL.LU R19, [R1+0x5e0] ;  /* 0x0005e00001137983 */ /* 0x001f280000300800 */
[----:B-1----:R-:W4:Y:S04]  /*62020*/  LDL.LU R21, [R1+0x5b0] ;  /* 0x0005b00001157983 */ /* 0x002f280000300800 */
[----:B------:R-:W4:Y:S04]  /*62030*/  LDL.LU R11, [R1+0x5ac] ;  /* 0x0005ac00010b7983 */ /* 0x000f280000300800 */
[----:B------:R-:W4:Y:S04]  /*62040*/  LDL.LU R26, [R1+0x570] ;  /* 0x00057000011a7983 */ /* 0x000f280000300800 */
[----:B--2---:R-:W2:Y:S04]  /*62050*/  LDL.LU R27, [R1+0x56c] ;  /* 0x00056c00011b7983 */ /* 0x004ea80000300800 */
[----:B------:R0:W-:Y:S04]  /*62060*/  STS.U16 [R3+UR5+0xc500], R14 ;  /* 0x00c5000e03007988 */ /* 0x0001e80008000405 */
[----:B------:R-:W2:Y:S04]  /*62070*/  LDL.LU R0, [R1+0x538] ;  /* 0x0005380001007983 */ /* 0x000ea80000300800 */
        /* <DEDUP_REMOVED lines=24> */
[----:B0-----:R-:W2:Y:S04]  /*62200*/  LDL.LU R22, [R1+0x3e4] ;  /* 0x0003e40001167983 */ /* 0x001ea80000300800 */
[----:B------:R-:W-:Y:S04]  /*62210*/  STS.U16 [R3+UR5+0x10500], R23 ;  /* 0x0105001703007988 */ /* 0x000fe80008000405 */
[----:B---3--:R0:W-:Y:S04]  /*62220*/  STS.U16 [R3+UR5+0x10580], R29 ;  /* 0x0105801d03007988 */ /* 0x0081e80008000405 */
[----:B0-----:R-:W3:Y:S04]  /*62230*/  LDL.LU R29, [R1+0x3b0] ;  /* 0x0003b000011d7983 */ /* 0x001ee80000300800 */
[----:B------:R-:W3:Y:S04]  /*62240*/  LDL.LU R23, [R1+0x37c] ;  /* 0x00037c0001177983 */ /* 0x000ee80000300800 */
[----:B----4-:R0:W-:Y:S04]  /*62250*/  STS.U16 [R3+UR5+0x10d00], R25 ;  /* 0x010d001903007988 */ /* 0x0101e80008000405 */
[----:B0-----:R-:W4:Y:S04]  /*62260*/  LDL.LU R25, [R1+0x328] ;  /* 0x0003280001197983 */ /* 0x001f280000300800 */
[----:B------:R-:W-:Y:S04]  /*62270*/  STS.U16 [R3+UR5+0x11d00], R2 ;  /* 0x011d000203007988 */ /* 0x000fe80008000405 */
[----:B------:R0:W-:Y:S04]  /*62280*/  STS.U16 [R3+UR5+0x13500], R26 ;  /* 0x0135001a03007988 */ /* 0x0001e80008000405 */
[----:B--2---:R1:W-:Y:S04]  /*62290*/  STS.U16 [R3+UR5+0x13580], R27 ;  /* 0x0135801b03007988 */ /* 0x0043e80008000405 */
        /* <DEDUP_REMOVED lines=57> */
[----:B---3--:R0:W-:Y:S02]  /*62630*/  STS.U16 [R3+UR5+0x19500], R2 ;  /* 0x0195000203007988 */ /* 0x0081e40008000405 */
[----:B0-----:R-:W0:Y:S02]  /*62640*/  S2R R2, SR_TID.X ;  /* 0x0000000000027919 */ /* 0x001e240000002100 */
[----:B------:R1:W-:Y:S04]  /*62650*/  STS.U16 [R3+UR5+0x18580], R29 ;  /* 0x0185801d03007988 */ /* 0x0003e80008000405 */
[----:B------:R3:W-:Y:S04]  /*62660*/  STS.U16 [R3+UR5+0x18d00], R24 ;  /* 0x018d001803007988 */ /* 0x0007e80008000405 */
[----:B------:R3:W-:Y:S04]  /*62670*/  STS.U16 [R3+UR5+0x18d80], R22 ;  /* 0x018d801603007988 */ /* 0x0007e80008000405 */
[----:B----4-:R4:W-:Y:S04]  /*62680*/  STS.U16 [R3+UR5+0x1ad80], R23 ;  /* 0x01ad801703007988 */ /* 0x0109e80008000405 */
[----:B------:R-:W-:Y:S04]  /*62690*/  STS.U16 [R3+UR5+0x19d00], R4 ;  /* 0x019d000403007988 */ /* 0x000fe80008000405 */
[----:B-1----:R-:W2:Y:S04]  /*626a0*/  LDL.LU R29, [R1] ;  /* 0x00000000011d7983 */ /* 0x002ea80000300800 */
[----:B---3--:R-:W3:Y:S04]  /*626b0*/  LDL.LU R24, [R1+0x3068] ;  /* 0x0030680001187983 */ /* 0x008ee80000300800 */
[----:B------:R-:W3:Y:S04]  /*626c0*/  LDL.LU R22, [R1+0x3064] ;  /* 0x0030640001167983 */ /* 0x000ee80000300800 */
[----:B------:R1:W-:Y:S04]  /*626d0*/  STS.U16 [R3+UR5+0x1b500], R25 ;  /* 0x01b5001903007988 */ /* 0x0003e80008000405 */
[----:B----4-:R-:W4:Y:S04]  /*626e0*/  LDL.LU R23, [R1+0xed8] ;  /* 0x000ed80001177983 */ /* 0x010f280000300800 */
[----:B-1----:R-:W4:Y:S01]  /*626f0*/  LDL.LU R25, [R1+0xed4] ;  /* 0x000ed40001197983 */ /* 0x002f220000300800 */
[----:B0-----:R-:W-:-:S05]  /*62700*/  LOP3.LUT R2, R2, 0x3f, RZ, 0xc0, !PT ;  /* 0x0000003f02027812 */ /* 0x001fca00078ec0ff */
[----:B------:R-:W-:-:S05]  /*62710*/  IMAD.SHL.U32 R2, R2, 0x2, RZ ;  /* 0x0000000202027824 */ /* 0x000fca00078e00ff */
[----:B------:R-:W-:Y:S02]  /*62720*/  LOP3.LUT R4, R2, 0x60, RZ, 0x3c, !PT ;  /* 0x0000006002047812 */ /* 0x000fe400078e3cff */
[----:B------:R-:W4:Y:S04]  /*62730*/  LDL.LU R2, [R1+0xe48] ;  /* 0x000e480001027983 */ /* 0x000f280000300800 */
[----:B------:R-:W-:Y:S04]  /*62740*/  STS.U16 [R3+UR5+0x19580], R20 ;  /* 0x0195801403007988 */ /* 0x000fe80008000405 */
[----:B--2---:R-:W-:Y:S04]  /*62750*/  STS.U16 [R3+UR5+0x1f500], R27 ;  /* 0x01f5001b03007988 */ /* 0x004fe80008000405 */
[----:B------:R-:W-:Y:S04]  /*62760*/  STS.U16 [R3+UR5+0x1f580], R29 ;  /* 0x01f5801d03007988 */ /* 0x000fe80008000405 */
[----:B---3--:R-:W-:Y:S04]  /*62770*/  STS.U16 [R3+UR5+0x1fd00], R22 ;  /* 0x01fd001603007988 */ /* 0x008fe80008000405 */
[----:B------:R-:W-:Y:S04]  /*62780*/  STS.U16 [R3+UR5+0x1fd80], R24 ;  /* 0x01fd801803007988 */ /* 0x000fe80008000405 */
[----:B----4-:R0:W-:Y:S04]  /*62790*/  STL [R1+0x3060], R2 ;  /* 0x0030600201007387 */ /* 0x0101e80000100800 */
[----:B0-----:R-:W2:Y:S04]  /*627a0*/  LDL.LU R2, [R1+0xea8] ;  /* 0x000ea80001027983 */ /* 0x001ea80000300800 */
[----:B------:R-:W3:Y:S04]  /*627b0*/  LDL.LU R20, [R1+0xe44] ;  /* 0x000e440001147983 */ /* 0x000ee80000300800 */
[----:B------:R-:W4:Y:S04]  /*627c0*/  LDL.LU R27, [R1+0xe18] ;  /* 0x000e1800011b7983 */ /* 0x000f280000300800 */
[----:B------:R-:W3:Y:S04]  /*627d0*/  LDL.LU R29, [R1+0xe14] ;  /* 0x000e1400011d7983 */ /* 0x000ee80000300800 */
[----:B------:R-:W3:Y:S04]  /*627e0*/  LDL.LU R22, [R1+0xe74] ;  /* 0x000e740001167983 */ /* 0x000ee80000300800 */
        /* <DEDUP_REMOVED lines=45> */
[----:B----4-:R1:W-:Y:S04]  /*62ac0*/  STS.U16 [R4+UR5+0x2600], R27 ;  /* 0x0026001b04007988 */ /* 0x0103e80008000405 */
[----:B---3--:R2:W-:Y:S04]  /*62ad0*/  STS.U16 [R4+UR5+0x2680], R29 ;  /* 0x0026801d04007988 */ /* 0x0085e80008000405 */
[----:B------:R3:W-:Y:S04]  /*62ae0*/  STS.U16 [R4+UR5+0xe80], R24 ;  /* 0x000e801804007988 */ /* 0x0007e80008000405 */
[----:B0-----:R-:W4:Y:S04]  /*62af0*/  LDL.LU R2, [R1+0x3060] ;  /* 0x0030600001027983 */ /* 0x001f280000300800 */
[----:B-1----:R-:W4:Y:S04]  /*62b00*/  LDL.LU R27, [R1+0xc04] ;  /* 0x000c0400011b7983 */ /* 0x002f280000300800 */
[----:B--2---:R-:W2:Y:S04]  /*62b10*/  LDL.LU R29, [R1+0xbd8] ;  /* 0x000bd800011d7983 */ /* 0x004ea80000300800 */
[----:B---3--:R-:W3:Y:S04]  /*62b20*/  LDL.LU R24, [R1+0xba8] ;  /* 0x000ba80001187983 */ /* 0x008ee80000300800 */
[----:B------:R-:W-:Y:S04]  /*62b30*/  STS.U16 [R4+UR5+0x1680], R22 ;  /* 0x0016801604007988 */ /* 0x000fe80008000405 */
[----:B------:R-:W-:Y:S04]  /*62b40*/  STS.U16 [R4+UR5+0x1e80], R20 ;  /* 0x001e801404007988 */ /* 0x000fe80008000405 */
[----:B------:R-:W-:Y:S04]  /*62b50*/  STS.U16 [R4+UR5+0x1600], R3 ;  /* 0x0016000304007988 */ /* 0x000fe80008000405 */
[----:B------:R-:W-:Y:S04]  /*62b60*/  STS.U16 [R4+UR5+0x2e00], R18 ;  /* 0x002e001204007988 */ /* 0x000fe80008000405 */
[----:B---3--:R0:W-:Y:S04]  /*62b70*/  STL [R1+0x305c], R24 ;  /* 0x00305c1801007387 */ /* 0x0081e80000100800 */
[----:B0-----:R-:W3:Y:S04]  /*62b80*/  LDL.LU R24, [R1+0xbd4] ;  /* 0x000bd40001187983 */ /* 0x001ee80000300800 */
[----:B------:R-:W3:Y:S04]  /*62b90*/  LDL.LU R3, [R1+0xba4] ;  /* 0x000ba40001037983 */ /* 0x000ee80000300800 */
[----:B----4-:R0:W-:Y:S04]  /*62ba0*/  STS.U16 [R4+UR5+0x1e00], R2 ;  /* 0x001e000204007988 */ /* 0x0101e80008000405 */
[----:B------:R-:W4:Y:S04]  /*62bb0*/  LDL.LU R22, [R1+0xb78] ;  /* 0x000b780001167983 */ /* 0x000f280000300800 */
        /* <DEDUP_REMOVED lines=47> */
[----:B---3--:R0:W-:Y:S04]  /*62eb0*/  STS.U16 [R4+UR5+0x8680], R24 ;  /* 0x0086801804007988 */ /* 0x0081e80008000405 */
[----:B0-----:R-:W3:Y:S04]  /*62ec0*/  LDL.LU R24, [R1+0x305c] ;  /* 0x00305c0001187983 */ /* 0x001ee80000300800 */
[----:B----4-:R0:W-:Y:S04]  /*62ed0*/  STS.U16 [R4+UR5+0x9e00], R23 ;  /* 0x009e001704007988 */ /* 0x0101e80008000405 */
[----:B--2---:R1:W-:Y:S04]  /*62ee0*/  STS.U16 [R4+UR5+0x9e80], R25 ;  /* 0x009e801904007988 */ /* 0x0043e80008000405 */
[----:B0-----:R-:W2:Y:S04]  /*62ef0*/  LDL.LU R23, [R1+0x8a4] ;  /* 0x0008a40001177983 */ /* 0x001ea80000300800 */
[----:B-1----:R-:W4:Y:S04]  /*62f00*/  LDL.LU R25, [R1+0x8a0] ;  /* 0x0008a00001197983 */ /* 0x002f280000300800 */
        /* <DEDUP_REMOVED lines=51> */
[----:B------:R1:W-:Y:S04]  /*63240*/  STS.U16 [R4+UR5+0xee80], R26 ;  /* 0x00ee801a04007988 */ /* 0x0003e80008000405 */
[----:B--2---:R2:W-:Y:S04]  /*63250*/  STS.U16 [R4+UR5+0xfe00], R23 ;  /* 0x00fe001704007988 */ /* 0x0045e80008000405 */
[----:B----4-:R4:W-:Y:S04]  /*63260*/  STS.U16 [R4+UR5+0xfe80], R25 ;  /* 0x00fe801904007988 */ /* 0x0109e80008000405 */
[----:B0-----:R-:W3:Y:S04]  /*63270*/  LDL.LU R15, [R1+0x414] ;  /* 0x00041400010f7983 */ /* 0x001ee80000300800 */
[----:B-1----:R-:W3:Y:S04]  /*63280*/  LDL.LU R26, [R1+0x3e0] ;  /* 0x0003e000011a7983 */ /* 0x002ee80000300800 */
[----:B--2---:R-:W2:Y:S04]  /*63290*/  LDL.LU R23, [R1+0x3dc] ;  /* 0x0003dc0001177983 */ /* 0x004ea80000300800 */
[----:B----4-:R-:W4:Y:S04]  /*632a0*/  LDL.LU R25, [R1+0x378] ;  /* 0x0003780001197983 */ /* 0x010f280000300800 */
[----:B---3--:R0:W-:Y:S04]  /*632b0*/  STS.U16 [R4+UR5+0x10600], R24 ;  /* 0x0106001804007988 */ /* 0x0081e80008000405 */
[----:B------:R1:W-:Y:S04]  /*632c0*/  STS.U16 [R4+UR5+0x11600], R27 ;  /* 0x0116001b04007988 */ /* 0x0003e80008000405 */
[----:B------:R3:W-:Y:S04]  /*632d0*/  STS.U16 [R4+UR5+0x11680], R29 ;  /* 0x0116801d04007988 */ /* 0x0007e80008000405 */
[----:B0-----:R-:W4:Y:S04]  /*632e0*/  LDL.LU R24, [R1+0x3058] ;  /* 0x0030580001187983 */ /* 0x001f280000300800 */
[----:B-1----:R-:W4:Y:S04]  /*632f0*/  LDL.LU R27, [R1+0x374] ;  /* 0x00037400011b7983 */ /* 0x002f280000300800 */
[----:B---3--:R-:W3:Y:S04]  /*63300*/  LDL.LU R29, [R1+0x320] ;  /* 0x00032000011d7983 */ /* 0x008ee80000300800 */
[----:B------:R0:W-:Y:S04]  /*63310*/  STS.U16 [R4+UR5+0x16600], R28 ;  /* 0x0166001c04007988 */ /* 0x0001e80008000405 */
[----:B0-----:R-:W3:Y:S04]  /*63320*/  LDL.LU R28, [R1+0x2e8] ;  /* 0x0002e800011c7983 */ /* 0x001ee80000300800 */
[----:B------:R-:W-:Y:S04]  /*63330*/  STS.U16 [R4+UR5+0x16e00], R26 ;  /* 0x016e001a04007988 */ /* 0x000fe80008000405 */
        /* <DEDUP_REMOVED lines=12> */
[----:B0-----:R-:W2:Y:S04]  /*63400*/  LDL.LU R28, [R1+0x31c] ;  /* 0x00031c00011c7983 */ /* 0x001ea80000300800 */
[----:B------:R-:W3:Y:S04]  /*63410*/  LDL.LU R26, [R1+0x2e4] ;  /* 0x0002e400011a7983 */ /* 0x000ee80000300800 */
[----:B------:R-:W4:Y:S04]  /*63420*/  LDL.LU R23, [R1+0x2d8] ;  /* 0x0002d80001177983 */ /* 0x000f280000300800 */
[----:B------:R-:W4:Y:S04]  /*63430*/  LDL.LU R25, [R1+0x2d4] ;  /* 0x0002d40001197983 */ /* 0x000f280000300800 */
        /* <DEDUP_REMOVED lines=39> */
[----:B--2---:R0:W-:Y:S04]  /*636b0*/  STS.U16 [R4+UR5+0x17e80], R28 ;  /* 0x017e801c04007988 */ /* 0x0041e80008000405 */
[----:B0-----:R-:W2:Y:S04]  /*636c0*/  LDL.LU R28, [R1+0x3054] ;  /* 0x00305400011c7983 */ /* 0x001ea80000300800 */
[----:B---3--:R-:W-:Y:S04]  /*636d0*/  STS.U16 [R4+UR5+0x18680], R26 ;  /* 0x0186801a04007988 */ /* 0x008fe80008000405 */
[----:B----4-:R-:W-:Y:S04]  /*636e0*/  STS.U16 [R4+UR5+0x18e00], R23 ;  /* 0x018e001704007988 */ /* 0x010fe80008000405 */
[----:B--2---:R0:W-:Y:S04]  /*636f0*/  STS.U16 [R4+UR5+0x18600], R28 ;  /* 0x0186001c04007988 */ /* 0x0041e80008000405 */
[----:B0-----:R-:W2:Y:S04]  /*63700*/  LDL.LU R28, [R1+0x3050] ;  /* 0x00305000011c7983 */ /* 0x001ea80000300800 */
[----:B------:R-:W3:Y:S04]  /*63710*/  LDL.LU R26, [R1+0x304c] ;  /* 0x00304c00011a7983 */ /* 0x000ee80000300800 */
[----:B------:R0:W-:Y:S04]  /*63720*/  STS.U16 [R4+UR5+0x18e80], R25 ;  /* 0x018e801904007988 */ /* 0x0001e80008000405 */
[----:B------:R-:W4:Y:S04]  /*63730*/  LDL.LU R23, [R1+0xed0] ;  /* 0x000ed00001177983 */ /* 0x000f280000300800 */
[----:B------:R1:W-:Y:S04]  /*63740*/  STS.U16 [R4+UR5+0x19600], R27 ;  /* 0x0196001b04007988 */ /* 0x0003e80008000405 */
[----:B------:R1:W-:Y:S04]  /*63750*/  STS.U16 [R4+UR5+0x19680], R29 ;  /* 0x0196801d04007988 */ /* 0x0003e80008000405 */
[----:B0-----:R-:W4:Y:S04]  /*63760*/  LDL.LU R25, [R1+0xecc] ;  /* 0x000ecc0001197983 */ /* 0x001f280000300800 */
[----:B-1----:R-:W3:Y:S04]  /*63770*/  LDL.LU R27, [R1+0x3048] ;  /* 0x00304800011b7983 */ /* 0x002ee80000300800 */
[----:B------:R-:W4:Y:S04]  /*63780*/  LDL.LU R29, [R1+0x3044] ;  /* 0x00304400011d7983 */ /* 0x000f280000300800 */
[----:B--2---:R0:W-:Y:S04]  /*63790*/  STS.U16 [R4+UR5+0x1fe80], R28 ;  /* 0x01fe801c04007988 */ /* 0x0041e80008000405 */
[----:B0-----:R-:W2:Y:S04]  /*637a0*/  LDL.LU R28, [R1+0xe6c] ;  /* 0x000e6c00011c7983 */ /* 0x001ea80000300800 */
[----:B--2---:R0:W-:Y:S04]  /*637b0*/  STL [R1+0x3038], R28 ;  /* 0x0030381c01007387 */ /* 0x0041e80000100800 */
[----:B0-----:R-:W2:Y:S04]  /*637c0*/  LDL.LU R28, [R1+0xe70] ;  /* 0x000e7000011c7983 */ /* 0x001ea80000300800 */
[----:B--2---:R0:W-:Y:S04]  /*637d0*/  STL [R1+0x303c], R28 ;  /* 0x00303c1c01007387 */ /* 0x0041e80000100800 */
[----:B0-----:R-:W2:Y:S04]  /*637e0*/  LDL.LU R28, [R1+0xe9c] ;  /* 0x000e9c00011c7983 */ /* 0x001ea80000300800 */
[----:B------:R0:W-:Y:S02]  /*637f0*/  STS.U16 [R4+UR5+0x19e00], R2 ;  /* 0x019e000204007988 */ /* 0x0001e40008000405 */
[----:B0-----:R-:W0:Y:S02]  /*63800*/  S2R R2, SR_TID.X ;  /* 0x0000000000027919 */ /* 0x001e240000002100 */
        /* <DEDUP_REMOVED lines=16> */
[----:B-1----:R-:W2:Y:S04]  /*63910*/  LDL.LU R28, [R1+0xea0] ;  /* 0x000ea000011c7983 */ /* 0x002ea80000300800 */
        /* <DEDUP_REMOVED lines=8> */
[----:B------:R1:W-:Y:S01]  /*639a0*/  STS.U16 [R4+UR5+0x1fe00], R26 ;  /* 0x01fe001a04007988 */ /* 0x0003e20008000405 */
[----:B0-----:R-:W-:-:S03]  /*639b0*/  LOP3.LUT R2, R2, 0x3f, RZ, 0xc0, !PT ;  /* 0x0000003f02027812 */ /* 0x001fc600078ec0ff */
[----:B-1----:R-:W3:Y:S04]  /*639c0*/  LDL.LU R4, [R1+0xe40] ;  /* 0x000e400001047983 */ /* 0x002ee80000300800 */
        /* <DEDUP_REMOVED lines=12> */
[----:B------:R-:W4:Y:S01]  /*63a90*/  LDL.LU R11, [R1+0xd1c] ;  /* 0x000d1c00010b7983 */ /* 0x000f220000300800 */
[----:B------:R-:W-:-:S03]  /*63aa0*/  IMAD.SHL.U32 R2, R2, 0x2, RZ ;  /* 0x0000000202027824 */ /* 0x000fc600078e00ff */
[----:B------:R-:W4:Y:S04]  /*63ab0*/  LDL.LU R0, [R1+0xcf0] ;  /* 0x000cf00001007983 */ /* 0x000f280000300800 */
[----:B------:R-:W4:Y:S04]  /*63ac0*/  LDL.LU R14, [R1+0xcec] ;  /* 0x000cec00010e7983 */ /* 0x000f280000300800 */
[----:B------:R-:W4:Y:S04]  /*63ad0*/  LDL.LU R13, [R1+0xcc0] ;  /* 0x000cc000010d7983 */ /* 0x000f280000300800 */
[----:B------:R-:W4:Y:S04]  /*63ae0*/  LDL.LU R6, [R1+0xcbc] ;  /* 0x000cbc0001067983 */ /* 0x000f280000300800 */
[----:B------:R-:W4:Y:S01]  /*63af0*/  LDL.LU R7, [R1+0xc90] ;  /* 0x000c900001077983 */ /* 0x000f220000300800 */
[----:B------:R-:W-:-:S03]  /*63b00*/  LOP3.LUT R2, R2, 0x70, RZ, 0x3c, !PT ;  /* 0x0000007002027812 */ /* 0x000fc600078e3cff */
        /* <DEDUP_REMOVED lines=77> */
[----:B-1----:R-:W3:Y:S04]  /*63fe0*/  LDL.LU R25, [R1+0x898] ;  /* 0x0008980001197983 */ /* 0x002ee80000300800 */
        /* <DEDUP_REMOVED lines=8> */
[----:B--2---:R-:W-:Y:S04]  /*64070*/  STS.U16 [R2+UR5+0x9700], R28 ;  /* 0x0097001c02007988 */ /* 0x004fe80008000405 */
[----:B---3--:R0:W-:Y:S04]  /*64080*/  STL [R1+0x3028], R25 ;  /* 0x0030281901007387 */ /* 0x0081e80000100800 */
[----:B0-----:R-:W2:Y:S04]  /*64090*/  LDL.LU R25, [R1+0x864] ;  /* 0x0008640001197983 */ /* 0x001ea80000300800 */
[----:B------:R-:W3:Y:S04]  /*640a0*/  LDL.LU R28, [R1+0x828] ;  /* 0x00082800011c7983 */ /* 0x000ee80000300800 */
[----:B------:R-:W-:Y:S04]  /*640b0*/  STS.U16 [R2+UR5+0x9780], R4 ;  /* 0x0097800402007988 */ /* 0x000fe80008000405 */
        /* <DEDUP_REMOVED lines=55> */
[----:B---3--:R-:W-:Y:S04]  /*64430*/  STS.U16 [R2+UR5+0x10f00], R28 ;  /* 0x010f001c02007988 */ /* 0x008fe80008000405 */
[----:B--2---:R0:W-:Y:S04]  /*64440*/  STS.U16 [R2+UR5+0x10780], R25 ;  /* 0x0107801902007988 */ /* 0x0041e80008000405 */
[----:B0-----:R-:W2:Y:S04]  /*64450*/  LDL.LU R25, [R1+0x318] ;  /* 0x0003180001197983 */ /* 0x001ea80000300800 */
[----:B------:R-:W3:Y:S04]  /*64460*/  LDL.LU R28, [R1+0x3024] ;  /* 0x00302400011c7983 */ /* 0x000ee80000300800 */
[----:B----4-:R-:W-:Y:S04]  /*64470*/  STS.U16 [R2+UR5+0x11700], R4 ;  /* 0x0117000402007988 */ /* 0x010fe80008000405 */
[----:B------:R-:W-:Y:S04]  /*64480*/  STS.U16 [R2+UR5+0x11780], R26 ;  /* 0x0117801a02007988 */ /* 0x000fe80008000405 */
[----:B------:R-:W-:Y:S04]  /*64490*/  STS.U16 [R2+UR5+0x11f00], R27 ;  /* 0x011f001b02007988 */ /* 0x000fe80008000405 */
[----:B------:R-:W-:Y:S04]  /*644a0*/  STS.U16 [R2+UR5+0x11f80], R29 ;  /* 0x011f801d02007988 */ /* 0x000fe80008000405 */
[----:B------:R-:W-:Y:S04]  /*644b0*/  STS.U16 [R2+UR5+0x12700], R24 ;  /* 0x0127001802007988 */ /* 0x000fe80008000405 */
[----:B------:R-:W-:Y:S04]  /*644c0*/  STS.U16 [R2+UR5+0x12780], R3 ;  /* 0x0127800302007988 */ /* 0x000fe80008000405 */
[----:B------:R-:W-:Y:S04]  /*644d0*/  STS.U16 [R2+UR5+0x12f00], R22 ;  /* 0x012f001602007988 */ /* 0x000fe80008000405 */
[----:B---3--:R-:W-:Y:S04]  /*644e0*/  STS.U16 [R2+UR5+0x10f80], R28 ;  /* 0x010f801c02007988 */ /* 0x008fe80008000405 */
[----:B------:R-:W-:Y:S04]  /*644f0*/  STS.U16 [R2+UR5+0x12f80], R20 ;  /* 0x012f801402007988 */ /* 0x000fe80008000405 */
[----:B------:R0:W-:Y:S04]  /*64500*/  STS.U16 [R2+UR5+0x16f80], R16 ;  /* 0x016f801002007988 */ /* 0x0001e80008000405 */
[----:B------:R1:W-:Y:S04]  /*64510*/  STS.U16 [R2+UR5+0x17700], R15 ;  /* 0x0177000f02007988 */ /* 0x0003e80008000405 */
[----:B------:R3:W-:Y:S04]  /*64520*/  STS.U16 [R2+UR5+0x14780], R11 ;  /* 0x0147800b02007988 */ /* 0x0007e80008000405 */
[----:B0-----:R-:W4:Y:S04]  /*64530*/  LDL.LU R16, [R1+0x314] ;  /* 0x0003140001107983 */ /* 0x001f280000300800 */
[----:B-1----:R-:W4:Y:S04]  /*64540*/  LDL.LU R15, [R1+0x2e0] ;  /* 0x0002e000010f7983 */ /* 0x002f280000300800 */
[----:B---3--:R-:W3:Y:S04]  /*64550*/  LDL.LU R11, [R1+0x2d0] ;  /* 0x0002d000010b7983 */ /* 0x008ee80000300800 */
[----:B------:R-:W-:Y:S04]  /*64560*/  STS.U16 [R2+UR5+0x14f00], R0 ;  /* 0x014f000002007988 */ /* 0x000fe80008000405 */
[----:B------:R-:W-:Y:S04]  /*64570*/  STS.U16 [R2+UR5+0x17780], R23 ;  /* 0x0177801702007988 */ /* 0x000fe80008000405 */
[----:B--2---:R-:W-:Y:S04]  /*64580*/  STS.U16 [R2+UR5+0x17f00], R25 ;  /* 0x017f001902007988 */ /* 0x004fe80008000405 */
        /* <DEDUP_REMOVED lines=43> */
[----:B------:R-:W4:Y:S04]  /*64840*/  LDL.LU R15, [R1+0xefc] ;  /* 0x000efc00010f7983 */ /* 0x000f280000300800 */
[----:B--2---:R0:W-:Y:S04]  /*64850*/  STS.U16 [R2+UR5+0x18780], R11 ;  /* 0x0187800b02007988 */ /* 0x0041e80008000405 */
[----:B0-----:R-:W2:Y:S04]  /*64860*/  LDL.LU R11, [R1+0x3020] ;  /* 0x00302000010b7983 */ /* 0x001ea80000300800 */
[----:B---3--:R-:W-:Y:S04]  /*64870*/  STS.U16 [R2+UR5+0x18f80], R0 ;  /* 0x018f800002007988 */ /* 0x008fe80008000405 */
[----:B------:R-:W-:Y:S04]  /*64880*/  STS.U16 [R2+UR5+0x19700], R23 ;  /* 0x0197001702007988 */ /* 0x000fe80008000405 */
[----:B------:R-:W-:Y:S04]  /*64890*/  STS.U16 [R2+UR5+0x19780], R25 ;  /* 0x0197801902007988 */ /* 0x000fe80008000405 */
[----:B--2---:R0:W-:Y:S04]  /*648a0*/  STS.U16 [R2+UR5+0x18f00], R11 ;  /* 0x018f000b02007988 */ /* 0x0041e80008000405 */
[----:B0-----:R-:W2:Y:S04]  /*648b0*/  LDL.LU R11, [R1+0x301c] ;  /* 0x00301c00010b7983 */ /* 0x001ea80000300800 */
[----:B------:R-:W3:Y:S04]  /*648c0*/  LDL.LU R0, [R1+0x3018] ;  /* 0x0030180001007983 */ /* 0x000ee80000300800 */
[----:B------:R-:W2:Y:S04]  /*648d0*/  LDL.LU R23, [R1+0x3014] ;  /* 0x0030140001177983 */ /* 0x000ea80000300800 */
        /* <DEDUP_REMOVED lines=25> */
[----:B--2---:R-:W-:Y:S04]  /*64a70*/  STS.U16 [R2+UR5+0x1f780], R23 ;  /* 0x01f7801702007988 */ /* 0x004fe80008000405 */
[----:B---3--:R-:W-:Y:S01]  /*64a80*/  STS.U16 [R2+UR5+0x1f700], R25 ;  /* 0x01f7001902007988 */ /* 0x008fe20008000405 */
[----:B------:R-:W-:Y:S06]  /*64a90*/  BAR.SYNC.DEFER_BLOCKING 0x0 ;  /* 0x0000000000007b1d */ /* 0x000fec0000010000 */
[----:B------:R-:W0:Y:S04]  /*64aa0*/  LDSM.16.MT88.4 R4, [R11+0x20000] ;  /* 0x020000000b04783b */ /* 0x000e280000004200 */
[----:B------:R-:W1:Y:S04]  /*64ab0*/  LDSM.16.M88.4 R12, [R0+UR6] ;  /* 0x00000006000c783b */ /* 0x000e680008000200 */
[----:B------:R-:W-:Y:S04]  /*64ac0*/  LDSM.16.M88.4 R24, [R0+UR6+0x5000] ;  /* 0x005000060018783b */ /* 0x000fe80008000200 */
[----:B------:R-:W-:Y:S04]  /*64ad0*/  LDSM.16.M88.4 R16, [R0+UR6+0x6000] ;  /* 0x006000060010783b */ /* 0x000fe80008000200 */
[----:B0-----:R-:W-:Y:S04]  /*64ae0*/  STL.64 [R1+0x46e8], R6 ;  /* 0x0046e80601007387 */ /* 0x001fe80000100a00 */
[----:B------:R-:W-:Y:S01]  /*64af0*/  STL.64 [R1+0x46e0], R4 ;  /* 0x0046e00401007387 */ /* 0x000fe20000100a00 */
[----:B-1----:R-:W-:-:S02]  /*64b00*/  IMAD.MOV.U32 R23, RZ, RZ, R13 ;  /* 0x000000ffff177224 */ /* 0x002fc400078e000d */
[----:B------:R-:W-:Y:S01]  /*64b10*/  IMAD.MOV.U32 R21, RZ, RZ, R12 ;  /* 0x000000ffff157224 */ /* 0x000fe200078e000c */
[----:B------:R-:W-:Y:S04]  /*64b20*/  STL.64 [R1+0x338], R14 ;  /* 0x0003380e01007387 */ /* 0x000fe80000100a00 */
[----:B------:R-:W0:Y:S04]  /*64b30*/  LDSM.16.M88.4 R4, [R0+UR6+0x1000] ;  /* 0x001000060004783b */ /* 0x000e280008000200 */
[----:B------:R-:W1:Y:S04]  /*64b40*/  LDSM.16.M88.4 R12, [R0+UR6+0x2000] ;  /* 0x00200006000c783b */ /* 0x000e680008000200 */
[----:B0-----:R-:W-:Y:S01]  /*64b50*/  STL.64 [R1+0x328], R6 ;  /* 0x0003280601007387 */ /* 0x001fe20000100a00 */
[----:B------:R-:W-:-:S02]  /*64b60*/  IMAD.MOV.U32 R22, RZ, RZ, R5 ;  /* 0x000000ffff167224 */ /* 0x000fc400078e0005 */
[----:B------:R-:W-:Y:S01]  /*64b70*/  IMAD.MOV.U32 R3, RZ, RZ, R4 ;  /* 0x000000ffff037224 */ /* 0x000fe200078e0004 */
[----:B-1----:R-:W-:Y:S04]  /*64b80*/  STL.64 [R1+0x310], R12 ;  /* 0x0003100c01007387 */ /* 0x002fe80000100a00 */
[----:B------:R-:W0:Y:S04]  /*64b90*/  LDSM.16.M88.4 R4, [R0+UR6+0x3000] ;  /* 0x003000060004783b */ /* 0x000e280008000200 */
[----:B------:R-:W-:Y:S04]  /*64ba0*/  STL.64 [R1+0x318], R14 ;  /* 0x0003180e01007387 */ /* 0x000fe80000100a00 */
[----:B------:R-:W1:Y:S04]  /*64bb0*/  LDSM.16.M88.4 R12, [R0+UR6+0x4000] ;  /* 0x00400006000c783b */ /* 0x000e680008000200 */
[----:B0-----:R0:W-:Y:S01]  /*64bc0*/  STL.64 [R1+0x308], R6 ;  /* 0x0003080601007387 */ /* 0x0011e20000100a00 */
[----:B------:R-:W-:-:S02]  /*64bd0*/  IMAD.MOV.U32 R20, RZ, RZ, R5 ;  /* 0x000000ffff147224 */ /* 0x000fc400078e0005 */
[----:B-1----:R-:W-:Y:S01]  /*64be0*/  IMAD.MOV.U32 R8, RZ, RZ, R12 ;  /* 0x000000ffff087224 */ /* 0x002fe200078e000c */
[----:B------:R-:W-:Y:S01]  /*64bf0*/  STL.64 [R1+0x2f8], R14 ;  /* 0x0002f80e01007387 */ /* 0x000fe20000100a00 */
[----:B------:R-:W-:Y:S02]  /*64c00*/  IMAD.MOV.U32 R2, RZ, RZ, R13 ;  /* 0x000000ffff027224 */ /* 0x000fe400078e000d */
[----:B0-----:R-:W-:Y:S01]  /*64c10*/  IMAD.MOV.U32 R7, RZ, RZ, R4 ;  /* 0x000000ffff077224 */ /* 0x001fe200078e0004 */
[----:B------:R-:W0:Y:S04]  /*64c20*/  LDSM.16.M88.4 R12, [R0+UR6+0x7000] ;  /* 0x00700006000c783b */ /* 0x000e280008000200 */
[----:B------:R-:W-:Y:S04]  /*64c30*/  STL.64 [R1+0x2e0], R24 ;  /* 0x0002e01801007387 */ /* 0x000fe80000100a00 */
[----:B------:R-:W-:Y:S04]  /*64c40*/  STL.64 [R1+0x2e8], R26 ;  /* 0x0002e81a01007387 */ /* 0x000fe80000100a00 */
[----:B------:R-:W-:Y:S04]  /*64c50*/  LDSM.16.M88.4 R24, [R0+UR6+0xf000] ;  /* 0x00f000060018783b */ /* 0x000fe80008000200 */
[----:B0-----:R-:W-:Y:S01]  /*64c60*/  STL [R1+0x2c0], R12 ;  /* 0x0002c00c01007387 */ /* 0x001fe20000100800 */
[----:B------:R-:W-:-:S03]  /*64c70*/  IMAD.MOV.U32 R6, RZ, RZ, R13 ;  /* 0x000000ffff067224 */ /* 0x000fc600078e000d */
[----:B------:R-:W-:Y:S04]  /*64c80*/  STL.64 [R1+0x2d0], R16 ;  /* 0x0002d01001007387 */ /* 0x000fe80000100a00 */
[----:B------:R-:W-:Y:S04]  /*64c90*/  STL.64 [R1+0x2d8], R18 ;  /* 0x0002d81201007387 */ /* 0x000fe80000100a00 */
[----:B------:R-:W-:Y:S04]  /*64ca0*/  STL.64 [R1+0x2c8], R14 ;  /* 0x0002c80e01007387 */ /* 0x000fe80000100a00 */
[----:B------:R-:W0:Y:S04]  /*64cb0*/  LDSM.16.M88.4 R12, [R0+UR6+0x8000] ;  /* 0x00800006000c783b */ /* 0x000e280008000200 */
[----:B------:R-:W1:Y:S01]  /*64cc0*/  LDSM.16.M88.4 R16, [R0+UR6+0x9000] ;  /* 0x009000060010783b */ /* 0x000e620008000200 */
[----:B0-----:R-:W-:-:S03]  /*64cd0*/  IMAD.MOV.U32 R5, RZ, RZ, R13 ;  /* 0x000000ffff057224 */ /* 0x001fc600078e000d */
[----:B------:R-:W-:Y:S01]  /*64ce0*/  STL.64 [R1+0x2b8], R14 ;  /* 0x0002b80e01007387 */ /* 0x000fe20000100a00 */
[----:B------:R-:W-:-:S03]  /*64cf0*/  IMAD.MOV.U32 R4, RZ, RZ, R12 ;  /* 0x000000ffff047224 */ /* 0x000fc600078e000c */
[----:B------:R-:W0:Y:S04]  /*64d00*/  LDSM.16.M88.4 R12, [R0+UR6+0xa000] ;  /* 0x00a00006000c783b */ /* 0x000e280008000200 */
[----:B------:R-:W-:Y:S04]  /*64d10*/  STL [R1+0x46f8], R6 ;  /* 0x0046f80601007387 */ /* 0x000fe80000100800 */
[----:B------:R0:W-:Y:S04]  /*64d20*/  STL.64 [R1+0x46f0], R4 ;  /* 0x0046f00401007387 */ /* 0x0001e80000100a00 */
[----:B-1----:R-:W-:Y:S04]  /*64d30*/  STL.64 [R1+0x2a0], R16 ;  /* 0x0002a01001007387 */ /* 0x002fe80000100a00 */
[----:B------:R-:W-:Y:S04]  /*64d40*/  STL.64 [R1+0x2a8], R18 ;  /* 0x0002a81201007387 */ /* 0x000fe80000100a00 */
[----:B------:R-:W1:Y:S01]  /*64d50*/  LDSM.16.M88.4 R16, [R0+UR6+0xb000] ;  /* 0x00b000060010783b */ /* 0x000e620008000200 */
[----:B0-----:R-:W-:-:S03]  /*64d60*/  IMAD.MOV.U32 R4, RZ, RZ, R13 ;  /* 0x000000ffff047224 */ /* 0x001fc600078e000d */
[----:B------:R-:W-:Y:S01]  /*64d70*/  STL.64 [R1+0x298], R14 ;  /* 0x0002980e01007387 */ /* 0x000fe20000100a00 */
[----:B------:R-:W-:-:S03]  /*64d80*/  IMAD.MOV.U32 R28, RZ, RZ, R12 ;  /* 0x000000ffff1c7224 */ /* 0x000fc600078e000c */
[----:B------:R-:W0:Y:S04]  /*64d90*/  LDSM.16.M88.4 R12, [R0+UR6+0xc000] ;  /* 0x00c00006000c783b */ /* 0x000e280008000200 */
[----:B-1----:R-:W-:Y:S04]  /*64da0*/  STL.64 [R1+0x280], R16 ;  /* 0x0002801001007387 */ /* 0x002fe80000100a00 */
[----:B------:R-:W-:Y:S04]  /*64db0*/  STL.64 [R1+0x288], R18 ;  /* 0x0002881201007387 */ /* 0x000fe80000100a00 */
[----:B------:R-:W-:Y:S01]  /*64dc0*/  LDSM.16.M88.4 R16, [R0+UR6+0xe000] ;  /* 0x00e000060010783b */ /* 0x000fe20008000200 */
[----:B0-----:R-:W-:-:S03]  /*64dd0*/  IMAD.MOV.U32 R10, RZ, RZ, R12 ;  /* 0x000000ffff0a7224 */ /* 0x001fc600078e000c */
[----:B------:R-:W-:Y:S01]  /*64de0*/  STL.64 [R1+0x278], R14 ;  /* 0x0002780e01007387 */ /* 0x000fe20000100a00 */
[----:B------:R-:W-:-:S03]  /*64df0*/  IMAD.MOV.U32 R9, RZ, RZ, R13 ;  /* 0x000000ffff097224 */ /* 0x000fc600078e000d */
[----:B------:R-:W0:Y:S04]  /*64e00*/  LDSM.16.M88.4 R12, [R0+UR6+0xd000] ;  /* 0x00d00006000c783b */ /* 0x000e280008000200 */
[----:B0-----:R-:W-:Y:S04]  /*64e10*/  STL.64 [R1+0x260], R12 ;  /* 0x0002600c01007387 */ /* 0x001fe80000100a00 */
[----:B------:R-:W-:Y:S04]  /*64e20*/  STL.64 [R1+0x268], R14 ;  /* 0x0002680e01007387 */ /* 0x000fe80000100a00 */
[----:B------:R-:W0:Y:S04]  /*64e30*/  LDSM.16.M88.4 R12, [R0+UR6+0x10000] ;  /* 0x01000006000c783b */ /* 0x000e280008000200 */
[----:B------:R-:W-:Y:S04]  /*64e40*/  STL.64 [R1+0x250], R16 ;  /* 0x0002501001007387 */ /* 0x000fe80000100a00 */
[----:B------:R-:W-:Y:S04]  /*64e50*/  STL.64 [R1+0x258], R18 ;  /* 0x0002581201007387 */ /* 0x000fe80000100a00 */
[----:B------:R-:W1:Y:S04]  /*64e60*/  LDSM.16.M88.4 R16, [R0+UR6+0x11000] ;  /* 0x011000060010783b */ /* 0x000e680008000200 */
[----:B------:R-:W-:Y:S04]  /*64e70*/  STL.64 [R1+0x240], R24 ;  /* 0x0002401801007387 */ /* 0x000fe80000100a00 */
[----:B------:R-:W-:Y:S04]  /*64e80*/  STL.64 [R1+0x248], R26 ;  /* 0x0002481a01007387 */ /* 0x000fe80000100a00 */
[----:B------:R-:W2:Y:S04]  /*64e90*/  LDSM.16.M88.4 R24, [R0+UR6+0x12000] ;  /* 0x012000060018783b */ /* 0x000ea80008000200 */
[----:B0-----:R-:W-:Y:S04]  /*64ea0*/  STL.64 [R1+0x230], R12 ;  /* 0x0002300c01007387 */ /* 0x001fe80000100a00 */
[----:B------:R-:W-:Y:S04]  /*64eb0*/  STL.64 [R1+0x238], R14 ;  /* 0x0002380e01007387 */ /* 0x000fe80000100a00 */
[----:B------:R-:W0:Y:S04]  /*64ec0*/  LDSM.16.M88.4 R12, [R0+UR6+0x13000] ;  /* 0x01300006000c783b */ /* 0x000e280008000200 */
[----:B-1----:R-:W-:Y:S04]  /*64ed0*/  STL.64 [R1+0x220], R16 ;  /* 0x0002201001007387 */ /* 0x002fe80000100a00 */
[----:B------:R-:W-:Y:S04]  /*64ee0*/  STL.64 [R1+0x228], R18 ;  /* 0x0002281201007387 */ /* 0x000fe80000100a00 */
[----:B------:R-:W1:Y:S04]  /*64ef0*/  LDSM.16.M88.4 R16, [R0+UR6+0x14000] ;  /* 0x014000060010783b */ /* 0x000e680008000200 */
[----:B--2---:R-:W-:Y:S04]  /*64f00*/  STL.64 [R1+0x210], R24 ;  /* 0x0002101801007387 */ /* 0x004fe80000100a00 */
        /* <DEDUP_REMOVED lines=10> */
[----:B------:R-:W-:Y:S04]  /*64fb0*/  LDSM.16.M88.4 R24, [R0+UR6+0x18000] ;  /* 0x018000060018783b */ /* 0x000fe80008000200 */
[----:B0-----:R-:W-:Y:S04]  /*64fc0*/  STL.64 [R1+0x1d0], R12 ;  /* 0x0001d00c01007387 */ /* 0x001fe80000100a00 */
[----:B------:R-:W-:Y:S04]  /*64fd0*/  STL.64 [R1+0x1d8], R14 ;  /* 0x0001d80e01007387 */ /* 0x000fe80000100a00 */
[----:B------:R-:W-:Y:S04]  /*64fe0*/  LDSM.16.M88.4 R12, [R0+UR6+0x19000] ;  /* 0x01900006000c783b */ /* 0x000fe80008000200 */
[----:B-1----:R-:W-:Y:S04]  /*64ff0*/  STL.64 [R1+0x1c0], R16 ;  /* 0x0001c01001007387 */ /* 0x002fe80000100a00 */
[----:B------:R-:W-:Y:S04]  /*65000*/  STL.64 [R1+0x1c8], R18 ;  /* 0x0001c81201007387 */ /* 0x000fe80000100a00 */
[----:B------:R-:W0:Y:S04]  /*65010*/  LDSM.16.M88.4 R16, [R0+UR6+0x1a000] ;  /* 0x01a000060010783b */ /* 0x000e280008000200 */
[----:B0-----:R-:W-:Y:S04]  /*65020*/  STL [R1+0x4544], R16 ;  /* 0x0045441001007387 */ /* 0x001fe80000100800 */
[----:B------:R-:W-:Y:S04]  /*65030*/  STL.64 [R1+0x1b8], R26 ;  /* 0x0001b81a01007387 */ /* 0x000fe80000100a00 */
[----:B------:R0:W-:Y:S04]  /*65040*/  STL.64 [R1+0x4570], R24 ;  /* 0x0045701801007387 */ /* 0x0001e80000100a00 */
[----:B------:R-:W-:Y:S04]  /*65050*/  STL [R1+0x4540], R17 ;  /* 0x0045401101007387 */ /* 0x000fe80000100800 */
[----:B------:R1:W-:Y:S04]  /*65060*/  STL.64 [R1+0x1a8], R14 ;  /* 0x0001a80e01007387 */ /* 0x0003e80000100a00 */
[----:B------:R2:W-:Y:S01]  /*65070*/  STL.64 [R1+0x4568], R12 ;  /* 0x0045680c01007387 */ /* 0x0005e20000100a00 */
[----:B0-----:R-:W-:-:S02]  /*65080*/  IMAD.MOV.U32 R24, RZ, RZ, R23 ;  /* 0x000000ffff187224 */ /* 0x001fc400078e0017 */
[----:B------:R-:W-:Y:S02]  /*65090*/  IMAD.MOV.U32 R25, RZ, RZ, R4 ;  /* 0x000000ffff197224 */ /* 0x000fe400078e0004 */
[----:B-1----:R-:W-:Y:S02]  /*650a0*/  IMAD.MOV.U32 R14, RZ, RZ, R22 ;  /* 0x000000ffff0e7224 */ /* 0x002fe400078e0016 */
[----:B------:R-:W-:Y:S02]  /*650b0*/  IMAD.MOV.U32 R15, RZ, RZ, R21 ;  /* 0x000000ffff0f7224 */ /* 0x000fe400078e0015 */
[----:B--2---:R-:W-:Y:S02]  /*650c0*/  IMAD.MOV.U32 R12, RZ, RZ, R20 ;  /* 0x000000ffff0c7224 */ /* 0x004fe400078e0014 */
[----:B------:R-:W0:Y:S01]  /*650d0*/  LDSM.16.M88.4 R20, [R0+UR6+0x1b000] ;  /* 0x01b000060014783b */ /* 0x000e220008000200 */
[----:B------:R-:W-:Y:S02]  /*650e0*/  IMAD.MOV.U32 R13, RZ, RZ, R3 ;  /* 0x000000ffff0d7224 */ /* 0x000fe400078e0003 */
[----:B0-----:R-:W-:-:S02]  /*650f0*/  IMAD.MOV.U32 R3, RZ, RZ, R23 ;  /* 0x000000ffff037224 */ /* 0x001fc400078e0017 */
[----:B------:R-:W-:Y:S02]  /*65100*/  IMAD.MOV.U32 R23, RZ, RZ, R7 ;  /* 0x000000ffff177224 */ /* 0x000fe400078e0007 */
[----:B------:R-:W0:Y:S04]  /*65110*/  LDSM.16.M88.4 R4, [R0+UR6+0x1c000] ;  /* 0x01c000060004783b */ /* 0x000e280008000200 */
[----:B------:R-:W-:Y:S04]  /*65120*/  STL [R1+0x4438], R3 ;  /* 0x0044380301007387 */ /* 0x000fe80000100800 */
[----:B------:R-:W-:Y:S04]  /*65130*/  STL.64 [R1+0x198], R18 ;  /* 0x0001981201007387 */ /* 0x000fe80000100a00 */
[----:B------:R-:W-:Y:S04]  /*65140*/  STL [R1+0x188], R22 ;  /* 0x0001881601007387 */ /* 0x000fe80000100800 */
[----:B------:R-:W-:Y:S04]  /*65150*/  STL.64 [R1+0x4538], R20 ;  /* 0x0045381401007387 */ /* 0x000fe80000100a00 */
[----:B0-----:R-:W-:Y:S04]  /*65160*/  STL.64 [R1+0x350], R4 ;  /* 0x0003500401007387 */ /* 0x001fe80000100a00 */
[----:B------:R-:W-:Y:S04]  /*65170*/  STL.64 [R1+0x358], R6 ;  /* 0x0003580601007387 */ /* 0x000fe80000100a00 */
[----:B------:R-:W0:Y:S04]  /*65180*/  LDSM.16.M88.4 R4, [R0+UR6+0x1d000] ;  /* 0x01d000060004783b */ /* 0x000e280008000200 */
[----:B0-----:R0:W-:Y:S01]  /*65190*/  STL [R1+0x378], R6 ;  /* 0x0003780601007387 */ /* 0x0011e20000100800 */
[----:B------:R-:W-:-:S02]  /*651a0*/  IMAD.MOV.U32 R17, RZ, RZ, R4 ;  /* 0x000000ffff117224 */ /* 0x000fc400078e0004 */
[----:B------:R-:W-:Y:S02]  /*651b0*/  IMAD.MOV.U32 R29, RZ, RZ, R5 ;  /* 0x000000ffff1d7224 */ /* 0x000fe400078e0005 */
[----:B------:R-:W-:Y:S01]  /*651c0*/  IMAD.MOV.U32 R3, RZ, RZ, R7 ;  /* 0x000000ffff037224 */ /* 0x000fe200078e0007 */
[----:B0-----:R-:W2:Y:S04]  /*651d0*/  LDL.LU R6, [R1+0x46f8] ;  /* 0x0046f80001067983 */ /* 0x001ea80000300800 */
[----:B------:R-:W3:Y:S04]  /*651e0*/  LDL.LU.64 R4, [R1+0x46f0] ;  /* 0x0046f00001047983 */ /* 0x000ee80000300a00 */
[----:B------:R-:W-:Y:S04]  /*651f0*/  STL [R1+0x454c], R17 ;  /* 0x00454c1101007387 */ /* 0x000fe80000100800 */
[----:B------:R-:W0:Y:S04]  /*65200*/  LDSM.16.M88.4 R16, [R0+UR6+0x1e000] ;  /* 0x01e000060010783b */ /* 0x000e280008000200 */
[----:B------:R-:W-:Y:S04]  /*65210*/  STL [R1+0x4548], R29 ;  /* 0x0045481d01007387 */ /* 0x000fe80000100800 */
[----:B------:R-:W-:Y:S01]  /*65220*/  STL [R1+0x4478], R3 ;  /* 0x0044780301007387 */ /* 0x000fe20000100800 */
[----:B------:R-:W-:-:S02]  /*65230*/  IMAD.MOV.U32 R22, RZ, RZ, R23 ;  /* 0x000000ffff167224 */ /* 0x000fc400078e0017 */
[----:B------:R-:W-:Y:S02]  /*65240*/  IMAD.MOV.U32 R23, RZ, RZ, R12 ;  /* 0x000000ffff177224 */ /* 0x000fe400078e000c */
[----:B------:R-:W-:Y:S02]  /*65250*/  IMAD.MOV.U32 R20, RZ, RZ, R13 ;  /* 0x000000ffff147224 */ /* 0x000fe400078e000d */
[----:B------:R-:W-:Y:S01]  /*65260*/  IMAD.MOV.U32 R21, RZ, RZ, R14 ;  /* 0x000000ffff157224 */ /* 0x000fe200078e000e */
[----:B0-----:R0:W-:Y:S04]  /*65270*/  STL [R1+0x550], R16 ;  /* 0x0005501001007387 */ /* 0x0011e80000100800 */
[----:B------:R-:W-:Y:S01]  /*65280*/  STL.64 [R1+0x558], R18 ;  /* 0x0005581201007387 */ /* 0x000fe20000100a00 */
[----:B0-----:R-:W-:-:S05]  /*65290*/  IMAD.MOV.U32 R16, RZ, RZ, R17 ;  /* 0x000000ffff107224 */ /* 0x001fca00078e0011 */
[----:B------:R-:W-:Y:S01]  /*652a0*/  STL [R1+0x4550], R16 ;  /* 0x0045501001007387 */ /* 0x000fe20000100800 */
[----:B--2---:R-:W-:Y:S02]  /*652b0*/  IMAD.MOV.U32 R3, RZ, RZ, R6 ;  /* 0x000000ffff037224 */ /* 0x004fe400078e0006 */
[----:B---3--:R-:W-:Y:S02]  /*652c0*/  IMAD.MOV.U32 R27, RZ, RZ, R5 ;  /* 0x000000ffff1b7224 */ /* 0x008fe400078e0005 */
[----:B------:R-:W-:Y:S02]  /*652d0*/  IMAD.MOV.U32 R26, RZ, RZ, R4 ;  /* 0x000000ffff1a7224 */ /* 0x000fe400078e0004 */
[----:B------:R-:W0:Y:S04]  /*652e0*/  LDSM.16.M88.4 R4, [R0+UR6+0x1f000] ;  /* 0x01f000060004783b */ /* 0x000e280008000200 */
[----:B0-----:R0:W-:Y:S01]  /*652f0*/  STL.64 [R1+0x578], R6 ;  /* 0x0005780601007387 */ /* 0x0011e20000100a00 */
[----:B------:R-:W-:-:S02]  /*65300*/  IMAD.MOV.U32 R29, RZ, RZ, R5 ;  /* 0x000000ffff1d7224 */ /* 0x000fc400078e0005 */
[----:B------:R-:W-:Y:S01]  /*65310*/  IMAD.MOV.U32 R17, RZ, RZ, R4 ;  /* 0x000000ffff117224 */ /* 0x000fe200078e0004 */
[----:B0-----:R-:W2:Y:S04]  /*65320*/  LDL.LU.64 R6, [R1+0x46e8] ;  /* 0x0046e80001067983 */ /* 0x001ea80000300a00 */
[----:B------:R-:W2:Y:S01]  /*65330*/  LDL.LU.64 R4, [R1+0x46e0] ;  /* 0x0046e00001047983 */ /* 0x000ea20000300a00 */
[----:B------:R-:W-:Y:S02]  /*65340*/  IMAD.MOV.U32 R12, RZ, RZ, R8 ;  /* 0x000000ffff0c7224 */ /* 0x000fe400078e0008 */
[----:B------:R-:W-:Y:S01]  /*65350*/  IMAD.MOV.U32 R14, RZ, RZ, R28 ;  /* 0x000000ffff0e7224 */ /* 0x000fe200078e001c */
[----:B------:R-:W-:Y:S01]  /*65360*/  STL.64 [R1+0x46d0], R22 ;  /* 0x0046d01601007387 */ /* 0x000fe20000100a00 */
[----:B------:R-:W-:-:S03]  /*65370*/  IMAD.MOV.U32 R13, RZ, RZ, R2 ;  /* 0x000000ffff0d7224 */ /* 0x000fc600078e0002 */
[----:B------:R0:W-:Y:S04]  /*65380*/  STL.64 [R1+0x46d8], R20 ;  /* 0x0046d81401007387 */ /* 0x0001e80000100a00 */
[----:B------:R-:W-:Y:S04]  /*65390*/  STL [R1+0x4558], R29 ;  /* 0x0045581d01007387 */ /* 0x000fe80000100800 */
[----:B------:R1:W-:Y:S01]  /*653a0*/  STL [R1+0x4554], R17 ;  /* 0x0045541101007387 */ /* 0x0003e20000100800 */
[----:B0-----:R-:W-:Y:S02]  /*653b0*/  IMAD.MOV.U32 R20, RZ, RZ, R15 ;  /* 0x000000ffff147224 */ /* 0x001fe400078e000f */
[----:B------:R-:W-:-:S02]  /*653c0*/  IMAD.MOV.U32 R21, RZ, RZ, R24 ;  /* 0x000000ffff157224 */ /* 0x000fc400078e0018 */
[----:B------:R-:W-:Y:S01]  /*653d0*/  IMAD.MOV.U32 R15, RZ, RZ, R25 ;  /* 0x000000ffff0f7224 */ /* 0x000fe200078e0019 */
[----:B-1----:R-:W2:Y:S01]  /*653e0*/  LDL.LU.64 R16, [R1+0x790] ;  /* 0x0007900001107983 */ /* 0x002ea20000300a00 */
[----:B------:R-:W-:Y:S02]  /*653f0*/  IMAD.MOV.U32 R24, RZ, RZ, R10 ;  /* 0x000000ffff187224 */ /* 0x000fe400078e000a */
[----:B------:R-:W-:Y:S01]  /*65400*/  IMAD.MOV.U32 R25, RZ, RZ, R9 ;  /* 0x000000ffff197224 */ /* 0x000fe200078e0009 */
[----:B------:R-:W2:Y:S04]  /*65410*/  LDL.LU.64 R18, [R1+0x798] ;  /* 0x0007980001127983 */ /* 0x000ea80000300a00 */
[----:B------:R-:W0:Y:S04]  /*65420*/  LDSM.16.MT88.4 R8, [R11+0x20200] ;  /* 0x020200000b08783b */ /* 0x000e280000004200 */
[----:B------:R-:W-:Y:S04]  /*65430*/  STL [R1+0x447c], R0 ;  /* 0x00447c0001007387 */ /* 0x000fe80000100800 */
[----:B0-----:R-:W-:Y:S04]  /*65440*/  STL.64 [R1+0x44f8], R10 ;  /* 0x0044f80a01007387 */ /* 0x001fe80000100a00 */
[----:B------:R0:W-:Y:S04]  /*65450*/  STL.64 [R1+0x44f0], R8 ;  /* 0x0044f00801007387 */ /* 0x0001e80000100a00 */
[----:B0-----:R-:W3:Y:S04]  /*65460*/  LDL.LU.64 R8, [R1+0x780] ;  /* 0x0007800001087983 */ /* 0x001ee80000300a00 */
[----:B------:R-:W3:Y:S01]  /*65470*/  LDL.LU.64 R10, [R1+0x788] ;  /* 0x00078800010a7983 */ /* 0x000ee20000300a00 */
[----:B--2---:R-:W-:-:S15]  /*65480*/  HMMA.16816.F32 R20, R4, R20, R16 ;  /* 0x000000140414723c */ /* 0x004fde0000001810 */
[----:B------:R-:W-:-:S09]  /*65490*/  NOP ;  /* 0x0000000000007918 */ /* 0x000fd20000000000 */
[----:B------:R-:W-:Y:S02]  /*654a0*/  IMAD.MOV.U32 R28, RZ, RZ, R20 ;  /* 0x000000ffff1c7224 */ /* 0x000fe400078e0014 */
[----:B------:R-:W-:Y:S02]  /*654b0*/  IMAD.MOV.U32 R19, RZ, RZ, R21 ;  /* 0x000000ffff137224 */ /* 0x000fe400078e0015 */
[----:B------:R-:W3:Y:S01]  /*654c0*/  LDL.LU.64 R20, [R1+0x46d8] ;  /* 0x0046d80001147983 */ /* 0x000ee20000300a00 */
[----:B------:R-:W-:Y:S02]  /*654d0*/  IMAD.MOV.U32 R18, RZ, RZ, R22 ;  /* 0x000000ffff127224 */ /* 0x000fe400078e0016 */
[----:B------:R-:W-:Y:S01]  /*654e0*/  IMAD.MOV.U32 R2, RZ, RZ, R23 ;  /* 0x000000ffff027224 */ /* 0x000fe200078e0017 */
[----:B------:R-:W-:Y:S04]  /*654f0*/  STL [R1+0x4560], R19 ;  /* 0x0045601301007387 */ /* 0x000fe80000100800 */
[----:B------:R-:W-:Y:S01]  /*65500*/  STL [R1+0x455c], R28 ;  /* 0x00455c1c01007387 */ /* 0x000fe20000100800 */
[----:B---3--:R-:W-:-:S15]  /*65510*/  HMMA.16816.F32 R20, R4, R20, R8 ;  /* 0x000000140414723c */ /* 0x008fde0000001808 */
[----:B------:R-:W-:-:S09]  /*65520*/  NOP ;  /* 0x0000000000007918 */ /* 0x000fd20000000000 */
[----:B------:R-:W-:Y:S01]  /*65530*/  IMAD.MOV.U32 R16, RZ, RZ, R20 ;  /* 0x000000ffff107224 */ /* 0x000fe200078e0014 */
[----:B------:R0:W-:Y:S01]  /*65540*/  STL [R1+0x164], R21 ;  /* 0x0001641501007387 */ /* 0x0001e20000100800 */
[----:B------:R-:W-:Y:S02]  /*65550*/  IMAD.MOV.U32 R9, RZ, RZ, R22 ;  /* 0x000000ffff097224 */ /* 0x000fe400078e0016 */
[----:B------:R-:W-:Y:S02]  /*65560*/  IMAD.MOV.U32 R8, RZ, RZ, R23 ;  /* 0x000000ffff087224 */ /* 0x000fe400078e0017 */
[----:B------:R-:W2:Y:S04]  /*65570*/  LDL.LU.64 R22, [R1+0x46d0] ;  /* 0x0046d00001167983 */ /* 0x000ea80000300a00 */
[----:B------:R-:W-:Y:S04]  /*65580*/  STL [R1+0x46cc], R18 ;  /* 0x0046cc1201007387 */ /* 0x000fe80000100800 */
[----:B------:R1:W-:Y:S01]  /*65590*/  STL [R1+0x46c8], R16 ;  /* 0x0046c81001007387 */ /* 0x0003e20000100800 */
[----:B------:R-:W-:-:S02]  /*655a0*/  IMAD.MOV.U32 R20, RZ, RZ, R12 ;  /* 0x000000ffff147224 */ /* 0x000fc400078e000c */
[----:B0-----:R-:W-:Y:S01]  /*655b0*/  IMAD.MOV.U32 R21, RZ, RZ, R13 ;  /* 0x000000ffff157224 */ /* 0x001fe200078e000d */
[----:B-1----:R-:W3:Y:S04]  /*655c0*/  LDL.LU.64 R16, [R1+0x770] ;  /* 0x0007700001107983 */ /* 0x002ee80000300a00 */
[----:B------:R-:W3:Y:S04]  /*655d0*/  LDL.LU.64 R18, [R1+0x778] ;  /* 0x0007780001127983 */ /* 0x000ee80000300a00 */
[----:B------:R-:W-:Y:S04]  /*655e0*/  STL.64 [R1+0x46c0], R8 ;  /* 0x0046c00801007387 */ /* 0x000fe80000100a00 */
[----:B------:R0:W-:Y:S04]  /*655f0*/  STL.64 [R1+0x4640], R24 ;  /* 0x0046401801007387 */ /* 0x0001e80000100a00 */
[----:B0-----:R-:W3:Y:S04]  /*65600*/  LDL.LU R24, [R1+0x310] ;  /* 0x0003100001187983 */ /* 0x001ee80000300800 */
[----:B------:R-:W3:Y:S04]  /*65610*/  LDL.LU R25, [R1+0x314] ;  /* 0x0003140001197983 */ /* 0x000ee80000300800 */
[----:B------:R-:W4:Y:S04]  /*65620*/  LDL.LU R12, [R1+0x280] ;  /* 0x00028000010c7983 */ /* 0x000f280000300800 */
[----:B------:R-:W4:Y:S04]  /*65630*/  LDL.LU R13, [R1+0x284] ;  /* 0x00028400010d7983 */ /* 0x000f280000300800 */
[----:B----4-:R0:W-:Y:S04]  /*65640*/  STL.64 [R1+0x4648], R12 ;  /* 0x0046480c01007387 */ /* 0x0101e80000100a00 */
[----:B0-----:R-:W4:Y:S04]  /*65650*/  LDL.LU R12, [R1+0x2a0] ;  /* 0x0002a000010c7983 */ /* 0x001f280000300800 */
[----:B------:R-:W4:Y:S04]  /*65660*/  LDL.LU R13, [R1+0x2a4] ;  /* 0x0002a400010d7983 */ /* 0x000f280000300800 */
[----:B------:R-:W2:Y:S04]  /*65670*/  LDL.LU.64 R8, [R1+0x760] ;  /* 0x0007600001087983 */ /* 0x000ea80000300a00 */
[----:B------:R-:W2:Y:S04]  /*65680*/  LDL.LU.64 R10, [R1+0x768] ;  /* 0x00076800010a7983 */ /* 0x000ea80000300a00 */
[----:B----4-:R0:W-:Y:S02]  /*65690*/  STL.64 [R1+0x4660], R12 ;  /* 0x0046600c01007387 */ /* 0x0101e40000100a00 */
[----:B0-----:R-:W-:-:S02]  /*656a0*/  IMAD.MOV.U32 R12, RZ, RZ, R26 ;  /* 0x000000ffff0c7224 */ /* 0x001fc400078e001a */
[----:B------:R-:W-:Y:S02]  /*656b0*/  IMAD.MOV.U32 R13, RZ, RZ, R27 ;  /* 0x000000ffff0d7224 */ /* 0x000fe400078e001b */
[----:B---3--:R-:W-:Y:S03]  /*656c0*/  HMMA.16816.F32 R24, R4, R24, R16 ;  /* 0x000000180418723c */ /* 0x008fe60000001810 */
[----:B------:R0:W-:Y:S04]  /*656d0*/  STL.64 [R1+0x4678], R12 ;  /* 0x0046780c01007387 */ /* 0x0001e80000100a00 */
[----:B------:R-:W3:Y:S04]  /*656e0*/  LDL.LU R18, [R1+0x46cc] ;  /* 0x0046cc0001127983 */ /* 0x000ee80000300800 */
[----:B------:R-:W4:-:S13]  /*656f0*/  LDL.LU R16, [R1+0x46c8] ;  /* 0x0046c80001107983 */ /* 0x000f1a0000300800 */
[----:B------:R-:W-:Y:S02]  /*65700*/  IMAD.MOV.U32 R19, RZ, RZ, R24 ;  /* 0x000000ffff137224 */ /* 0x000fe400078e0018 */
[----:B------:R-:W-:Y:S02]  /*65710*/  IMAD.MOV.U32 R28, RZ, RZ, R25 ;  /* 0x000000ffff1c7224 */ /* 0x000fe400078e0019 */
[----:B------:R-:W-:Y:S01]  /*65720*/  IMAD.MOV.U32 R29, RZ, RZ, R26 ;  /* 0x000000ffff1d7224 */ /* 0x000fe200078e001a */
[----:B------:R-:W2:Y:S01]  /*65730*/  LDL.LU.64 R24, [R1+0x750] ;  /* 0x0007500001187983 */ /* 0x000ea20000300a00 */
[----:B------:R-:W-:-:S03]  /*65740*/  IMAD.MOV.U32 R17, RZ, RZ, R27 ;  /* 0x000000ffff117224 */ /* 0x000fc600078e001b */
[----:B------:R-:W2:Y:S04]  /*65750*/  LDL.LU.64 R26, [R1+0x758] ;  /* 0x00075800011a7983 */ /* 0x000ea80000300a00 */
[----:B0-----:R-:W3:Y:S01]  /*65760*/  LDL.LU R12, [R1+0x2c0] ;  /* 0x0002c000010c7983 */ /* 0x001ee20000300800 */
[----:B------:R-:W-:-:S05]  /*65770*/  IMAD.MOV.U32 R13, RZ, RZ, R3 ;  /* 0x000000ffff0d7224 */ /* 0x000fca00078e0003 */
[----:B---3--:R-:W-:Y:S04]  /*65780*/  STL.64 [R1+0x4690], R12 ;  /* 0x0046900c01007387 */ /* 0x008fe80000100a00 */
[----:B------:R-:W-:Y:S04]  /*65790*/  STL.64 [R1+0x4580], R18 ;  /* 0x0045801201007387 */ /* 0x000fe80000100a00 */
[----:B----4-:R2:W-:Y:S02]  /*657a0*/  STL.64 [R1+0x4578], R16 ;  /* 0x0045781001007387 */ /* 0x0105e40000100a00 */
[----:B--2---:R-:W-:-:S02]  /*657b0*/  IMAD.MOV.U32 R16, RZ, RZ, R22 ;  /* 0x000000ffff107224 */ /* 0x004fc400078e0016 */
[----:B------:R-:W-:-:S07]  /*657c0*/  IMAD.MOV.U32 R17, RZ, RZ, R23 ;  /* 0x000000ffff117224 */ /* 0x000fce00078e0017 */
[----:B------:R-:W-:Y:S01]  /*657d0*/  HMMA.16816.F32 R16, R4, R16, R8 ;  /* 0x000000100410723c */ /* 0x000fe20000001808 */
[----:B------:R-:W2:-:S15]  /*657e0*/  LDL.LU.64 R8, [R1+0x46c0] ;  /* 0x0046c00001087983 */ /* 0x000e9e0000300a00 */
[----:B------:R-:W-:-:S07]  /*657f0*/  NOP ;  /* 0x0000000000007918 */ /* 0x000fce0000000000 */
[----:B------:R0:W-:Y:S04]  /*65800*/  STL.64 [R1+0x140], R16 ;  /* 0x0001401001007387 */ /* 0x0001e80000100a00 */
[----:B------:R-:W3:Y:S04]  /*65810*/  LDL.LU R12, [R1+0x2d0] ;  /* 0x0002d000010c7983 */ /* 0x000ee80000300800 */
[----:B------:R-:W3:Y:S01]  /*65820*/  LDL.LU R13, [R1+0x2d4] ;  /* 0x0002d400010d7983 */ /* 0x000ee20000300800 */
[----:B------:R-:W-:Y:S02]  /*65830*/  IMAD.MOV.U32 R11, RZ, RZ, R18 ;  /* 0x000000ffff0b7224 */ /* 0x000fe400078e0012 */
[----:B------:R-:W-:-:S02]  /*65840*/  IMAD.MOV.U32 R10, RZ, RZ, R19 ;  /* 0x000000ffff0a7224 */ /* 0x000fc400078e0013 */
[----:B0-----:R-:W-:Y:S01]  /*65850*/  HMMA.16816.F32 R16, R4, R20, R24 ;  /* 0x000000140410723c */ /* 0x001fe20000001818 */
[----:B---3--:R0:W-:Y:S04]  /*65860*/  STL.64 [R1+0x46a8], R12 ;  /* 0x0046a80c01007387 */ /* 0x0081e80000100a00 */
[----:B0-----:R-:W3:Y:S04]  /*65870*/  LDL.LU R12, [R1+0x2e0] ;  /* 0x0002e000010c7983 */ /* 0x001ee80000300800 */
[----:B------:R-:W3:Y:S04]  /*65880*/  LDL.LU R13, [R1+0x2e4] ;  /* 0x0002e400010d7983 */ /* 0x000ee80000300800 */
[----:B------:R-:W-:Y:S04]  /*65890*/  STL.64 [R1+0x4590], R10 ;  /* 0x0045900a01007387 */ /* 0x000fe80000100a00 */
[----:B--2---:R-:W-:Y:S04]  /*658a0*/  STL.64 [R1+0x4588], R8 ;  /* 0x0045880801007387 */ /* 0x004fe80000100a00 */
[----:B------:R-:W2:Y:S04]  /*658b0*/  LDL.LU.64 R24, [R1+0x6f0] ;  /* 0x0006f00001187983 */ /* 0x000ea80000300a00 */
[----:B------:R-:W4:Y:S04]  /*658c0*/  LDL.LU.64 R26, [R1+0x6f8] ;  /* 0x0006f800011a7983 */ /* 0x000f280000300a00 */
[----:B----4-:R-:W-:Y:S04]  /*658d0*/  STL.64 [R1+0x4658], R26 ;  /* 0x0046581a01007387 */ /* 0x010fe80000100a00 */
[----:B--2---:R0:W-:Y:S04]  /*658e0*/  STL.64 [R1+0x4650], R24 ;  /* 0x0046501801007387 */ /* 0x0041e80000100a00 */
[----:B0-----:R-:W2:Y:S04]  /*658f0*/  LDL.LU.64 R24, [R1+0x700] ;  /* 0x0007000001187983 */ /* 0x001ea80000300a00 */
        /* <DEDUP_REMOVED lines=12> */
[----:B------:R-:W4:Y:S01]  /*659c0*/  LDL.LU.64 R26, [R1+0x738] ;  /* 0x00073800011a7983 */ /* 0x000f220000300a00 */
[----:B------:R-:W-:-:S02]  /*659d0*/  IMAD.MOV.U32 R23, RZ, RZ, R16 ;  /* 0x000000ffff177224 */ /* 0x000fc400078e0010 */
[----:B------:R-:W-:Y:S01]  /*659e0*/  IMAD.MOV.U32 R22, RZ, RZ, R17 ;  /* 0x000000ffff167224 */ /* 0x000fe200078e0011 */
[----:B----4-:R-:W-:Y:S04]  /*659f0*/  STL.64 [R1+0x46b8], R26 ;  /* 0x0046b81a01007387 */ /* 0x010fe80000100a00 */
[----:B--2---:R0:W-:Y:S04]  /*65a00*/  STL.64 [R1+0x46b0], R24 ;  /* 0x0046b01801007387 */ /* 0x0041e80000100a00 */
[----:B0-----:R-:W3:Y:S04]  /*65a10*/  LDL.LU.64 R24, [R1+0x740] ;  /* 0x0007400001187983 */ /* 0x001ee80000300a00 */
[----:B------:R-:W3:Y:S01]  /*65a20*/  LDL.LU.64 R26, [R1+0x748] ;  /* 0x00074800011a7983 */ /* 0x000ee20000300a00 */
[----:B------:R-:W-:-:S02]  /*65a30*/  IMAD.MOV.U32 R21, RZ, RZ, R18 ;  /* 0x000000ffff157224 */ /* 0x000fc400078e0012 */
[----:B------:R-:W-:Y:S01]  /*65a40*/  IMAD.MOV.U32 R20, RZ, RZ, R19 ;  /* 0x000000ffff147224 */ /* 0x000fe200078e0013 */
[----:B------:R-:W2:Y:S04]  /*65a50*/  LDL.LU.64 R16, [R1+0x6e0] ;  /* 0x0006e00001107983 */ /* 0x000ea80000300a00 */
[----:B------:R-:W2:Y:S04]  /*65a60*/  LDL.LU.64 R18, [R1+0x6e8] ;  /* 0x0006e80001127983 */ /* 0x000ea80000300a00 */
[----:B------:R-:W4:Y:S04]  /*65a70*/  LDL.LU.64 R8, [R1+0x6d0] ;  /* 0x0006d00001087983 */ /* 0x000f280000300a00 */
[----:B------:R-:W4:Y:S04]  /*65a80*/  LDL.LU.64 R10, [R1+0x6d8] ;  /* 0x0006d800010a7983 */ /* 0x000f280000300a00 */
[----:B------:R-:W-:Y:S04]  /*65a90*/  STL.64 [R1+0x45a0], R22 ;  /* 0x0045a01601007387 */ /* 0x000fe80000100a00 */
[----:B------:R0:W-:Y:S02]  /*65aa0*/  STL.64 [R1+0x4598], R20 ;  /* 0x0045981401007387 */ /* 0x0001e40000100a00 */
[----:B0-----:R-:W-:-:S02]  /*65ab0*/  IMAD.MOV.U32 R20, RZ, RZ, R14 ;  /* 0x000000ffff147224 */ /* 0x001fc400078e000e */
[----:B------:R-:W-:Y:S02]  /*65ac0*/  IMAD.MOV.U32 R21, RZ, RZ, R15 ;  /* 0x000000ffff157224 */ /* 0x000fe400078e000f */
[----:B---3--:R-:W-:Y:S01]  /*65ad0*/  HMMA.16816.F32 R12, R4, R12, R24 ;  /* 0x0000000c040c723c */ /* 0x008fe20000001818 */
[----:B------:R-:W3:Y:S04]  /*65ae0*/  LDL.LU.64 R26, [R1+0x46b8] ;  /* 0x0046b800011a7983 */ /* 0x000ee80000300a00 */
[----:B------:R-:W3:-:S15]  /*65af0*/  LDL.LU.64 R24, [R1+0x46b0] ;  /* 0x0046b00001187983 */ /* 0x000ede0000300a00 */
[----:B------:R-:W-:-:S03]  /*65b00*/  NOP ;  /* 0x0000000000007918 */ /* 0x000fc60000000000 */
[----:B------:R0:W-:Y:S04]  /*65b10*/  STL.64 [R1+0x120], R12 ;  /* 0x0001200c01007387 */ /* 0x0001e80000100a00 */
[----:B------:R3:W-:Y:S04]  /*65b20*/  STL.64 [R1+0x128], R14 ;  /* 0x0001280e01007387 */ /* 0x0007e80000100a00 */
[----:B0-----:R-:W3:Y:S02]  /*65b30*/  LDL.LU.64 R12, [R1+0x46a8] ;  /* 0x0046a800010c7983 */ /* 0x001ee40000300a00 */
[----:B---3--:R-:W-:Y:S02]  /*65b40*/  HMMA.16816.F32 R12, R4, R12, R24 ;  /* 0x0000000c040c723c */ /* 0x008fe40000001818 */
[----:B------:R-:W3:Y:S04]  /*65b50*/  LDL.LU.64 R26, [R1+0x46a0] ;  /* 0x0046a000011a7983 */ /* 0x000ee80000300a00 */
[----:B------:R-:W3:-:S15]  /*65b60*/  LDL.LU.64 R24, [R1+0x4698] ;  /* 0x0046980001187983 */ /* 0x000ede0000300a00 */
[----:B------:R-:W-:-:S02]  /*65b70*/  NOP ;  /* 0x0000000000007918 */ /* 0x000fc40000000000 */
        /* <DEDUP_REMOVED lines=23> */
[----:B0-----:R-:W2:Y:S01]  /*65cf0*/  LDL.LU.64 R12, [R1+0x4648] ;  /* 0x00464800010c7983 */ /* 0x001ea20000300a00 */
[C---:B---3--:R-:W-:Y:S03]  /*65d00*/  HMMA.16816.F32 R20, R4.reuse, R20, R24 ;  /* 0x000000140414723c */ /* 0x048fe60000001818 */
[----:B------:R-:W4:Y:S03]  /*65d10*/  LDL.LU.64 R24, [R1+0x4640] ;  /* 0x0046400001187983 */ /* 0x000f260000300a00 */
[----:B--2---:R-:W-:-:S15]  /*65d20*/  HMMA.16816.F32 R12, R4, R12, R16 ;  /* 0x0000000c040c723c */ /* 0x004fde0000001810 */
[----:B------:R-:W-:-:S03]  /*65d30*/  NOP ;  /* 0x0000000000007918 */ /* 0x000fc60000000000 */
[----:B------:R-:W-:Y:S02]  /*65d40*/  IMAD.MOV.U32 R3, RZ, RZ, R23 ;  /* 0x000000ffff037224 */ /* 0x000fe400078e0017 */
[----:B------:R-:W-:Y:S01]  /*65d50*/  IMAD.MOV.U32 R0, RZ, RZ, R22 ;  /* 0x000000ffff007224 */ /* 0x000fe200078e0016 */
[----:B------:R-:W-:Y:S04]  /*65d60*/  STL.64 [R1+0xd0], R20 ;  /* 0x0000d01401007387 */ /* 0x000fe80000100a00 */
[----:B------:R-:W-:Y:S04]  /*65d70*/  STL [R1+0x4484], R3 ;  /* 0x0044840301007387 */ /* 0x000fe80000100800 */
[----:B------:R-:W-:Y:S04]  /*65d80*/  STL [R1+0x4480], R0 ;  /* 0x0044800001007387 */ /* 0x000fe80000100800 */
[----:B------:R-:W-:Y:S04]  /*65d90*/  STL.64 [R1+0xc0], R12 ;  /* 0x0000c00c01007387 */ /* 0x000fe80000100a00 */
[----:B------:R-:W-:Y:S01]  /*65da0*/  STL.64 [R1+0xc8], R14 ;  /* 0x0000c80e01007387 */ /* 0x000fe20000100a00 */
[----:B----4-:R-:W-:-:S15]  /*65db0*/  HMMA.16816.F32 R8, R4, R24, R8 ;  /* 0x000000180408723c */ /* 0x010fde0000001808 */
[----:B------:R-:W-:-:S08]  /*65dc0*/  NOP ;  /* 0x0000000000007918 */ /* 0x000fd00000000000 */
[----:B------:R-:W-:Y:S04]  /*65dd0*/  STL.64 [R1+0xb0], R8 ;  /* 0x0000b00801007387 */ /* 0x000fe80000100a00 */
[----:B------:R-:W2:Y:S04]  /*65de0*/  LDL.LU R16, [R1+0x230] ;  /* 0x0002300001107983 */ /* 0x000ea80000300800 */
[----:B------:R-:W2:Y:S04]  /*65df0*/  LDL.LU R17, [R1+0x234] ;  /* 0x0002340001117983 */ /* 0x000ea80000300800 */
[----:B--2---:R0:W-:Y:S04]  /*65e00*/  STL.64 [R1+0x4600], R16 ;  /* 0x0046001001007387 */ /* 0x0041e80000100a00 */
[----:B0-----:R-:W2:Y:S04]  /*65e10*/  LDL.LU R16, [R1+0x240] ;  /* 0x0002400001107983 */ /* 0x001ea80000300800 */
[----:B------:R-:W2:Y:S04]  /*65e20*/  LDL.LU R17, [R1+0x244] ;  /* 0x0002440001117983 */ /* 0x000ea80000300800 */
[----:B--2---:R0:W-:Y:S04]  /*65e30*/  STL.64 [R1+0x4610], R16 ;  /* 0x0046101001007387 */ /* 0x0041e80000100a00 */
[----:B0-----:R-:W2:Y:S04]  /*65e40*/  LDL.LU R16, [R1+0x250] ;  /* 0x0002500001107983 */ /* 0x001ea80000300800 */
[----:B------:R-:W2:Y:S04]  /*65e50*/  LDL.LU R17, [R1+0x254] ;  /* 0x0002540001117983 */ /* 0x000ea80000300800 */
[----:B--2---:R0:W-:Y:S04]  /*65e60*/  STL.64 [R1+0x4628], R16 ;  /* 0x0046281001007387 */ /* 0x0041e80000100a00 */
[----:B------:R-:W2:Y:S04]  /*65e70*/  LDL.LU R12, [R1+0x220] ;  /* 0x00022000010c7983 */ /* 0x000ea80000300800 */
[----:B------:R-:W2:Y:S04]  /*65e80*/  LDL.LU R13, [R1+0x224] ;  /* 0x00022400010d7983 */ /* 0x000ea80000300800 */
[----:B0-----:R-:W3:Y:S04]  /*65e90*/  LDL.LU R16, [R1+0x260] ;  /* 0x0002600001107983 */ /* 0x001ee80000300800 */
[----:B------:R-:W3:Y:S04]  /*65ea0*/  LDL.LU R17, [R1+0x264] ;  /* 0x0002640001117983 */ /* 0x000ee80000300800 */
[----:B--2---:R-:W-:Y:S04]  /*65eb0*/  STL.64 [R1+0x4608], R12 ;  /* 0x0046080c01007387 */ /* 0x004fe80000100a00 */
[----:B------:R-:W2:Y:S04]  /*65ec0*/  LDL.LU R24, [R1+0x1c0] ;  /* 0x0001c00001187983 */ /* 0x000ea80000300800 */
[----:B------:R-:W2:Y:S04]  /*65ed0*/  LDL.LU R25, [R1+0x1c4] ;  /* 0x0001c40001197983 */ /* 0x000ea80000300800 */
[----:B--2---:R0:W-:Y:S04]  /*65ee0*/  STL.64 [R1+0x45a8], R24 ;  /* 0x0045a81801007387 */ /* 0x0041e80000100a00 */
[----:B------:R-:W2:Y:S04]  /*65ef0*/  LDL.LU R8, [R1+0x1d0] ;  /* 0x0001d00001087983 */ /* 0x000ea80000300800 */
[----:B------:R-:W2:Y:S04]  /*65f00*/  LDL.LU R9, [R1+0x1d4] ;  /* 0x0001d40001097983 */ /* 0x000ea80000300800 */
[----:B--2---:R-:W-:Y:S04]  /*65f10*/  STL.64 [R1+0x45b0], R8 ;  /* 0x0045b00801007387 */ /* 0x004fe80000100a00 */
[----:B0-----:R-:W2:Y:S04]  /*65f20*/  LDL.LU R24, [R1+0x1e0] ;  /* 0x0001e00001187983 */ /* 0x001ea80000300800 */
[----:B------:R-:W2:Y:S04]  /*65f30*/  LDL.LU R25, [R1+0x1e4] ;  /* 0x0001e40001197983 */ /* 0x000ea80000300800 */
[----:B--2---:R0:W-:Y:S04]  /*65f40*/  STL.64 [R1+0x45b8], R24 ;  /* 0x0045b81801007387 */ /* 0x0041e80000100a00 */
[----:B0-----:R-:W2:Y:S04]  /*65f50*/  LDL.LU R24, [R1+0x1f0] ;  /* 0x0001f00001187983 */ /* 0x001ea80000300800 */
[----:B------:R-:W2:Y:S04]  /*65f60*/  LDL.LU R25, [R1+0x1f4] ;  /* 0x0001f40001197983 */ /* 0x000ea80000300800 */
[----:B------:R-:W4:Y:S04]  /*65f70*/  LDL.LU.64 R12, [R1+0x6a0] ;  /* 0x0006a000010c7983 */ /* 0x000f280000300a00 */
[----:B------:R-:W3:Y:S04]  /*65f80*/  LDL.LU.64 R14, [R1+0x6a8] ;  /* 0x0006a800010e7983 */ /* 0x000ee80000300a00 */
[----:B---3--:R-:W-:Y:S04]  /*65f90*/  STL.64 [R1+0x4620], R14 ;  /* 0x0046200e01007387 */ /* 0x008fe80000100a00 */
[----:B----4-:R0:W-:Y:S04]  /*65fa0*/  STL.64 [R1+0x4618], R12 ;  /* 0x0046180c01007387 */ /* 0x0101e80000100a00 */
[----:B0-----:R-:W3:Y:S04]  /*65fb0*/  LDL.LU.64 R12, [R1+0x6b0] ;  /* 0x0006b000010c7983 */ /* 0x001ee80000300a00 */
[----:B------:R-:W4:Y:S04]  /*65fc0*/  LDL.LU.64 R14, [R1+0x6b8] ;  /* 0x0006b800010e7983 */ /* 0x000f280000300a00 */
[----:B----4-:R-:W-:Y:S04]  /*65fd0*/  STL.64 [R1+0x4638], R14 ;  /* 0x0046380e01007387 */ /* 0x010fe80000100a00 */
[----:B---3--:R0:W-:Y:S04]  /*65fe0*/  STL.64 [R1+0x4630], R12 ;  /* 0x0046300c01007387 */ /* 0x0081e80000100a00 */
[----:B0-----:R-:W3:Y:S04]  /*65ff0*/  LDL.LU.64 R12, [R1+0x6c0] ;  /* 0x0006c000010c7983 */ /* 0x001ee80000300a00 */
[----:B------:R-:W3:Y:S04]  /*66000*/  LDL.LU.64 R14, [R1+0x6c8] ;  /* 0x0006c800010e7983 */ /* 0x000ee80000300a00 */
[----:B------:R-:W4:Y:S04]  /*66010*/  LDL.LU.64 R20, [R1+0x690] ;  /* 0x0006900001147983 */ /* 0x000f280000300a00 */
[----:B------:R-:W4:Y:S04]  /*66020*/  LDL.LU.64 R22, [R1+0x698] ;  /* 0x0006980001167983 */ /* 0x000f280000300a00 */
[----:B--2---:R0:W-:Y:S04]  /*66030*/  STL.64 [R1+0x45d0], R24 ;  /* 0x0045d01801007387 */ /* 0x0041e80000100a00 */
[----:B0-----:R-:W2:Y:S04]  /*66040*/  LDL.LU R24, [R1+0x200] ;  /* 0x0002000001187983 */ /* 0x001ea80000300800 */
[----:B------:R-:W2:Y:S01]  /*66050*/  LDL.LU R25, [R1+0x204] ;  /* 0x0002040001197983 */ /* 0x000ea20000300800 */
[----:B------:R-:W-:-:S02]  /*66060*/  IMAD.MOV.U32 R3, RZ, RZ, R10 ;  /* 0x000000ffff037224 */ /* 0x000fc400078e000a */
[----:B------:R-:W-:Y:S01]  /*66070*/  IMAD.MOV.U32 R0, RZ, RZ, R11 ;  /* 0x000000ffff007224 */ /* 0x000fe200078e000b */
[----:B------:R-:W4:Y:S04]  /*66080*/  LDL.LU.64 R8, [R1+0x680] ;  /* 0x0006800001087983 */ /* 0x000f280000300a00 */
[----:B------:R-:W4:Y:S01]  /*66090*/  LDL.LU.64 R10, [R1+0x688] ;  /* 0x00068800010a7983 */ /* 0x000f220000300a00 */
[C---:B---3--:R-:W-:Y:S03]  /*660a0*/  HMMA.16816.F32 R16, R4.reuse, R16, R12 ;  /* 0x000000100410723c */ /* 0x048fe6000000180c */
[----:B--2---:R0:W-:Y:S04]  /*660b0*/  STL.64 [R1+0x45e8], R24 ;  /* 0x0045e81801007387 */ /* 0x0041e80000100a00 */
[----:B0-----:R-:W2:Y:S04]  /*660c0*/  LDL.LU R24, [R1+0x210] ;  /* 0x0002100001187983 */ /* 0x001ea80000300800 */
[----:B------:R-:W2:Y:S04]  /*660d0*/  LDL.LU R25, [R1+0x214] ;  /* 0x0002140001197983 */ /* 0x000ea80000300800 */
[----:B------:R-:W-:Y:S04]  /*660e0*/  STL [R1+0x448c], R0 ;  /* 0x00448c0001007387 */ /* 0x000fe80000100800 */
[----:B------:R-:W-:Y:S04]  /*660f0*/  STL [R1+0x4488], R3 ;  /* 0x0044880301007387 */ /* 0x000fe80000100800 */
[----:B------:R-:W3:Y:S04]  /*66100*/  LDL.LU.64 R14, [R1+0x4638] ;  /* 0x00463800010e7983 */ /* 0x000ee80000300a00 */
[----:B------:R-:W3:Y:S04]  /*66110*/  LDL.LU.64 R12, [R1+0x4630] ;  /* 0x00463000010c7983 */ /* 0x000ee80000300a00 */
        /* <DEDUP_REMOVED lines=8> */
[----:B0-----:R-:W3:Y:S01]  /*661a0*/  LDL.LU.64 R16, [R1+0x4610] ;  /* 0x0046100001107983 */ /* 0x001ee20000300a00 */
[----:B------:R-:W-:Y:S02]  /*661b0*/  IMAD.MOV.U32 R0, RZ, RZ, R18 ;  /* 0x000000ffff007224 */ /* 0x000fe400078e0012 */
[----:B------:R-:W-:-:S05]  /*661c0*/  IMAD.MOV.U32 R3, RZ, RZ, R19 ;  /* 0x000000ffff037224 */ /* 0x000fca00078e0013 */
[----:B------:R-:W-:Y:S04]  /*661d0*/  STL [R1+0x4494], R3 ;  /* 0x0044940301007387 */ /* 0x000fe80000100800 */
[----:B------:R-:W-:Y:S01]  /*661e0*/  STL [R1+0x4490], R0 ;  /* 0x0044900001007387 */ /* 0x000fe20000100800 */
[----:B---3--:R-:W-:Y:S03]  /*661f0*/  HMMA.16816.F32 R16, R4, R16, R12 ;  /* 0x000000100410723c */ /* 0x008fe6000000180c */
[----:B------:R-:W4:-:S15]  /*66200*/  LDL.LU.64 R12, [R1+0x4608] ;  /* 0x00460800010c7983 */ /* 0x000f1e0000300a00 */
[----:B------:R-:W-:-:S05]  /*66210*/  NOP ;  /* 0x0000000000007918 */ /* 0x000fca0000000000 */
[----:B------:R0:W-:Y:S04]  /*66220*/  STL.64 [R1+0x80], R16 ;  /* 0x0000801001007387 */ /* 0x0001e80000100a00 */
[----:B------:R1:W-:Y:S04]  /*66230*/  STL.64 [R1+0x88], R18 ;  /* 0x0000881201007387 */ /* 0x0003e80000100a00 */
[----:B0-----:R-:W1:Y:S01]  /*66240*/  LDL.LU.64 R16, [R1+0x4600] ;  /* 0x0046000001107983 */ /* 0x001e620000300a00 */
[C---:B----4-:R-:W-:Y:S06]  /*66250*/  HMMA.16816.F32 R12, R4.reuse, R12, R8 ;  /* 0x0000000c040c723c */ /* 0x050fec0000001808 */
[----:B-1----:R-:W-:-:S15]  /*66260*/  HMMA.16816.F32 R16, R4, R16, R20 ;  /* 0x000000100410723c */ /* 0x002fde0000001814 */
[----:B------:R-:W-:-:S09]  /*66270*/  NOP ;  /* 0x0000000000007918 */ /* 0x000fd20000000000 */
[----:B------:R-:W-:Y:S02]  /*66280*/  IMAD.MOV.U32 R0, RZ, RZ, R19 ;  /* 0x000000ffff007224 */ /* 0x000fe400078e0013 */
[----:B------:R-:W-:Y:S01]  /*66290*/  IMAD.MOV.U32 R3, RZ, RZ, R18 ;  /* 0x000000ffff037224 */ /* 0x000fe200078e0012 */
[----:B------:R-:W-:Y:S04]  /*662a0*/  STL.64 [R1+0x70], R16 ;  /* 0x0000701001007387 */ /* 0x000fe80000100a00 */
[----:B------:R-:W-:Y:S04]  /*662b0*/  STL [R1+0x449c], R0 ;  /* 0x00449c0001007387 */ /* 0x000fe80000100800 */
[----:B------:R-:W-:Y:S04]  /*662c0*/  STL [R1+0x4498], R3 ;  /* 0x0044980301007387 */ /* 0x000fe80000100800 */
[----:B------:R-:W3:Y:S04]  /*662d0*/  LDL.LU.64 R8, [R1+0x640] ;  /* 0x0006400001087983 */ /* 0x000ee80000300a00 */
[----:B------:R-:W4:Y:S04]  /*662e0*/  LDL.LU.64 R10, [R1+0x648] ;  /* 0x00064800010a7983 */ /* 0x000f280000300a00 */
[----:B------:R-:W-:Y:S04]  /*662f0*/  STL.64 [R1+0x60], R12 ;  /* 0x0000600c01007387 */ /* 0x000fe80000100a00 */
[----:B------:R-:W-:Y:S04]  /*66300*/  STL.64 [R1+0x68], R14 ;  /* 0x0000680e01007387 */ /* 0x000fe80000100a00 */
[----:B----4-:R-:W-:Y:S04]  /*66310*/  STL.64 [R1+0x45c8], R10 ;  /* 0x0045c80a01007387 */ /* 0x010fe80000100a00 */
[----:B---3--:R0:W-:Y:S04]  /*66320*/  STL.64 [R1+0x45c0], R8 ;  /* 0x0045c00801007387 */ /* 0x0081e80000100a00 */
[----:B0-----:R-:W3:Y:S04]  /*66330*/  LDL.LU.64 R8, [R1+0x650] ;  /* 0x0006500001087983 */ /* 0x001ee80000300a00 */
[----:B------:R-:W4:Y:S04]  /*66340*/  LDL.LU.64 R10, [R1+0x658] ;  /* 0x00065800010a7983 */ /* 0x000f280000300a00 */
[----:B----4-:R-:W-:Y:S04]  /*66350*/  STL.64 [R1+0x45e0], R10 ;  /* 0x0045e00a01007387 */ /* 0x010fe80000100a00 */
[----:B---3--:R0:W-:Y:S04]  /*66360*/  STL.64 [R1+0x45d8], R8 ;  /* 0x0045d80801007387 */ /* 0x0081e80000100a00 */
[----:B0-----:R-:W3:Y:S04]  /*66370*/  LDL.LU.64 R8, [R1+0x660] ;  /* 0x0006600001087983 */ /* 0x001ee80000300a00 */
[----:B------:R-:W4:Y:S04]  /*66380*/  LDL.LU.64 R10, [R1+0x668] ;  /* 0x00066800010a7983 */ /* 0x000f280000300a00 */
[----:B----4-:R-:W-:Y:S04]  /*66390*/  STL.64 [R1+0x45f8], R10 ;  /* 0x0045f80a01007387 */ /* 0x010fe80000100a00 */
[----:B---3--:R0:W-:Y:S04]  /*663a0*/  STL.64 [R1+0x45f0], R8 ;  /* 0x0045f00801007387 */ /* 0x0081e80000100a00 */
[----:B0-----:R-:W2:Y:S04]  /*663b0*/  LDL.LU.64 R8, [R1+0x670] ;  /* 0x0006700001087983 */ /* 0x001ea80000300a00 */
[----:B------:R-:W2:Y:S04]  /*663c0*/  LDL.LU.64 R10, [R1+0x678] ;  /* 0x00067800010a7983 */ /* 0x000ea80000300a00 */
[----:B------:R-:W3:Y:S04]  /*663d0*/  LDL.LU.64 R20, [R1+0x630] ;  /* 0x0006300001147983 */ /* 0x000ee80000300a00 */
[----:B------:R-:W3:Y:S04]  /*663e0*/  LDL.LU.64 R22, [R1+0x638] ;  /* 0x0006380001167983 */ /* 0x000ee80000300a00 */
[----:B------:R-:W4:Y:S04]  /*663f0*/  LDL.LU.64 R16, [R1+0x620] ;  /* 0x0006200001107983 */ /* 0x000f280000300a00 */
[----:B------:R-:W4:Y:S04]  /*66400*/  LDL.LU.64 R18, [R1+0x628] ;  /* 0x0006280001127983 */ /* 0x000f280000300a00 */
[----:B------:R-:W4:Y:S04]  /*66410*/  LDL.LU.64 R12, [R1+0x610] ;  /* 0x00061000010c7983 */ /* 0x000f280000300a00 */
[----:B------:R-:W4:Y:S01]  /*66420*/  LDL.LU.64 R14, [R1+0x618] ;  /* 0x00061800010e7983 */ /* 0x000f220000300a00 */
[----:B--2---:R-:W-:Y:S03]  /*66430*/  HMMA.16816.F32 R24, R4, R24, R8 ;  /* 0x000000180418723c */ /* 0x004fe60000001808 */
[----:B------:R-:W2:Y:S04]  /*66440*/  LDL.LU.64 R10, [R1+0x45f8] ;  /* 0x0045f800010a7983 */ /* 0x000ea80000300a00 */
[----:B------:R-:W2:-:S15]  /*66450*/  LDL.LU.64 R8, [R1+0x45f0] ;  /* 0x0045f00001087983 */ /* 0x000e9e0000300a00 */
[----:B------:R-:W-:-:S01]  /*66460*/  NOP ;  /* 0x0000000000007918 */ /* 0x000fc20000000000 */
[----:B------:R0:W-:Y:S04]  /*66470*/  STL.64 [R1+0x50], R24 ;  /* 0x0000501801007387 */ /* 0x0001e80000100a00 */
[----:B0-----:R-:W2:Y:S01]  /*66480*/  LDL.LU.64 R24, [R1+0x45e8] ;  /* 0x0045e80001187983 */ /* 0x001ea20000300a00 */
[----:B------:R-:W-:Y:S02]  /*66490*/  IMAD.MOV.U32 R0, RZ, RZ, R26 ;  /* 0x000000ffff007224 */ /* 0x000fe400078e001a */
[----:B------:R-:W-:-:S05]  /*664a0*/  IMAD.MOV.U32 R3, RZ, RZ, R27 ;  /* 0x000000ffff037224 */ /* 0x000fca00078e001b */
[----:B------:R-:W-:Y:S04]  /*664b0*/  STL [R1+0x44a4], R3 ;  /* 0x0044a40301007387 */ /* 0x000fe80000100800 */
[----:B------:R-:W-:Y:S01]  /*664c0*/  STL [R1+0x44a0], R0 ;  /* 0x0044a00001007387 */ /* 0x000fe20000100800 */
[----:B--2---:R-:W-:Y:S03]  /*664d0*/  HMMA.16816.F32 R24, R4, R24, R8 ;  /* 0x000000180418723c */ /* 0x004fe60000001808 */
[----:B------:R-:W2:Y:S04]  /*664e0*/  LDL.LU.64 R10, [R1+0x45e0] ;  /* 0x0045e000010a7983 */ /* 0x000ea80000300a00 */
[----:B------:R-:W2:-:S15]  /*664f0*/  LDL.LU.64 R8, [R1+0x45d8] ;  /* 0x0045d80001087983 */ /* 0x000e9e0000300a00 */
[----:B------:R-:W-:-:S01]  /*66500*/  NOP ;  /* 0x0000000000007918 */ /* 0x000fc20000000000 */
[----:B------:R0:W-:Y:S04]  /*66510*/  STL.64 [R1+0x40], R24 ;  /* 0x0000401801007387 */ /* 0x0001e80000100a00 */
[----:B------:R2:W-:Y:S04]  /*66520*/  STL.64 [R1+0x48], R26 ;  /* 0x0000481a01007387 */ /* 0x0005e80000100a00 */
[----:B0-----:R-:W2:Y:S02]  /*66530*/  LDL.LU.64 R24, [R1+0x45d0] ;  /* 0x0045d00001187983 */ /* 0x001ea40000300a00 */
[----:B--2---:R-:W-:Y:S02]  /*66540*/  HMMA.16816.F32 R24, R4, R24, R8 ;  /* 0x000000180418723c */ /* 0x004fe40000001808 */
[----:B------:R-:W2:Y:S04]  /*66550*/  LDL.LU.64 R10, [R1+0x45c8] ;  /* 0x0045c800010a7983 */ /* 0x000ea80000300a00 */
[----:B------:R-:W2:-:S15]  /*66560*/  LDL.LU.64 R8, [R1+0x45c0] ;  /* 0x0045c00001087983 */ /* 0x000e9e0000300a00 */
[----:B------:R-:W-:-:S02]  /*66570*/  NOP ;  /* 0x0000000000007918 */ /* 0x000fc40000000000 */
[----:B------:R0:W-:Y:S04]  /*66580*/  STL.64 [R1+0x30], R24 ;  /* 0x0000301801007387 */ /* 0x0001e80000100a00 */
[----:B0-----:R-:W2:Y:S01]  /*66590*/  LDL.LU.64 R24, [R1+0x45b8] ;  /* 0x0045b80001187983 */ /* 0x001ea20000300a00 */
[----:B------:R-:W-:Y:S02]  /*665a0*/  IMAD.MOV.U32 R3, RZ, RZ, R26 ;  /* 0x000000ffff037224 */ /* 0x000fe400078e001a */
[----:B------:R-:W-:-:S05]  /*665b0*/  IMAD.MOV.U32 R0, RZ, RZ, R27 ;  /* 0x000000ffff007224 */ /* 0x000fca00078e001b */
[----:B------:R-:W-:Y:S04]  /*665c0*/  STL [R1+0x44ac], R0 ;  /* 0x0044ac0001007387 */ /* 0x000fe80000100800 */
[----:B------:R-:W-:Y:S01]  /*665d0*/  STL [R1+0x44a8], R3 ;  /* 0x0044a80301007387 */ /* 0x000fe20000100800 */
[----:B--2---:R-:W-:Y:S03]  /*665e0*/  HMMA.16816.F32 R24, R4, R24, R8 ;  /* 0x000000180418723c */ /* 0x004fe60000001808 */
[----:B------:R-:W3:-:S15]  /*665f0*/  LDL.LU.64 R8, [R1+0x45b0] ;  /* 0x0045b00001087983 */ /* 0x000ede0000300a00 */
[----:B------:R-:W-:-:S05]  /*66600*/  NOP ;  /* 0x0000000000007918 */ /* 0x000fca0000000000 */
[----:B------:R0:W-:Y:S04]  /*66610*/  STL.64 [R1+0x20], R24 ;  /* 0x0000201801007387 */ /* 0x0001e80000100a00 */
[----:B------:R4:W-:Y:S04]  /*66620*/  STL.64 [R1+0x28], R26 ;  /* 0x0000281a01007387 */ /* 0x0009e80000100a00 */
[----:B0-----:R-:W4:Y:S01]  /*66630*/  LDL.LU.64 R24, [R1+0x45a8] ;  /* 0x0045a80001187983 */ /* 0x001f220000300a00 */
[C---:B---3--:R-:W-:Y:S03]  /*66640*/  HMMA.16816.F32 R8, R4.reuse, R8, R20 ;  /* 0x000000080408723c */ /* 0x048fe60000001814 */
[----:B------:R-:W2:Y:S04]  /*66650*/  LDL.LU.64 R22, [R1+0x45a0] ;  /* 0x0045a00001167983 */ /* 0x000ea80000300a00 */
[----:B------:R-:W3:Y:S01]  /*66660*/  LDL.LU.64 R20, [R1+0x4598] ;  /* 0x0045980001147983 */ /* 0x000ee20000300a00 */
[----:B----4-:R-:W-:-:S15]  /*66670*/  HMMA.16816.F32 R24, R4, R24, R16 ;  /* 0x000000180418723c */ /* 0x010fde0000001810 */
[----:B------:R-:W-:-:S01]  /*66680*/  NOP ;  /* 0x0000000000007918 */ /* 0x000fc20000000000 */
[----:B------:R-:W-:Y:S01]  /*66690*/  IMAD.MOV.U32 R0, RZ, RZ, R10 ;  /* 0x000000ffff007224 */ /* 0x000fe200078e000a */
[----:B------:R0:W-:Y:S01]  /*666a0*/  STL.64 [R1+0x10], R8 ;  /* 0x0000100801007387 */ /* 0x0001e20000100a00 */
[----:B------:R-:W-:-:S03]  /*666b0*/  IMAD.MOV.U32 R3, RZ, RZ, R11 ;  /* 0x000000ffff037224 */ /* 0x000fc600078e000b */
[----:B------:R-:W4:Y:S04]  /*666c0*/  LDL.LU.64 R10, [R1+0x4590] ;  /* 0x00459000010a7983 */ /* 0x000f280000300a00 */
[----:B0-----:R-:W4:Y:S04]  /*666d0*/  LDL.LU.64 R8, [R1+0x4588] ;  /* 0x0045880001087983 */ /* 0x001f280000300a00 */
[----:B------:R-:W2:Y:S04]  /*666e0*/  LDL.LU.64 R18, [R1+0x4580] ;  /* 0x0045800001127983 */ /* 0x000ea80000300a00 */
[----:B------:R-:W3:Y:S04]  /*666f0*/  LDL.LU.64 R16, [R1+0x4578] ;  /* 0x0045780001107983 */ /* 0x000ee80000300a00 */
[----:B------:R0:W-:Y:S04]  /*66700*/  STL.64 [R1], R24 ;  /* 0x0000001801007387 */ /* 0x0001e80000100a00 */
[----:B------:R1:W-:Y:S04]  /*66710*/  STL.64 [R1+0x8], R26 ;  /* 0x0000081a01007387 */ /* 0x0003e80000100a00 */
[----:B0-----:R-:W1:Y:S02]  /*66720*/  LDL.LU.64 R24, [R1+0x4570] ;  /* 0x0045700001187983 */ /* 0x001e640000300a00 */
[----:B-1----:R-:W-:Y:S02]  /*66730*/  HMMA.16816.F32 R24, R4, R24, R12 ;  /* 0x000000180418723c */ /* 0x002fe4000000180c */
[----:B------:R-:W4:-:S15]  /*66740*/  LDL.LU.64 R12, [R1+0x4568] ;  /* 0x00456800010c7983 */ /* 0x000f1e0000300a00 */
[----:B------:R-:W-:-:S06]  /*66750*/  NOP ;  /* 0x0000000000007918 */ /* 0x000fcc0000000000 */
[----:B------:R0:W-:Y:S04]  /*66760*/  STL.64 [R1+0x42d8], R26 ;  /* 0x0042d81a01007387 */ /* 0x0001e80000100a00 */
[----:B------:R1:W-:Y:S04]  /*66770*/  STL.64 [R1+0x42d0], R24 ;  /* 0x0042d01801007387 */ /* 0x0003e80000100a00 */
[----:B0-----:R-:W2:Y:S04]  /*66780*/  LDL.LU R26, [R1+0x2f8] ;  /* 0x0002f800011a7983 */ /* 0x001ea80000300800 */
[----:B------:R-:W2:Y:S04]  /*66790*/  LDL.LU R27, [R1+0x2fc] ;  /* 0x0002fc00011b7983 */ /* 0x000ea80000300800 */
[----:B--2---:R0:W-:Y:S04]  /*667a0*/  STL.64 [R1+0x44b0], R26 ;  /* 0x0044b01a01007387 */ /* 0x0041e80000100a00 */
[----:B-1----:R-:W4:Y:S04]  /*667b0*/  LDL.LU.64 R24, [R1+0x600] ;  /* 0x0006000001187983 */ /* 0x002f280000300a00 */
[----:B0-----:R-:W4:Y:S02]  /*667c0*/  LDL.LU.64 R26, [R1+0x608] ;  /* 0x00060800011a7983 */ /* 0x001f240000300a00 */
[----:B----4-:R-:W-:Y:S07]  /*667d0*/  HMMA.16816.F32 R12, R4, R12, R24 ;  /* 0x0000000c040c723c */ /* 0x010fee0000001818 */
[----:B------:R-:W-:-:S02]  /*667e0*/  IMAD.MOV.U32 R24, RZ, RZ, R19 ;  /* 0x000000ffff187224 */ /* 0x000fc400078e0013 */
[----:B------:R-:W-:Y:S01]  /*667f0*/  IMAD.MOV.U32 R26, RZ, RZ, R29 ;  /* 0x000000ffff1a7224 */ /* 0x000fe200078e001d */
[----:B------:R-:W2:Y:S01]  /*66800*/  LDL.LU R19, [R1+0x4560] ;  /* 0x0045600001137983 */ /* 0x000ea20000300800 */
[----:B---3--:R-:W-:Y:S02]  /*66810*/  IMAD.MOV.U32 R27, RZ, RZ, R17 ;  /* 0x000000ffff1b7224 */ /* 0x008fe400078e0011 */
[----:B------:R-:W-:Y:S02]  /*66820*/  IMAD.MOV.U32 R25, RZ, RZ, R28 ;  /* 0x000000ffff197224 */ /* 0x000fe400078e001c */
[----:B------:R-:W3:Y:S04]  /*66830*/  LDL.LU R28, [R1+0x455c] ;  /* 0x00455c00011c7983 */ /* 0x000ee80000300800 */
[----:B------:R-:W4:Y:S04]  /*66840*/  LDL.LU R29, [R1+0x4558] ;  /* 0x00455800011d7983 */ /* 0x000f280000300800 */
[----:B------:R-:W2:Y:S04]  /*66850*/  LDL.LU R17, [R1+0x4554] ;  /* 0x0045540001117983 */ /* 0x000ea80000300800 */
[----:B------:R0:W-:Y:S04]  /*66860*/  STL.64 [R1+0x44c0], R26 ;  /* 0x0044c01a01007387 */ /* 0x0001e80000100a00 */
[----:B------:R-:W-:Y:S04]  /*66870*/  STL.64 [R1+0x44b8], R24 ;  /* 0x0044b81801007387 */ /* 0x000fe80000100a00 */
[----:B0-----:R-:W3:Y:S04]  /*66880*/  LDL.LU R26, [R1+0x328] ;  /* 0x00032800011a7983 */ /* 0x001ee80000300800 */
[----:B------:R-:W3:Y:S04]  /*66890*/  LDL.LU R27, [R1+0x32c] ;  /* 0x00032c00011b7983 */ /* 0x000ee80000300800 */
[----:B---3--:R0:W-:Y:S04]  /*668a0*/  STL.64 [R1+0x44d8], R26 ;  /* 0x0044d81a01007387 */ /* 0x0081e80000100a00 */
[----:B------:R1:W-:Y:S04]  /*668b0*/  STL.64 [R1+0x42c8], R14 ;  /* 0x0042c80e01007387 */ /* 0x0003e80000100a00 */
[----:B------:R3:W-:Y:S04]  /*668c0*/  STL.64 [R1+0x42c0], R12 ;  /* 0x0042c00c01007387 */ /* 0x0007e80000100a00 */
[----:B0-----:R-:W4:Y:S04]  /*668d0*/  LDL.LU R26, [R1+0x338] ;  /* 0x00033800011a7983 */ /* 0x001f280000300800 */
[----:B------:R-:W4:Y:S01]  /*668e0*/  LDL.LU R27, [R1+0x33c] ;  /* 0x00033c00011b7983 */ /* 0x000f220000300800 */
[----:B-1----:R-:W-:-:S02]  /*668f0*/  IMAD.MOV.U32 R14, RZ, RZ, R21 ;  /* 0x000000ffff0e7224 */ /* 0x002fc400078e0015 */
[----:B------:R-:W-:Y:S02]  /*66900*/  IMAD.MOV.U32 R15, RZ, RZ, R20 ;  /* 0x000000ffff0f7224 */ /* 0x000fe400078e0014 */
[----:B---3--:R-:W-:Y:S01]  /*66910*/  IMAD.MOV.U32 R12, RZ, RZ, R23 ;  /* 0x000000ffff0c7224 */ /* 0x008fe200078e0017 */
[----:B------:R-:W3:Y:S01]  /*66920*/  LDL.LU.64 R20, [R1+0x5f0] ;  /* 0x0005f00001147983 */ /* 0x000ee20000300a00 */
[----:B------:R-:W-:-:S03]  /*66930*/  IMAD.MOV.U32 R13, RZ, RZ, R22 ;  /* 0x000000ffff0d7224 */ /* 0x000fc600078e0016 */
[----:B------:R-:W3:Y:S04]  /*66940*/  LDL.LU.64 R22, [R1+0x5f8] ;  /* 0x0005f80001167983 */ /* 0x000ee80000300a00 */
[----:B----4-:R-:W-:Y:S04]  /*66950*/  STL.64 [R1+0x4500], R26 ;  /* 0x0045001a01007387 */ /* 0x010fe80000100a00 */
[----:B------:R-:W4:Y:S04]  /*66960*/  LDL.LU R24, [R1+0x350] ;  /* 0x0003500001187983 */ /* 0x000f280000300800 */
[----:B------:R-:W4:Y:S04]  /*66970*/  LDL.LU R25, [R1+0x354] ;  /* 0x0003540001197983 */ /* 0x000f280000300800 */
[----:B----4-:R-:W-:Y:S04]  /*66980*/  STL.64 [R1+0x4530], R24 ;  /* 0x0045301801007387 */ /* 0x010fe80000100a00 */
[----:B------:R0:W-:Y:S04]  /*66990*/  STL.64 [R1+0x44d0], R14 ;  /* 0x0044d00e01007387 */ /* 0x0001e80000100a00 */
[----:B------:R1:W-:Y:S01]  /*669a0*/  STL.64 [R1+0x44c8], R12 ;  /* 0x0044c80c01007387 */ /* 0x0003e20000100a00 */
[----:B0-----:R-:W-:-:S02]  /*669b0*/  IMAD.MOV.U32 R14, RZ, RZ, R9 ;  /* 0x000000ffff0e7224 */ /* 0x001fc400078e0009 */
[----:B------:R-:W-:Y:S02]  /*669c0*/  IMAD.MOV.U32 R15, RZ, RZ, R8 ;  /* 0x000000ffff0f7224 */ /* 0x000fe400078e0008 */
[----:B-1----:R-:W-:Y:S02]  /*669d0*/  IMAD.MOV.U32 R12, RZ, RZ, R16 ;  /* 0x000000ffff0c7224 */ /* 0x002fe400078e0010 */
[----:B--2---:R-:W-:Y:S01]  /*669e0*/  IMAD.MOV.U32 R8, RZ, RZ, R17 ;  /* 0x000000ffff087224 */ /* 0x004fe200078e0011 */
[----:B------:R-:W2:Y:S01]  /*669f0*/  LDL.LU R16, [R1+0x4550] ;  /* 0x0045500001107983 */ /* 0x000ea20000300800 */
[----:B------:R-:W-:-:S03]  /*66a00*/  IMAD.MOV.U32 R9, RZ, RZ, R29 ;  /* 0x000000ffff097224 */ /* 0x000fc600078e001d */
[----:B------:R-:W4:Y:S04]  /*66a10*/  LDL.LU R13, [R1+0x164] ;  /* 0x00016400010d7983 */ /* 0x000f280000300800 */
[----:B------:R-:W3:Y:S04]  /*66a20*/  LDL.LU R17, [R1+0x454c] ;  /* 0x00454c0001117983 */ /* 0x000ee80000300800 */
[----:B------:R-:W4:Y:S04]  /*66a30*/  LDL.LU R29, [R1+0x4548] ;  /* 0x00454800011d7983 */ /* 0x000f280000300800 */
[----:B------:R0:W-:Y:S04]  /*66a40*/  STL.64 [R1+0x4508], R8 ;  /* 0x0045080801007387 */ /* 0x0001e80000100a00 */
[----:B0-----:R-:W3:Y:S01]  /*66a50*/  LDL.LU R8, [R1+0x550] ;  /* 0x0005500001087983 */ /* 0x001ee20000300800 */
[----:B--2---:R-:W-:-:S03]  /*66a60*/  IMAD.MOV.U32 R9, RZ, RZ, R16 ;  /* 0x000000ffff097224 */ /* 0x004fc600078e0010 */
[----:B------:R-:W2:Y:S04]  /*66a70*/  LDL.LU R16, [R1+0x4544] ;  /* 0x0045440001107983 */ /* 0x000ea80000300800 */
[----:B------:R-:W2:Y:S04]  /*66a80*/  LDL.LU.64 R24, [R1+0x3a0] ;  /* 0x0003a00001187983 */ /* 0x000ea80000300a00 */
[----:B------:R-:W2:Y:S04]  /*66a90*/  LDL.LU.64 R26, [R1+0x3a8] ;  /* 0x0003a800011a7983 */ /* 0x000ea80000300a00 */
[----:B------:R-:W-:Y:S04]  /*66aa0*/  STL.64 [R1+0x4528], R10 ;  /* 0x0045280a01007387 */ /* 0x000fe80000100a00 */
[----:B---3--:R0:W-:Y:S02]  /*66ab0*/  STL.64 [R1+0x4520], R8 ;  /* 0x0045200801007387 */ /* 0x0081e40000100a00 */
[----:B0-----:R-:W-:-:S02]  /*66ac0*/  IMAD.MOV.U32 R8, RZ, RZ, R17 ;  /* 0x000000ffff087224 */ /* 0x001fc400078e0011 */
[----:B------:R-:W2:Y:S04]  /*66ad0*/  LDL.LU R17, [R1+0x4540] ;  /* 0x0045400001117983 */ /* 0x000ea80000300800 */
[----:B------:R0:W-:Y:S04]  /*66ae0*/  STL.64 [R1+0x44e8], R14 ;  /* 0x0044e80e01007387 */ /* 0x0001e80000100a00 */
[----:B----4-:R1:W-:Y:S01]  /*66af0*/  STL.64 [R1+0x44e0], R12 ;  /* 0x0044e00c01007387 */ /* 0x0103e20000100a00 */
[----:B0-----:R-:W-:Y:S02]  /*66b00*/  IMAD.MOV.U32 R14, RZ, RZ, R18 ;  /* 0x000000ffff0e7224 */ /* 0x001fe400078e0012 */
[----:B------:R-:W-:-:S02]  /*66b10*/  IMAD.MOV.U32 R15, RZ, RZ, R2 ;  /* 0x000000ffff0f7224 */ /* 0x000fc400078e0002 */
[----:B-1----:R-:W-:Y:S02]  /*66b20*/  IMAD.MOV.U32 R12, RZ, RZ, R28 ;  /* 0x000000ffff0c7224 */ /* 0x002fe400078e001c */
[----:B------:R-:W-:Y:S01]  /*66b30*/  IMAD.MOV.U32 R13, RZ, RZ, R19 ;  /* 0x000000ffff0d7224 */ /* 0x000fe200078e0013 */
[----:B------:R-:W-:Y:S04]  /*66b40*/  STL.64 [R1+0x4518], R14 ;  /* 0x0045180e01007387 */ /* 0x000fe80000100a00 */
[----:B------:R0:W-:Y:S04]  /*66b50*/  STL.64 [R1+0x4510], R12 ;  /* 0x0045100c01007387 */ /* 0x0001e80000100a00 */
[----:B0-----:R-:W3:Y:S04]  /*66b60*/  LDL.LU.64 R12, [R1+0x340] ;  /* 0x00034000010c7983 */ /* 0x001ee80000300a00 */
[----:B------:R-:W3:Y:S01]  /*66b70*/  LDL.LU.64 R14, [R1+0x348] ;  /* 0x00034800010e7983 */ /* 0x000ee20000300a00 */
[----:B--2---:R-:W-:Y:S03]  /*66b80*/  HMMA.16816.F32 R16, R4, R16, R20 ;  /* 0x000000100410723c */ /* 0x004fe60000001814 */
[----:B------:R-:W2:-:S15]  /*66b90*/  LDL.LU.64 R20, [R1+0x4538] ;  /* 0x0045380001147983 */ /* 0x000e9e0000300a00 */
[----:B------:R-:W-:-:S05]  /*66ba0*/  NOP ;  /* 0x0000000000007918 */ /* 0x000fca0000000000 */
[----:B------:R-:W-:Y:S04]  /*66bb0*/  STL.64 [R1+0x42b8], R18 ;  /* 0x0042b81201007387 */ /* 0x000fe80000100a00 */
[----:B------:R0:W-:Y:S04]  /*66bc0*/  STL.64 [R1+0x42b0], R16 ;  /* 0x0042b01001007387 */ /* 0x0001e80000100a00 */
[----:B0-----:R-:W4:Y:S04]  /*66bd0*/  LDL.LU.64 R16, [R1+0x360] ;  /* 0x0003600001107983 */ /* 0x001f280000300a00 */
[----:B------:R-:W4:Y:S01]  /*66be0*/  LDL.LU.64 R18, [R1+0x368] ;  /* 0x0003680001127983 */ /* 0x000f220000300a00 */
[----:B--2---:R-:W-:Y:S03]  /*66bf0*/  HMMA.16816.F32 R20, R4, R20, R24 ;  /* 0x000000140414723c */ /* 0x004fe60000001818 */
[----:B------:R-:W3:Y:S01]  /*66c00*/  LDL.LU.64 R24, [R1+0x4530] ;  /* 0x0045300001187983 */ /* 0x000ee20000300a00 */
[----:B------:R-:W-:-:S15]  /*66c10*/  IMAD.MOV.U32 R9, RZ, RZ, R29 ;  /* 0x000000ffff097224 */ /* 0x000fde00078e001d */
[----:B------:R-:W-:-:S04]  /*66c20*/  NOP ;  /* 0x0000000000007918 */ /* 0x000fc80000000000 */
[----:B------:R-:W-:Y:S01]  /*66c30*/  STL.64 [R1+0x42a8], R22 ;  /* 0x0042a81601007387 */ /* 0x000fe20000100a00 */
[----:B----4-:R-:W-:Y:S03]  /*66c40*/  HMMA.16816.F32 R8, R4, R8, R16 ;  /* 0x000000080408723c */ /* 0x010fe60000001810 */
[----:B------:R0:W-:-:S15]  /*66c50*/  STL.64 [R1+0x42a0], R20 ;  /* 0x0042a01401007387 */ /* 0x0001de0000100a00 */
[----:B------:R-:W-:-:S06]  /*66c60*/  NOP ;  /* 0x0000000000007918 */ /* 0x000fcc0000000000 */
[----:B------:R-:W-:Y:S02]  /*66c70*/  IMAD.MOV.U32 R17, RZ, RZ, R10 ;  /* 0x000000ffff117224 */ /* 0x000fe400078e000a */
[----:B------:R-:W-:Y:S02]  /*66c80*/  IMAD.MOV.U32 R16, RZ, RZ, R11 ;  /* 0x000000ffff107224 */ /* 0x000fe400078e000b */
[----:B0-----:R-:W-:Y:S02]  /*66c90*/  IMAD.MOV.U32 R21, RZ, RZ, R8 ;  /* 0x000000ffff157224 */ /* 0x001fe400078e0008 */
[----:B------:R-:W-:Y:S01]  /*66ca0*/  IMAD.MOV.U32 R20, RZ, RZ, R9 ;  /* 0x000000ffff147224 */ /* 0x000fe200078e0009 */
[----:B---3--:R-:W-:-:S15]  /*66cb0*/  HMMA.16816.F32 R12, R4, R24, R12 ;  /* 0x00000018040c723c */ /* 0x008fde000000180c */
[----:B------:R-:W-:-:S08]  /*66cc0*/  NOP ;  /* 0x0000000000007918 */ /* 0x000fd00000000000 */
[----:B------:R0:W-:Y:S01]  /*66cd0*/  STL [R1+0x340], R12 ;  /* 0x0003400c01007387 */ /* 0x0001e20000100800 */
[----:B------:R-:W-:Y:S02]  /*66ce0*/  IMAD.MOV.U32 R29, RZ, RZ, R13 ;  /* 0x000000ffff1d7224 */ /* 0x000fe400078e000d */
[----:B------:R-:W-:Y:S02]  /*66cf0*/  IMAD.MOV.U32 R28, RZ, RZ, R14 ;  /* 0x000000ffff1c7224 */ /* 0x000fe400078e000e */
[----:B------:R-:W-:Y:S01]  /*66d00*/  IMAD.MOV.U32 R2, RZ, RZ, R15 ;  /* 0x000000ffff027224 */ /* 0x000fe200078e000f */
[----:B0-----:R-:W2:Y:S04]  /*66d10*/  LDL.LU.64 R12, [R1+0x390] ;  /* 0x00039000010c7983 */ /* 0x001ea80000300a00 */
[----:B------:R-:W2:Y:S04]  /*66d20*/  LDL.LU.64 R14, [R1+0x398] ;  /* 0x00039800010e7983 */ /* 0x000ea80000300a00 */
[----:B------:R-:W3:Y:S04]  /*66d30*/  LDL.LU.64 R24, [R1+0x380] ;  /* 0x0003800001187983 */ /* 0x000ee80000300a00 */
[----:B------:R-:W3:Y:S04]  /*66d40*/  LDL.LU.64 R26, [R1+0x388] ;  /* 0x00038800011a7983 */ /* 0x000ee80000300a00 */
[----:B------:R-:W4:Y:S04]  /*66d50*/  LDL.LU.64 R10, [R1+0x4528] ;  /* 0x00452800010a7983 */ /* 0x000f280000300a00 */
[----:B------:R-:W2:Y:S04]  /*66d60*/  LDL.LU.64 R8, [R1+0x4520] ;  /* 0x0045200001087983 */ /* 0x000ea80000300a00 */
[----:B------:R-:W-:Y:S04]  /*66d70*/  STL.64 [R1+0x4430], R16 ;  /* 0x0044301001007387 */ /* 0x000fe80000100a00 */
[----:B------:R-:W3:Y:S04]  /*66d80*/  LDL.LU R18, [R1+0x308] ;  /* 0x0003080001127983 */ /* 0x000ee80000300800 */
[----:B------:R-:W3:Y:S04]  /*66d90*/  LDL.LU R19, [R1+0x30c] ;  /* 0x00030c0001137983 */ /* 0x000ee80000300800 */
[----:B------:R0:W-:Y:S04]  /*66da0*/  STL.64 [R1+0x4428], R20 ;  /* 0x0044281401007387 */ /* 0x0001e80000100a00 */
[----:B0-----:R-:W3:Y:S04]  /*66db0*/  LDL.LU R20, [R1+0x140] ;  /* 0x0001400001147983 */ /* 0x001ee80000300800 */
[----:B------:R-:W3:Y:S01]  /*66dc0*/  LDL.LU R21, [R1+0x144] ;  /* 0x0001440001157983 */ /* 0x000ee20000300800 */
[----:B----4-:R-:W-:-:S02]  /*66dd0*/  IMAD.MOV.U32 R22, RZ, RZ, R11 ;  /* 0x000000ffff167224 */ /* 0x010fc400078e000b */
[----:B------:R-:W-:Y:S02]  /*66de0*/  IMAD.MOV.U32 R23, RZ, RZ, R10 ;  /* 0x000000ffff177224 */ /* 0x000fe400078e000a */
[----:B--2---:R-:W-:Y:S01]  /*66df0*/  HMMA.16816.F32 R8, R4, R8, R12 ;  /* 0x000000080408723c */ /* 0x004fe2000000180c */
[----:B------:R-:W2:Y:S04]  /*66e00*/  LDL.LU.64 R14, [R1+0x4518] ;  /* 0x00451800010e7983 */ /* 0x000ea80000300a00 */
[----:B------:R-:W2:-:S15]  /*66e10*/  LDL.LU.64 R12, [R1+0x4510] ;  /* 0x00451000010c7983 */ /* 0x000e9e0000300a00 */
[----:B------:R-:W-:-:S03]  /*66e20*/  NOP ;  /* 0x0000000000007918 */ /* 0x000fc60000000000 */
[----:B------:R0:W-:Y:S04]  /*66e30*/  STL.64 [R1+0x530], R8 ;  /* 0x0005300801007387 */ /* 0x0001e80000100a00 */
[----:B------:R1:W-:Y:S04]  /*66e40*/  STL.64 [R1+0x538], R10 ;  /* 0x0005380a01007387 */ /* 0x0003e80000100a00 */
[----:B0-----:R-:W3:Y:S02]  /*66e50*/  LDL.LU.64 R8, [R1+0x4508] ;  /* 0x0045080001087983 */ /* 0x001ee40000300a00 */
[----:B---3--:R-:W-:Y:S02]  /*66e60*/  HMMA.16816.F32 R4, R4, R8, R24 ;  /* 0x000000080404723c */ /* 0x008fe40000001818 */
[----:B------:R-:W2:Y:S04]  /*66e70*/  LDL.LU.64 R26, [R1+0x4500] ;  /* 0x00450000011a7983 */ /* 0x000ea80000300a00 */
[----:B-1----:R-:W2:Y:S04]  /*66e80*/  LDL.LU.64 R10, [R1+0x44f8] ;  /* 0x0044f800010a7983 */ /* 0x002ea80000300a00 */
[----:B------:R-:W2:-:S13]  /*66e90*/  LDL.LU.64 R8, [R1+0x44f0] ;  /* 0x0044f00001087983 */ /* 0x000e9a0000300a00 */
[----:B------:R-:W-:Y:S04]  /*66ea0*/  STL.64 [R1+0x520], R4 ;  /* 0x0005200401007387 */ /* 0x000fe80000100a00 */
[----:B------:R0:W-:Y:S04]  /*66eb0*/  STL.64 [R1+0x528], R6 ;  /* 0x0005280601007387 */ /* 0x0001e80000100a00 */
[----:B0-----:R-:W3:Y:S04]  /*66ec0*/  LDL.LU R6, [R1+0x318] ;  /* 0x0003180001067983 */ /* 0x001ee80000300800 */
[----:B------:R-:W3:Y:S01]  /*66ed0*/  LDL.LU R7, [R1+0x31c] ;  /* 0x00031c0001077983 */ /* 0x000ee20000300800 */
[----:B--2---:R-:W-:Y:S03]  /*66ee0*/  HMMA.16816.F32 R24, R8, R26, R12 ;  /* 0x0000001a0818723c */ /* 0x004fe6000000180c */
[----:B------:R-:W2:Y:S04]  /*66ef0*/  LDL.LU.64 R14, [R1+0x44e8] ;  /* 0x0044e800010e7983 */ /* 0x000ea80000300a00 */
[----:B------:R-:W2:-:S15]  /*66f00*/  LDL.LU.64 R12, [R1+0x44e0] ;  /* 0x0044e000010c7983 */ /* 0x000e9e0000300a00 */
[----:B------:R-:W-:-:S01]  /*66f10*/  NOP ;  /* 0x0000000000007918 */ /* 0x000fc20000000000 */
[----:B------:R-:W-:Y:S04]  /*66f20*/  STL.64 [R1+0x510], R24 ;  /* 0x0005101801007387 */ /* 0x000fe80000100a00 */
[----:B------:R0:W-:Y:S04]  /*66f30*/  STL.64 [R1+0x518], R26 ;  /* 0x0005181a01007387 */ /* 0x0001e80000100a00 */
[----:B0-----:R-:W2:Y:S02]  /*66f40*/  LDL.LU.64 R26, [R1+0x44d8] ;  /* 0x0044d800011a7983 */ /* 0x001ea40000300a00 */
[----:B--2---:R-:W-:Y:S02]  /*66f50*/  HMMA.16816.F32 R24, R8, R26, R12 ;  /* 0x0000001a0818723c */ /* 0x004fe4000000180c */
[----:B------:R-:W2:Y:S04]  /*66f60*/  LDL.LU.64 R14, [R1+0x44d0] ;  /* 0x0044d000010e7983 */ /* 0x000ea80000300a00 */
[----:B------:R-:W2:-:S15]  /*66f70*/  LDL.LU.64 R12, [R1+0x44c8] ;  /* 0x0044c800010c7983 */ /* 0x000e9e0000300a00 */
[----:B------:R-:W-:-:S02]  /*66f80*/  NOP ;  /* 0x0000000000007918 */ /* 0x000fc40000000000 */
[----:B------:R-:W-:Y:S04]  /*66f90*/  STL.64 [R1+0x500], R24 ;  /* 0x0005001801007387 */ /* 0x000fe80000100a00 */
[----:B------:R0:W-:Y:S04]  /*66fa0*/  STL.64 [R1+0x508], R26 ;  /* 0x0005081a01007387 */ /* 0x0001e80000100a00 */
[----:B0-----:R-:W3:Y:S04]  /*66fb0*/  LDL.LU.64 R26, [R1+0x44c0] ;  /* 0x0044c000011a7983 */ /* 0x001ee80000300a00 */
[----:B------:R-:W3:Y:S01]  /*66fc0*/  LDL.LU.64 R24, [R1+0x44b8] ;  /* 0x0044b80001187983 */ /* 0x000ee20000300a00 */
[C---:B------:R-:W-:Y:S06]  /*66fd0*/  HMMA.16816.F32 R16, R8.reuse, R18, R20 ;  /* 0x000000120810723c */ /* 0x040fec0000001814 */
[----:B---3--:R-:W-:Y:S01]  /*66fe0*/  HMMA.16816.F32 R4, R8, R6, R24 ;  /* 0x000000060804723c */ /* 0x008fe20000001818 */
[----:B------:R-:W2:-:S15]  /*66ff0*/  LDL.LU.64 R26, [R1+0x44b0] ;  /* 0x0044b000011a7983 */ /* 0x000e9e0000300a00 */
[----:B------:R-:W-:-:S07]  /*67000*/  NOP ;  /* 0x0000000000007918 */ /* 0x000fce0000000000 */
[----:B------:R-:W-:Y:S04]  /*67010*/  STL.64 [R1+0x4f0], R4 ;  /* 0x0004f00401007387 */ /* 0x000fe80000100a00 */
[----:B------:R2:W-:Y:S02]  /*67020*/  STL.64 [R1+0x4f8], R6 ;  /* 0x0004f80601007387 */ /* 0x0005e40000100a00 */
[----:B--2---:R-:W-:Y:S02]  /*67030*/  HMMA.16816.F32 R4, R8, R26, R12 ;  /* 0x0000001a0804723c */ /* 0x004fe4000000180c */
[----:B------:R-:W2:Y:S04]  /*67040*/  LDL.LU R26, [R1+0x1c8] ;  /* 0x0001c800011a7983 */ /* 0x000ea80000300800 */
[----:B------:R-:W-:Y:S04]  /*67050*/  STL.64 [R1+0x4e0], R16 ;  /* 0x0004e01001007387 */ /* 0x000fe80000100a00 */
[----:B------:R-:W-:-:S13]  /*67060*/  STL.64 [R1+0x4e8], R18 ;  /* 0x0004e81201007387 */ /* 0x000fda0000100a00 */
[----:B------:R-:W-:Y:S04]  /*67070*/  STL.64 [R1+0x4d0], R4 ;  /* 0x0004d00401007387 */ /* 0x000fe80000100a00 */
[----:B------:R-:W-:Y:S04]  /*67080*/  STL.64 [R1+0x4d8], R6 ;  /* 0x0004d80601007387 */ /* 0x000fe80000100a00 */
[----:B------:R-:W2:Y:S04]  /*67090*/  LDL.LU R27, [R1+0x1cc] ;  /* 0x0001cc00011b7983 */ /* 0x000ea80000300800 */
[----:B--2---:R0:W-:Y:S04]  /*670a0*/  STL.64 [R1+0x42e8], R26 ;  /* 0x0042e81a01007387 */ /* 0x0041e80000100a00 */
[----:B------:R-:W2:Y:S04]  /*670b0*/  LDL.LU R14, [R1+0x1b8] ;  /* 0x0001b800010e7983 */ /* 0x000ea80000300800 */
[----:B------:R-:W2:Y:S04]  /*670c0*/  LDL.LU R15, [R1+0x1bc] ;  /* 0x0001bc00010f7983 */ /* 0x000ea80000300800 */
[----:B0-----:R-:W3:Y:S04]  /*670d0*/  LDL.LU R26, [R1+0x1d8] ;  /* 0x0001d800011a7983 */ /* 0x001ee80000300800 */
[----:B------:R-:W3:Y:S04]  /*670e0*/  LDL.LU R27, [R1+0x1dc] ;  /* 0x0001dc00011b7983 */ /* 0x000ee80000300800 */
[----:B---3--:R-:W-:Y:S04]  /*670f0*/  STL.64 [R1+0x4300], R26 ;  /* 0x0043001a01007387 */ /* 0x008fe80000100a00 */
[----:B--2---:R0:W-:Y:S04]  /*67100*/  STL.64 [R1+0x42e0], R14 ;  /* 0x0042e00e01007387 */ /* 0x0041e80000100a00 */
[----:B------:R-:W2:Y:S04]  /*67110*/  LDL.LU R12, [R1] ;  /* 0x00000000010c7983 */ /* 0x000ea80000300800 */
[----:B------:R-:W2:Y:S04]  /*67120*/  LDL.LU R13, [R1+0x4] ;  /* 0x00000400010d7983 */ /* 0x000ea80000300800 */
[----:B0-----:R-:W3:Y:S04]  /*67130*/  LDL.LU R14, [R1+0x8] ;  /* 0x00000800010e7983 */ /* 0x001ee80000300800 */
[----:B------:R-:W3:Y:S04]  /*67140*/  LDL.LU R15, [R1+0xc] ;  /* 0x00000c00010f7983 */ /* 0x000ee80000300800 */
[----:B------:R-:W4:Y:S04]  /*67150*/  LDL.LU R26, [R1+0x1e8] ;  /* 0x0001e800011a7983 */ /* 0x000f280000300800 */
[----:B------:R-:W4:Y:S04]  /*67160*/  LDL.LU R27, [R1+0x1ec] ;  /* 0x0001ec00011b7983 */ /* 0x000f280000300800 */
[----:B----4-:R-:W-:Y:S04]  /*67170*/  STL.64 [R1+0x4318], R26 ;  /* 0x0043181a01007387 */ /* 0x010fe80000100a00 */
[----:B---3--:R0:W-:Y:S04]  /*67180*/  STL.64 [R1+0x42f8], R14 ;  /* 0x0042f80e01007387 */ /* 0x0081e80000100a00 */
[----:B--2---:R1:W-:Y:S01]  /*67190*/  STL.64 [R1+0x42f0], R12 ;  /* 0x0042f00c01007387 */ /* 0x0043e20000100a00 */
[----:B0-----:R-:W-:-:S02]  /*671a0*/  IMAD.MOV.U32 R14, RZ, RZ, R0 ;  /* 0x000000ffff0e7224 */ /* 0x001fc400078e0000 */
[----:B------:R-:W-:Y:S01]  /*671b0*/  IMAD.MOV.U32 R15, RZ, RZ, R3 ;  /* 0x000000ffff0f7224 */ /* 0x000fe200078e0003 */
[----:B-1----:R-:W2:Y:S04]  /*671c0*/  LDL.LU R12, [R1+0x10] ;  /* 0x00001000010c7983 */ /* 0x002ea80000300800 */
[----:B------:R-:W2:Y:S04]  /*671d0*/  LDL.LU R13, [R1+0x14] ;  /* 0x00001400010d7983 */ /* 0x000ea80000300800 */
[----:B------:R-:W3:Y:S04]  /*671e0*/  LDL.LU R0, [R1+0x44ac] ;  /* 0x0044ac0001007983 */ /* 0x000ee80000300800 */
[----:B------:R-:W4:Y:S04]  /*671f0*/  LDL.LU R3, [R1+0x44a8] ;  /* 0x0044a80001037983 */ /* 0x000f280000300800 */
[----:B------:R-:W2:Y:S04]  /*67200*/  LDL.LU R26, [R1+0x1f8] ;  /* 0x0001f800011a7983 */ /* 0x000ea80000300800 */
[----:B------:R-:W2:Y:S04]  /*67210*/  LDL.LU R27, [R1+0x1fc] ;  /* 0x0001fc00011b7983 */ /* 0x000ea80000300800 */
[----:B--2---:R0:W-:Y:S04]  /*67220*/  STL.64 [R1+0x4330], R26 ;  /* 0x0043301a01007387 */ /* 0x0041e80000100a00 */
[----:B0-----:R-:W2:Y:S04]  /*67230*/  LDL.LU R26, [R1+0x208] ;  /* 0x00020800011a7983 */ /* 0x001ea80000300800 */
[----:B------:R-:W2:Y:S04]  /*67240*/  LDL.LU R27, [R1+0x20c] ;  /* 0x00020c00011b7983 */ /* 0x000ea80000300800 */
[----:B--2---:R-:W-:Y:S04]  /*67250*/  STL.64 [R1+0x4348], R26 ;  /* 0x0043481a01007387 */ /* 0x004fe80000100a00 */
[----:B------:R-:W-:Y:S04]  /*67260*/  STL.64 [R1+0x4310], R14 ;  /* 0x0043100e01007387 */ /* 0x000fe80000100a00 */
[----:B------:R0:W-:Y:S04]  /*67270*/  STL.64 [R1+0x4308], R12 ;  /* 0x0043080c01007387 */ /* 0x0001e80000100a00 */
[----:B0-----:R-:W2:Y:S04]  /*67280*/  LDL.LU R12, [R1+0x20] ;  /* 0x00002000010c7983 */ /* 0x001ea80000300800 */
[----:B------:R-:W2:Y:S04]  /*67290*/  LDL.LU R13, [R1+0x24] ;  /* 0x00002400010d7983 */ /* 0x000ea80000300800 */
[----:B------:R-:W3:Y:S04]  /*672a0*/  LDL.LU R14, [R1+0x28] ;  /* 0x00002800010e7983 */ /* 0x000ee80000300800 */
        /* <DEDUP_REMOVED lines=43> */
[----:B----4-:R0:W-:Y:S04]  /*67560*/  STL.64 [R1+0x43c0], R26 ;  /* 0x0043c01a01007387 */ /* 0x0101e80000100a00 */
[----:B0-----:R-:W4:Y:S04]  /*67570*/  LDL.LU R26, [R1+0x268] ;  /* 0x00026800011a7983 */ /* 0x001f280000300800 */
        /* <DEDUP_REMOVED lines=42> */
[----:B------:R-:W4:Y:S04]  /*67820*/  LDL.LU R22, [R1+0x2b8] ;  /* 0x0002b80001167983 */ /* 0x000f280000300800 */
[----:B------:R-:W4:Y:S04]  /*67830*/  LDL.LU R23, [R1+0x2bc] ;  /* 0x0002bc0001177983 */ /* 0x000f280000300800 */
[----:B0-----:R-:W2:Y:S04]  /*67840*/  LDL.LU R6, [R1+0x2d8] ;  /* 0x0002d80001067983 */ /* 0x001ea80000300800 */
[----:B------:R-:W2:Y:S04]  /*67850*/  LDL.LU R7, [R1+0x2dc] ;  /* 0x0002dc0001077983 */ /* 0x000ea80000300800 */
[----:B--2---:R-:W-:Y:S04]  /*67860*/  STL.64 [R1+0x4460], R6 ;  /* 0x0044600601007387 */ /* 0x004fe80000100a00 */
[----:B----4-:R0:W-:Y:S04]  /*67870*/  STL.64 [R1+0x4440], R22 ;  /* 0x0044401601007387 */ /* 0x0101e80000100a00 */
[----:B------:R-:W2:Y:S04]  /*67880*/  LDL.LU R20, [R1+0x100] ;  /* 0x0001000001147983 */ /* 0x000ea80000300800 */
[----:B------:R-:W2:Y:S04]  /*67890*/  LDL.LU R21, [R1+0x104] ;  /* 0x0001040001157983 */ /* 0x000ea80000300800 */
[----:B0-----:R-:W4:Y:S04]  /*678a0*/  LDL.LU R22, [R1+0x108] ;  /* 0x0001080001167983 */ /* 0x001f280000300800 */
[----:B------:R-:W4:Y:S04]  /*678b0*/  LDL.LU R23, [R1+0x10c] ;  /* 0x00010c0001177983 */ /* 0x000f280000300800 */
[----:B------:R-:W3:Y:S04]  /*678c0*/  LDL.LU R6, [R1+0x2e8] ;  /* 0x0002e80001067983 */ /* 0x000ee80000300800 */
[----:B------:R-:W3:Y:S04]  /*678d0*/  LDL.LU R7, [R1+0x2ec] ;  /* 0x0002ec0001077983 */ /* 0x000ee80000300800 */
[----:B----4-:R-:W-:Y:S04]  /*678e0*/  STL.64 [R1+0x4458], R22 ;  /* 0x0044581601007387 */ /* 0x010fe80000100a00 */
[----:B--2---:R0:W-:Y:S04]  /*678f0*/  STL.64 [R1+0x4450], R20 ;  /* 0x0044501401007387 */ /* 0x0041e80000100a00 */
[----:B0-----:R-:W2:Y:S04]  /*67900*/  LDL.LU R20, [R1+0x110] ;  /* 0x0001100001147983 */ /* 0x001ea80000300800 */
[----:B------:R-:W2:Y:S04]  /*67910*/  LDL.LU R21, [R1+0x114] ;  /* 0x0001140001157983 */ /* 0x000ea80000300800 */
[----:B------:R-:W4:Y:S04]  /*67920*/  LDL.LU R22, [R1+0x118] ;  /* 0x0001180001167983 */ /* 0x000f280000300800 */
[----:B------:R-:W4:Y:S04]  /*67930*/  LDL.LU R23, [R1+0x11c] ;  /* 0x00011c0001177983 */ /* 0x000f280000300800 */
[----:B----4-:R-:W-:Y:S04]  /*67940*/  STL.64 [R1+0x4470], R22 ;  /* 0x0044701601007387 */ /* 0x010fe80000100a00 */
[----:B--2---:R0:W-:Y:S04]  /*67950*/  STL.64 [R1+0x4468], R20 ;  /* 0x0044681401007387 */ /* 0x0041e80000100a00 */
[----:B0-----:R-:W2:Y:S04]  /*67960*/  LDL.LU R20, [R1+0x120] ;  /* 0x0001200001147983 */ /* 0x001ea80000300800 */
[----:B------:R-:W2:Y:S04]  /*67970*/  LDL.LU R21, [R1+0x124] ;  /* 0x0001240001157983 */ /* 0x000ea80000300800 */
[----:B------:R-:W2:Y:S04]  /*67980*/  LDL.LU R22, [R1+0x128] ;  /* 0x0001280001167983 */ /* 0x000ea80000300800 */
[----:B------:R-:W2:Y:S04]  /*67990*/  LDL.LU R23, [R1+0x12c] ;  /* 0x00012c0001177983 */ /* 0x000ea80000300800 */
        /* <DEDUP_REMOVED lines=8> */
[----:B---3--:R-:W-:Y:S04]  /*67a20*/  STL.64 [R1+0x43e8], R14 ;  /* 0x0043e80e01007387 */ /* 0x008fe80000100a00 */
[----:B------:R0:W-:Y:S04]  /*67a30*/  STL.64 [R1+0x43e0], R12 ;  /* 0x0043e00c01007387 */ /* 0x0001e80000100a00 */
[----:B0-----:R-:W3:Y:S04]  /*67a40*/  LDL.LU R12, [R1+0xb0] ;  /* 0x0000b000010c7983 */ /* 0x001ee80000300800 */
[----:B------:R-:W3:Y:S01]  /*67a50*/  LDL.LU R13, [R1+0xb4] ;  /* 0x0000b400010d7983 */ /* 0x000ee20000300800 */
[----:B------:R-:W-:-:S02]  /*67a60*/  IMAD.MOV.U32 R14, RZ, RZ, R3 ;  /* 0x000000ffff0e7224 */ /* 0x000fc400078e0003 */
[----:B------:R-:W-:Y:S01]  /*67a70*/  IMAD.MOV.U32 R15, RZ, RZ, R0 ;  /* 0x000000ffff0f7224 */ /* 0x000fe200078e0000 */
[----:B------:R-:W4:Y:S04]  /*67a80*/  LDL.LU R3, [R1+0x4484] ;  /* 0x0044840001037983 */ /* 0x000f280000300800 */
[----:B------:R-:W4:Y:S04]  /*67a90*/  LDL.LU R0, [R1+0x4480] ;  /* 0x0044800001007983 */ /* 0x000f280000300800 */
[----:B------:R-:W-:Y:S04]  /*67aa0*/  STL.64 [R1+0x4400], R14 ;  /* 0x0044000e01007387 */ /* 0x000fe80000100a00 */
[----:B---3--:R0:W-:Y:S04]  /*67ab0*/  STL.64 [R1+0x43f8], R12 ;  /* 0x0043f80c01007387 */ /* 0x0081e80000100a00 */
[----:B0-----:R-:W3:Y:S04]  /*67ac0*/  LDL.LU R12, [R1+0xc0] ;  /* 0x0000c000010c7983 */ /* 0x001ee80000300800 */
[----:B------:R-:W3:Y:S04]  /*67ad0*/  LDL.LU R13, [R1+0xc4] ;  /* 0x0000c400010d7983 */ /* 0x000ee80000300800 */
[----:B------:R-:W4:Y:S04]  /*67ae0*/  LDL.LU R14, [R1+0xc8] ;  /* 0x0000c800010e7983 */ /* 0x000f280000300800 */
[----:B------:R-:W4:Y:S01]  /*67af0*/  LDL.LU R15, [R1+0xcc] ;  /* 0x0000cc00010f7983 */ /* 0x000f220000300800 */
[----:B--2---:R-:W-:Y:S03]  /*67b00*/  HMMA.16816.F32 R4, R8, R6, R20 ;  /* 0x000000060804723c */ /* 0x004fe60000001814 */
[----:B----4-:R0:W-:Y:S04]  /*67b10*/  STL.64 [R1+0x4418], R14 ;  /* 0x0044180e01007387 */ /* 0x0101e80000100a00 */
[----:B---3--:R1:W-:Y:S01]  /*67b20*/  STL.64 [R1+0x4410], R12 ;  /* 0x0044100c01007387 */ /* 0x0083e20000100a00 */
[----:B0-----:R-:W-:-:S02]  /*67b30*/  IMAD.MOV.U32 R14, RZ, RZ, R0 ;  /* 0x000000ffff0e7224 */ /* 0x001fc400078e0000 */
[----:B------:R-:W-:Y:S01]  /*67b40*/  IMAD.MOV.U32 R15, RZ, RZ, R3 ;  /* 0x000000ffff0f7224 */ /* 0x000fe200078e0003 */
[----:B-1----:R-:W2:Y:S04]  /*67b50*/  LDL.LU R12, [R1+0xd0] ;  /* 0x0000d000010c7983 */ /* 0x002ea80000300800 */
[----:B------:R-:W2:Y:S04]  /*67b60*/  LDL.LU R13, [R1+0xd4] ;  /* 0x0000d400010d7983 */ /* 0x000ea80000300800 */
[----:B------:R-:W3:Y:S04]  /*67b70*/  LDL.LU R0, [R1+0x447c] ;  /* 0x00447c0001007983 */ /* 0x000ee80000300800 */
[----:B------:R-:W4:Y:S04]  /*67b80*/  LDL.LU R3, [R1+0x4478] ;  /* 0x0044780001037983 */ /* 0x000f280000300800 */
[----:B------:R-:W2:Y:S04]  /*67b90*/  LDL.LU.64 R22, [R1+0x4470] ;  /* 0x0044700001167983 */ /* 0x000ea80000300a00 */
[----:B------:R-:W2:Y:S04]  /*67ba0*/  LDL.LU.64 R20, [R1+0x4468] ;  /* 0x0044680001147983 */ /* 0x000ea80000300a00 */
        /* <DEDUP_REMOVED lines=9> */
[----:B0-----:R-:W2:Y:S02]  /*67c40*/  LDL.LU.64 R6, [R1+0x4448] ;  /* 0x0044480001067983 */ /* 0x001ea40000300a00 */
[----:B--2---:R-:W-:Y:S02]  /*67c50*/  HMMA.16816.F32 R4, R8, R6, R20 ;  /* 0x000000060804723c */ /* 0x004fe40000001814 */
[----:B------:R-:W2:-:S15]  /*67c60*/  LDL.LU.64 R22, [R1+0x4440] ;  /* 0x0044400001167983 */ /* 0x000e9e0000300a00 */
[----:B------:R-:W-:-:S06]  /*67c70*/  NOP ;  /* 0x0000000000007918 */ /* 0x000fcc0000000000 */
[----:B------:R-:W-:Y:S04]  /*67c80*/  STL.64 [R1+0x4a0], R4 ;  /* 0x0004a00401007387 */ /* 0x000fe80000100a00 */
[----:B------:R0:W-:Y:S04]  /*67c90*/  STL.64 [R1+0x4a8], R6 ;  /* 0x0004a80601007387 */ /* 0x0001e80000100a00 */
[----:B0-----:R-:W3:Y:S01]  /*67ca0*/  LDL.LU R6, [R1+0x378] ;  /* 0x0003780001067983 */ /* 0x001ee20000300800 */
[----:B----4-:R-:W-:-:S03]  /*67cb0*/  IMAD.MOV.U32 R7, RZ, RZ, R3 ;  /* 0x000000ffff077224 */ /* 0x010fc600078e0003 */
[----:B------:R-:W4:Y:S04]  /*67cc0*/  LDL.LU R3, [R1+0x4438] ;  /* 0x0044380001037983 */ /* 0x000f280000300800 */
[----:B---3--:R0:W-:Y:S04]  /*67cd0*/  STL.64 [R1+0x4298], R6 ;  /* 0x0042980601007387 */ /* 0x0081e80000100a00 */
[----:B0-----:R-:W3:Y:S04]  /*67ce0*/  LDL.LU R6, [R1+0x2a8] ;  /* 0x0002a80001067983 */ /* 0x001ee80000300800 */
[----:B------:R-:W3:Y:S01]  /*67cf0*/  LDL.LU R7, [R1+0x2ac] ;  /* 0x0002ac0001077983 */ /* 0x000ee20000300800 */
[----:B--2---:R-:W-:Y:S03]  /*67d00*/  HMMA.16816.F32 R20, R8, R22, R16 ;  /* 0x000000160814723c */ /* 0x004fe60000001810 */
[----:B------:R-:W2:-:S15]  /*67d10*/  LDL.LU.64 R16, [R1+0x4430] ;  /* 0x0044300001107983 */ /* 0x000e9e0000300a00 */
[----:B------:R-:W-:-:S05]  /*67d20*/  NOP ;  /* 0x0000000000007918 */ /* 0x000fca0000000000 */
[----:B------:R0:W-:Y:S04]  /*67d30*/  STL.64 [R1+0x490], R20 ;  /* 0x0004901401007387 */ /* 0x0001e80000100a00 */
[----:B------:R1:W-:Y:S04]  /*67d40*/  STL.64 [R1+0x498], R22 ;  /* 0x0004981601007387 */ /* 0x0003e80000100a00 */
[----:B0-----:R-:W2:Y:S04]  /*67d50*/  LDL.LU.64 R20, [R1+0x4428] ;  /* 0x0044280001147983 */ /* 0x001ea80000300a00 */
[----:B------:R-:W2:Y:S04]  /*67d60*/  LDL.LU R18, [R1+0x1a8] ;  /* 0x0001a80001127983 */ /* 0x000ea80000300800 */
[----:B------:R-:W2:Y:S04]  /*67d70*/  LDL.LU R19, [R1+0x1ac] ;  /* 0x0001ac0001137983 */ /* 0x000ea80000300800 */
[----:B-1----:R-:W2:Y:S04]  /*67d80*/  LDL.LU R22, [R1+0x198] ;  /* 0x0001980001167983 */ /* 0x002ea80000300800 */
[----:B------:R-:W2:Y:S01]  /*67d90*/  LDL.LU R23, [R1+0x19c] ;  /* 0x00019c0001177983 */ /* 0x000ea20000300800 */
[----:B---3--:R-:W-:Y:S03]  /*67da0*/  HMMA.16816.F32 R4, R8, R6, R24 ;  /* 0x000000060804723c */ /* 0x008fe60000001818 */
[----:B------:R-:W3:-:S15]  /*67db0*/  LDL.LU.64 R26, [R1+0x4420] ;  /* 0x00442000011a7983 */ /* 0x000ede0000300a00 */
[----:B------:R-:W-:-:S05]  /*67dc0*/  NOP ;  /* 0x0000000000007918 */ /* 0x000fca0000000000 */
[----:B------:R-:W-:Y:S04]  /*67dd0*/  STL.64 [R1+0x480], R4 ;  /* 0x0004800401007387 */ /* 0x000fe80000100a00 */
[----:B------:R0:W-:Y:S04]  /*67de0*/  STL.64 [R1+0x488], R6 ;  /* 0x0004880601007387 */ /* 0x0001e80000100a00 */
[----:B0-----:R-:W2:Y:S01]  /*67df0*/  LDL.LU R6, [R1+0x188] ;  /* 0x0001880001067983 */ /* 0x001ea20000300800 */
[----:B---3--:R-:W-:Y:S03]  /*67e00*/  HMMA.16816.F32 R24, R8, R26, R12 ;  /* 0x0000001a0818723c */ /* 0x008fe6000000180c */
[----:B------:R-:W3:Y:S04]  /*67e10*/  LDL.LU.64 R14, [R1+0x4418] ;  /* 0x00441800010e7983 */ /* 0x000ee80000300a00 */
[----:B------:R-:W3:-:S15]  /*67e20*/  LDL.LU.64 R12, [R1+0x4410] ;  /* 0x00441000010c7983 */ /* 0x000ede0000300a00 */
[----:B------:R-:W-:-:S01]  /*67e30*/  NOP ;  /* 0x0000000000007918 */ /* 0x000fc20000000000 */
[----:B------:R-:W-:Y:S04]  /*67e40*/  STL.64 [R1+0x470], R24 ;  /* 0x0004701801007387 */ /* 0x000fe80000100a00 */
[----:B------:R0:W-:Y:S04]  /*67e50*/  STL.64 [R1+0x478], R26 ;  /* 0x0004781a01007387 */ /* 0x0001e80000100a00 */
[----:B0-----:R-:W3:Y:S02]  /*67e60*/  LDL.LU.64 R26, [R1+0x4408] ;  /* 0x00440800011a7983 */ /* 0x001ee40000300a00 */
[----:B---3--:R-:W-:Y:S02]  /*67e70*/  HMMA.16816.F32 R24, R8, R26, R12 ;  /* 0x0000001a0818723c */ /* 0x008fe4000000180c */
[----:B------:R-:W3:Y:S04]  /*67e80*/  LDL.LU.64 R14, [R1+0x4400] ;  /* 0x00440000010e7983 */ /* 0x000ee80000300a00 */
[----:B------:R-:W3:-:S15]  /*67e90*/  LDL.LU.64 R12, [R1+0x43f8] ;  /* 0x0043f800010c7983 */ /* 0x000ede0000300a00 */
[----:B------:R-:W-:-:S02]  /*67ea0*/  NOP ;  /* 0x0000000000007918 */ /* 0x000fc40000000000 */
        /* <DEDUP_REMOVED lines=72> */
[----:B0-----:R-:W3:Y:S01]  /*68330*/  LDL.LU.64 R26, [R1+0x4300] ;  /* 0x00430000011a7983 */ /* 0x001ee20000300a00 */
[----:B----4-:R-:W-:Y:S01]  /*68340*/  IMAD.MOV.U32 R7, RZ, RZ, R3 ;  /* 0x000000ffff077224 */ /* 0x010fe200078e0003 */
[----:B---3--:R-:W-:Y:S02]  /*68350*/  HMMA.16816.F32 R24, R8, R26, R12 ;  /* 0x0000001a0818723c */ /* 0x008fe4000000180c */
[----:B------:R-:W3:Y:S04]  /*68360*/  LDL.LU.64 R14, [R1+0x42f8] ;  /* 0x0042f800010e7983 */ /* 0x000ee80000300a00 */
[----:B------:R-:W3:-:S15]  /*68370*/  LDL.LU.64 R12, [R1+0x42f0] ;  /* 0x0042f000010c7983 */ /* 0x000ede0000300a00 */
[----:B------:R-:W-:-:S02]  /*68380*/  NOP ;  /* 0x0000000000007918 */ /* 0x000fc40000000000 */
[----:B------:R-:W-:Y:S01]  /*68390*/  STL.64 [R1+0x3b0], R24 ;  /* 0x0003b01801007387 */ /* 0x000fe20000100a00 */
[----:B------:R-:W-:-:S03]  /*683a0*/  IMAD.MOV.U32 R3, RZ, RZ, R27 ;  /* 0x000000ffff037224 */ /* 0x000fc600078e001b */
[----:B------:R0:W-:Y:S04]  /*683b0*/  STL [R1+0x3b8], R26 ;  /* 0x0003b81a01007387 */ /* 0x0001e80000100800 */
[----:B0-----:R-:W3:Y:S04]  /*683c0*/  LDL.LU.64 R26, [R1+0x42e8] ;  /* 0x0042e800011a7983 */ /* 0x001ee80000300a00 */
[----:B------:R-:W-:Y:S01]  /*683d0*/  STL [R1+0x41d8], R3 ;  /* 0x0041d80301007387 */ /* 0x000fe20000100800 */
[----:B---3--:R-:W-:Y:S03]  /*683e0*/  HMMA.16816.F32 R24, R8, R26, R12 ;  /* 0x0000001a0818723c */ /* 0x008fe6000000180c */
[----:B------:R-:W3:-:S15]  /*683f0*/  LDL.LU.64 R14, [R1+0x42e0] ;  /* 0x0042e000010e7983 */ /* 0x000ede0000300a00 */
[----:B------:R-:W-:-:S05]  /*68400*/  NOP ;  /* 0x0000000000007918 */ /* 0x000fca0000000000 */
[----:B------:R-:W-:Y:S04]  /*68410*/  STL.64 [R1+0x3a0], R24 ;  /* 0x0003a01801007387 */ /* 0x000fe80000100a00 */
[----:B------:R0:W-:Y:S04]  /*68420*/  STL.64 [R1+0x3a8], R26 ;  /* 0x0003a81a01007387 */ /* 0x0001e80000100a00 */
[----:B0-----:R-:W3:Y:S04]  /*68430*/  LDL.LU.64 R26, [R1+0x42d8] ;  /* 0x0042d800011a7983 */ /* 0x001ee80000300a00 */
[----:B------:R-:W3:Y:S02]  /*68440*/  LDL.LU.64 R24, [R1+0x42d0] ;  /* 0x0042d00001187983 */ /* 0x000ee40000300a00 */
[----:B---3--:R-:W-:Y:S02]  /*68450*/  HMMA.16816.F32 R24, R8, R14, R24 ;  /* 0x0000000e0818723c */ /* 0x008fe40000001818 */
[----:B------:R-:W3:Y:S04]  /*68460*/  LDL.LU.64 R14, [R1+0x42c8] ;  /* 0x0042c800010e7983 */ /* 0x000ee80000300a00 */
[----:B------:R-:W3:-:S15]  /*68470*/  LDL.LU.64 R12, [R1+0x42c0] ;  /* 0x0042c000010c7983 */ /* 0x000ede0000300a00 */
[----:B------:R-:W-:-:S02]  /*68480*/  NOP ;  /* 0x0000000000007918 */ /* 0x000fc40000000000 */
[----:B------:R-:W-:Y:S04]  /*68490*/  STL [R1+0x3fdc], R24 ;  /* 0x003fdc1801007387 */ /* 0x000fe80000100800 */
[----:B------:R-:W-:Y:S04]  /*684a0*/  STL [R1+0x3fd8], R25 ;  /* 0x003fd81901007387 */ /* 0x000fe80000100800 */
[----:B------:R2:W-:Y:S04]  /*684b0*/  STL [R1+0x3fd4], R26 ;  /* 0x003fd41a01007387 */ /* 0x0005e80000100800 */
[----:B------:R0:W-:Y:S01]  /*684c0*/  STL [R1+0x3fd0], R27 ;  /* 0x003fd01b01007387 */ /* 0x0001e20000100800 */
[----:B--2---:R-:W-:-:S02]  /*684d0*/  IMAD.MOV.U32 R26, RZ, RZ, R17 ;  /* 0x000000ffff1a7224 */ /* 0x004fc400078e0011 */
[----:B0-----:R-:W-:Y:S01]  /*684e0*/  IMAD.MOV.U32 R27, RZ, RZ, R16 ;  /* 0x000000ffff1b7224 */ /* 0x001fe200078e0010 */
[----:B---3--:R-:W-:Y:S01]  /*684f0*/  HMMA.16816.F32 R12, R8, R18, R12 ;  /* 0x00000012080c723c */ /* 0x008fe2000000180c */
[----:B------:R-:W2:Y:S04]  /*68500*/  LDL.LU.64 R18, [R1+0x42b8] ;  /* 0x0042b80001127983 */ /* 0x000ea80000300a00 */
[----:B------:R-:W2:Y:S01]  /*68510*/  LDL.LU.64 R16, [R1+0x42b0] ;  /* 0x0042b00001107983 */ /* 0x000ea20000300a00 */
[----:B------:R-:W-:Y:S02]  /*68520*/  IMAD.MOV.U32 R24, RZ, RZ, R21 ;  /* 0x000000ffff187224 */ /* 0x000fe400078e0015 */
[----:B------:R-:W-:-:S15]  /*68530*/  IMAD.MOV.U32 R25, RZ, RZ, R20 ;  /* 0x000000ffff197224 */ /* 0x000fde00078e0014 */
[----:B------:R-:W-:Y:S04]  /*68540*/  STL.64 [R1+0x320], R12 ;  /* 0x0003200c01007387 */ /* 0x000fe80000100a00 */
[----:B------:R0:W-:Y:S04]  /*68550*/  STL.64 [R1+0x328], R14 ;  /* 0x0003280e01007387 */ /* 0x0001e80000100a00 */
[----:B0-----:R-:W3:Y:S01]  /*68560*/  LDL R15, [R1+0x594] ;  /* 0x00059400010f7983 */ /* 0x001ee20000100800 */
[----:B--2---:R-:W-:Y:S03]  /*68570*/  HMMA.16816.F32 R16, R8, R22, R16 ;  /* 0x000000160810723c */ /* 0x004fe60000001810 */
[----:B------:R-:W2:Y:S04]  /*68580*/  LDL.LU.64 R22, [R1+0x42a8] ;  /* 0x0042a80001167983 */ /* 0x000ea80000300a00 */
[----:B------:R-:W2:-:S15]  /*68590*/  LDL.LU.64 R20, [R1+0x42a0] ;  /* 0x0042a00001147983 */ /* 0x000e9e0000300a00 */
[----:B------:R-:W-:-:S01]  /*685a0*/  NOP ;  /* 0x0000000000007918 */ /* 0x000fc20000000000 */
[----:B------:R-:W-:Y:S04]  /*685b0*/  STL.64 [R1+0x380], R16 ;  /* 0x0003801001007387 */ /* 0x000fe80000100a00 */
[----:B------:R0:W-:Y:S04]  /*685c0*/  STL.64 [R1+0x388], R18 ;  /* 0x0003881201007387 */ /* 0x0001e80000100a00 */
[----:B0-----:R-:W4:Y:S04]  /*685d0*/  LDL.LU R18, [R1+0x358] ;  /* 0x0003580001127983 */ /* 0x001f280000300800 */
[----:B------:R-:W4:Y:S01]  /*685e0*/  LDL.LU R19, [R1+0x35c] ;  /* 0x00035c0001137983 */ /* 0x000f220000300800 */
[----:B--2---:R-:W-:Y:S03]  /*685f0*/  HMMA.16816.F32 R20, R8, R6, R20 ;  /* 0x000000060814723c */ /* 0x004fe60000001814 */
[----:B------:R-:W2:-:S15]  /*68600*/  LDL.LU.64 R6, [R1+0x4298] ;  /* 0x0042980001067983 */ /* 0x000e9e0000300a00 */
[----:B------:R-:W-:-:S05]  /*68610*/  NOP ;  /* 0x0000000000007918 */ /* 0x000fca0000000000 */
[----:B------:R0:W-:Y:S04]  /*68620*/  STL.64 [R1+0x190], R20 ;  /* 0x0001901401007387 */ /* 0x0001e80000100a00 */
[----:B------:R1:W-:Y:S04]  /*68630*/  STL.64 [R1+0x198], R22 ;  /* 0x0001981601007387 */ /* 0x0003e80000100a00 */
[----:B0-----:R-:W4:Y:S01]  /*68640*/  LDL.LU R20, [R1+0x340] ;  /* 0x0003400001147983 */ /* 0x001f220000300800 */
[----:B------:R-:W-:Y:S02]  /*68650*/  IMAD.MOV.U32 R21, RZ, RZ, R29 ;  /* 0x000000ffff157224 */ /* 0x000fe400078e001d */
[----:B-1----:R-:W-:-:S02]  /*68660*/  IMAD.MOV.U32 R22, RZ, RZ, R28 ;  /* 0x000000ffff167224 */ /* 0x002fc400078e001c */
[----:B------:R-:W-:Y:S01]  /*68670*/  IMAD.MOV.U32 R23, RZ, RZ, R2 ;  /* 0x000000ffff177224 */ /* 0x000fe200078e0002 */
[----:B------:R-:W-:Y:S01]  /*68680*/  STL [R1+0x3d60], R0 ;  /* 0x003d600001007387 */ /* 0x000fe20000100800 */
[----:B------:R-:W-:Y:S01]  /*68690*/  LOP3.LUT R2, R0, 0x40, RZ, 0x3c, !PT ;  /* 0x0000004000027812 */ /* 0x000fe200078e3cff */
[C---:B--2---:R-:W-:Y:S06]  /*686a0*/  HMMA.16816.F32 R4, R8.reuse, R6, R24 ;  /* 0x000000060804723c */ /* 0x044fec0000001818 */
[----:B----4-:R-:W-:Y:S01]  /*686b0*/  HMMA.16816.F32 R16, R8, R18, R20 ;  /* 0x000000120810723c */ /* 0x010fe20000001814 */
[----:B------:R-:W-:-:S15]  /*686c0*/  LDSM.16.M88.4 R20, [R2+UR6+0x17000] ;  /* 0x017000060214783b */ /* 0x000fde0008000200 */
[----:B------:R-:W-:-:S07]  /*686d0*/  NOP ;  /* 0x0000000000007918 */ /* 0x000fce0000000000 */
[----:B------:R-:W-:Y:S04]  /*686e0*/  STL.64 [R1+0x180], R16 ;  /* 0x0001801001007387 */ /* 0x000fe80000100a00 */
[----:B------:R-:W-:Y:S04]  /*686f0*/  STL.64 [R1+0x188], R18 ;  /* 0x0001881201007387 */ /* 0x000fe80000100a00 */
[----:B------:R-:W-:Y:S04]  /*68700*/  STL.64 [R1+0x4290], R10 ;  /* 0x0042900a01007387 */ /* 0x000fe80000100a00 */
[----:B------:R-:W-:Y:S04]  /*68710*/  STL.64 [R1+0x4288], R8 ;  /* 0x0042880801007387 */ /* 0x000fe80000100a00 */
[----:B------:R-:W-:Y:S04]  /*68720*/  STL.64 [R1+0x170], R4 ;  /* 0x0001700401007387 */ /* 0x000fe80000100a00 */
[----:B------:R-:W-:Y:S04]  /*68730*/  STL.64 [R1+0x178], R6 ;  /* 0x0001780601007387 */ /* 0x000fe80000100a00 */
[----:B---3--:R-:W0:Y:S04]  /*68740*/  LDSM.16.MT88.4 R4, [R15+0x20400] ;  /* 0x020400000f04783b */ /* 0x008e280000004200 */
[----:B------:R-:W1:Y:S04]  /*68750*/  LDSM.16.M88.4 R8, [R2+UR6+0x1000] ;  /* 0x001000060208783b */ /* 0x000e680008000200 */
[----:B------:R-:W2:Y:S04]  /*68760*/  LDSM.16.M88.4 R16, [R2+UR6] ;  /* 0x000000060210783b */ /* 0x000ea80008000200 */
[----:B------:R-:W-:Y:S04]  /*68770*/  LDSM.16.MT88.4 R12, [R15+0x20600] ;  /* 0x020600000f0c783b */ /* 0x000fe80000004200 */
[----:B0-----:R-:W-:Y:S04]  /*68780*/  STL [R1+0x41e8], R4 ;  /* 0x0041e80401007387 */ /* 0x001fe80000100800 */
[----:B------:R-:W-:Y:S01]  /*68790*/  STL [R1+0x41e4], R5 ;  /* 0x0041e40501007387 */ /* 0x000fe20000100800 */
[----:B-1----:R-:W-:-:S03]  /*687a0*/  IMAD.MOV.U32 R26, RZ, RZ, R10 ;  /* 0x000000ffff1a7224 */ /* 0x002fc600078e000a */
[----:B------:R0:W-:Y:S01]  /*687b0*/  STL [R1+0x41e0], R6 ;  /* 0x0041e00601007387 */ /* 0x0001e20000100800 */
[----:B------:R-:W-:-:S03]  /*687c0*/  IMAD.MOV.U32 R27, RZ, RZ, R11 ;  /* 0x000000ffff1b7224 */ /* 0x000fc600078e000b */
[----:B------:R1:W-:Y:S01]  /*687d0*/  STL [R1+0x41dc], R7 ;  /* 0x0041dc0701007387 */ /* 0x0003e20000100800 */
[----:B0-----:R-:W-:Y:S02]  /*687e0*/  IMAD.MOV.U32 R6, RZ, RZ, R8 ;  /* 0x000000ffff067224 */ /* 0x001fe400078e0008 */
[----:B-1----:R-:W-:Y:S02]  /*687f0*/  IMAD.MOV.U32 R7, RZ, RZ, R9 ;  /* 0x000000ffff077224 */ /* 0x002fe400078e0009 */
[----:B------:R-:W0:Y:S01]  /*68800*/  LDSM.16.M88.4 R8, [R2+UR6+0x2000] ;  /* 0x002000060208783b */ /* 0x000e220008000200 */
[----:B--2---:R-:W-:Y:S02]  /*68810*/  IMAD.MOV.U32 R3, RZ, RZ, R17 ;  /* 0x000000ffff037224 */ /* 0x004fe400078e0011 */
[----:B------:R-:W-:Y:S02]  /*68820*/  IMAD.MOV.U32 R0, RZ, RZ, R19 ;  /* 0x000000ffff007224 */ /* 0x000fe400078e0013 */
[----:B------:R-:W-:Y:S01]  /*68830*/  IMAD.MOV.U32 R29, RZ, RZ, R18 ;  /* 0x000000ffff1d7224 */ /* 0x000fe200078e0012 */
[----:B------:R-:W-:Y:S04]  /*68840*/  STL [R1+0x310], R16 ;  /* 0x0003101001007387 */ /* 0x000fe80000100800 */
[----:B------:R-:W-:Y:S04]  /*68850*/  STL [R1+0x41ec], R3 ;  /* 0x0041ec0301007387 */ /* 0x000fe80000100800 */
[----:B------:R-:W-:Y:S04]  /*68860*/  STL [R1+0x3fcc], R0 ;  /* 0x003fcc0001007387 */ /* 0x000fe80000100800 */
[----:B------:R-:W-:Y:S04]  /*68870*/  STL [R1+0x3fc8], R29 ;  /* 0x003fc81d01007387 */ /* 0x000fe80000100800 */
[----:B------:R-:W-:Y:S04]  /*68880*/  STL [R1+0x41f4], R7 ;  /* 0x0041f40701007387 */ /* 0x000fe80000100800 */
[----:B------:R-:W-:Y:S04]  /*68890*/  STL [R1+0x41f0], R6 ;  /* 0x0041f00601007387 */ /* 0x000fe80000100800 */
[----:B------:R-:W-:Y:S01]  /*688a0*/  LDSM.16.M88.4 R16, [R2+UR6+0x16000] ;  /* 0x016000060210783b */ /* 0x000fe20008000200 */
[----:B0-----:R-:W-:-:S03]  /*688b0*/  IMAD.MOV.U32 R4, RZ, RZ, R8 ;  /* 0x000000ffff047224 */ /* 0x001fc600078e0008 */
[----:B------:R-:W-:Y:S01]  /*688c0*/  STL.64 [R1+0x2f8], R10 ;  /* 0x0002f80a01007387 */ /* 0x000fe20000100a00 */
[----:B------:R-:W-:-:S03]  /*688d0*/  IMAD.MOV.U32 R5, RZ, RZ, R9 ;  /* 0x000000ffff057224 */ /* 0x000fc600078e0009 */
[----:B------:R-:W0:Y:S04]  /*688e0*/  LDSM.16.M88.4 R8, [R2+UR6+0x3000] ;  /* 0x003000060208783b */ /* 0x000e280008000200 */
[----:B------:R-:W-:Y:S04]  /*688f0*/  STL [R1+0x41fc], R5 ;  /* 0x0041fc0501007387 */ /* 0x000fe80000100800 */
[----:B------:R-:W-:Y:S01]  /*68900*/  STL [R1+0x41f8], R4 ;  /* 0x0041f80401007387 */ /* 0x000fe20000100800 */
        /* <DEDUP_REMOVED lines=100> */
[----:B------:R-:W-:Y:S01]  /*68f50*/  STL [R1+0x4280], R6 ;  /* 0x0042800601007387 */ /* 0x000fe20000100800 */
[----:B0-----:R-:W-:-:S03]  /*68f60*/  IMAD.MOV.U32 R4, RZ, RZ, R8 ;  /* 0x000000ffff047224 */ /* 0x001fc600078e0008 */
[----:B------:R-:W-:Y:S01]  /*68f70*/  STL.64 [R1+0x1d8], R10 ;  /* 0x0001d80a01007387 */ /* 0x000fe20000100a00 */
[----:B------:R-:W-:-:S03]  /*68f80*/  IMAD.MOV.U32 R5, RZ, RZ, R9 ;  /* 0x000000ffff057224 */ /* 0x000fc600078e0009 */
[----:B------:R-:W0:Y:S02]  /*68f90*/  LDSM.16.M88.4 R8, [R2+UR6+0x15000] ;  /* 0x015000060208783b */ /* 0x000e240008000200 */
[----:B0-----:R-:W-:Y:S02]  /*68fa0*/  IMAD.MOV.U32 R6, RZ, RZ, R8 ;  /* 0x000000ffff067224 */ /* 0x001fe400078e0008 */
[----:B------:R-:W-:Y:S01]  /*68fb0*/  STL [R1+0x1c8], R10 ;  /* 0x0001c80a01007387 */ /* 0x000fe20000100800 */
[----:B------:R-:W-:Y:S02]  /*68fc0*/  IMAD.MOV.U32 R3, RZ, RZ, R9 ;  /* 0x000000ffff037224 */ /* 0x000fe400078e0009 */
[----:B------:R-:W-:Y:S02]  /*68fd0*/  IMAD.MOV.U32 R28, RZ, RZ, R11 ;  /* 0x000000ffff1c7224 */ /* 0x000fe400078e000b */
[----:B------:R-:W0:Y:S04]  /*68fe0*/  LDSM.16.M88.4 R8, [R2+UR6+0x18000] ;  /* 0x018000060208783b */ /* 0x000e280008000200 */
[----:B------:R-:W-:Y:S04]  /*68ff0*/  STL [R1+0x3f58], R28 ;  /* 0x003f581c01007387 */ /* 0x000fe80000100800 */
[----:B0-----:R-:W-:Y:S04]  /*69000*/  STL.64 [R1+0x330], R8 ;  /* 0x0003300801007387 */ /* 0x001fe80000100a00 */
[----:B------:R-:W-:Y:S04]  /*69010*/  STL.64 [R1+0x338], R10 ;  /* 0x0003380a01007387 */ /* 0x000fe80000100a00 */
[----:B------:R-:W0:Y:S02]  /*69020*/  LDSM.16.M88.4 R8, [R2+UR6+0x19000] ;  /* 0x019000060208783b */ /* 0x000e240008000200 */
[----:B0-----:R-:W-:-:S02]  /*69030*/  IMAD.MOV.U32 R24, RZ, RZ, R8 ;  /* 0x000000ffff187224 */ /* 0x001fc400078e0008 */
[----:B------:R-:W-:Y:S01]  /*69040*/  STL.64 [R1+0x378], R10 ;  /* 0x0003780a01007387 */ /* 0x000fe20000100a00 */
[----:B------:R-:W-:-:S03]  /*69050*/  IMAD.MOV.U32 R25, RZ, RZ, R9 ;  /* 0x000000ffff197224 */ /* 0x000fc600078e0009 */
[----:B------:R-:W0:Y:S04]  /*69060*/  LDSM.16.M88.4 R8, [R2+UR6+0x1a000] ;  /* 0x01a000060208783b */ /* 0x000e280008000200 */
[----:B------:R1:W-:Y:S04]  /*69070*/  STL.64 [R1+0x3fe8], R26 ;  /* 0x003fe81a01007387 */ /* 0x0003e80000100a00 */
[----:B------:R-:W-:Y:S04]  /*69080*/  STL.64 [R1+0x3fe0], R24 ;  /* 0x003fe01801007387 */ /* 0x000fe80000100a00 */
[----:B-1----:R-:W2:Y:S04]  /*69090*/  LDL.LU R26, [R1+0x578] ;  /* 0x00057800011a7983 */ /* 0x002ea80000300800 */
[----:B------:R-:W2:Y:S04]  /*690a0*/  LDL.LU R27, [R1+0x57c] ;  /* 0x00057c00011b7983 */ /* 0x000ea80000300800 */
[----:B------:R-:W-:Y:S04]  /*690b0*/  STL.64 [R1+0x1b8], R18 ;  /* 0x0001b81201007387 */ /* 0x000fe80000100a00 */
[----:B------:R1:W-:Y:S04]  /*690c0*/  STL.64 [R1+0x3ff0], R16 ;  /* 0x003ff01001007387 */ /* 0x0003e80000100a00 */
[----:B-1----:R-:W2:Y:S04]  /*690d0*/  LDL.LU R16, [R1+0x520] ;  /* 0x0005200001107983 */ /* 0x002ea80000300800 */
[----:B------:R-:W2:Y:S04]  /*690e0*/  LDL.LU R17, [R1+0x524] ;  /* 0x0005240001117983 */ /* 0x000ea80000300800 */
[----:B------:R-:W2:Y:S04]  /*690f0*/  LDL.LU R18, [R1+0x528] ;  /* 0x0005280001127983 */ /* 0x000ea80000300800 */
[----:B------:R-:W2:Y:S04]  /*69100*/  LDL.LU R19, [R1+0x52c] ;  /* 0x00052c0001137983 */ /* 0x000ea80000300800 */
[----:B------:R1:W-:Y:S04]  /*69110*/  STL.64 [R1+0x1a8], R22 ;  /* 0x0001a81601007387 */ /* 0x0003e80000100a00 */
[----:B------:R-:W-:Y:S04]  /*69120*/  STL.64 [R1+0x3ff8], R20 ;  /* 0x003ff81401007387 */ /* 0x000fe80000100a00 */
[----:B0-----:R-:W-:Y:S04]  /*69130*/  STL.64 [R1+0x390], R8 ;  /* 0x0003900801007387 */ /* 0x001fe80000100a00 */
[----:B------:R-:W-:Y:S04]  /*69140*/  STL.64 [R1+0x398], R10 ;  /* 0x0003980a01007387 */ /* 0x000fe80000100a00 */
[----:B------:R-:W0:Y:S04]  /*69150*/  LDSM.16.M88.4 R8, [R2+UR6+0x1b000] ;  /* 0x01b000060208783b */ /* 0x000e280008000200 */
[----:B-1----:R-:W3:Y:S04]  /*69160*/  LDL.LU R22, [R1+0x558] ;  /* 0x0005580001167983 */ /* 0x002ee80000300800 */
[----:B------:R-:W3:Y:S04]  /*69170*/  LDL.LU R23, [R1+0x55c] ;  /* 0x00055c0001177983 */ /* 0x000ee80000300800 */
[----:B0-----:R-:W-:Y:S04]  /*69180*/  STL.64 [R1+0x540], R8 ;  /* 0x0005400801007387 */ /* 0x001fe80000100a00 */
[----:B------:R-:W-:Y:S04]  /*69190*/  STL.64 [R1+0x548], R10 ;  /* 0x0005480a01007387 */ /* 0x000fe80000100a00 */
[----:B------:R-:W0:Y:S04]  /*691a0*/  LDSM.16.M88.4 R8, [R2+UR6+0x1c000] ;  /* 0x01c000060208783b */ /* 0x000e280008000200 */
        /* <DEDUP_REMOVED lines=10> */
[----:B------:R0:W-:Y:S04]  /*69250*/  STL.64 [R1+0x5b8], R10 ;  /* 0x0005b80a01007387 */ /* 0x0001e80000100a00 */
[----:B0-----:R-:W3:Y:S04]  /*69260*/  LDL.LU.64 R10, [R1+0x4290] ;  /* 0x00429000010a7983 */ /* 0x001ee80000300a00 */
[----:B------:R-:W3:Y:S04]  /*69270*/  LDL.LU.64 R8, [R1+0x4288] ;  /* 0x0042880001087983 */ /* 0x000ee80000300a00 */
[----:B------:R-:W-:Y:S04]  /*69280*/  STL [R1+0x3794], R2 ;  /* 0x0037940201007387 */ /* 0x000fe80000100800 */
[----:B------:R-:W-:Y:S04]  /*69290*/  STL.64 [R1+0x3f68], R14 ;  /* 0x003f680e01007387 */ /* 0x000fe80000100a00 */
[----:B------:R0:W-:Y:S04]  /*692a0*/  STL.64 [R1+0x3f60], R12 ;  /* 0x003f600c01007387 */ /* 0x0001e80000100a00 */
[----:B0-----:R-:W3:Y:S04]  /*692b0*/  LDL.LU R12, [R1+0x530] ;  /* 0x00053000010c7983 */ /* 0x001ee80000300800 */
[----:B------:R-:W3:Y:S04]  /*692c0*/  LDL.LU R13, [R1+0x534] ;  /* 0x00053400010d7983 */ /* 0x000ee80000300800 */
[----:B------:R-:W3:Y:S04]  /*692d0*/  LDL.LU R14, [R1+0x538] ;  /* 0x00053800010e7983 */ /* 0x000ee80000300800 */
[----:B------:R-:W3:Y:S02]  /*692e0*/  LDL.LU R15, [R1+0x53c] ;  /* 0x00053c00010f7983 */ /* 0x000ee40000300800 */
[C---:B---3--:R-:W-:Y:S06]  /*692f0*/  HMMA.16816.F32 R20, R8.reuse, R22, R12 ;  /* 0x000000160814723c */ /* 0x048fec000000180c */
[----:B--2---:R-:W-:Y:S07]  /*69300*/  HMMA.16816.F32 R12, R8, R26, R16 ;  /* 0x0000001a080c723c */ /* 0x004fee0000001810 */
[----:B------:R-:W-:-:S02]  /*69310*/  IMAD.MOV.U32 R8, RZ, RZ, R6 ;  /* 0x000000ffff087224 */ /* 0x000fc400078e0006 */
[----:B------:R-:W-:-:S08]  /*69320*/  IMAD.MOV.U32 R9, RZ, RZ, R3 ;  /* 0x000000ffff097224 */ /* 0x000fd000078e0003 */
[----:B------:R0:W-:Y:S04]  /*69330*/  STL.64 [R1+0x160], R20 ;  /* 0x0001601401007387 */ /* 0x0001e80000100a00 */
[----:B------:R-:W2:Y:S04]  /*69340*/  LDL.LU R6, [R1+0x4280] ;  /* 0x0042800001067983 */ /* 0x000ea80000300800 */
[----:B------:R-:W-:Y:S04]  /*69350*/  STL.64 [R1+0x150], R12 ;  /* 0x0001500c01007387 */ /* 0x000fe80000100a00 */
[----:B------:R-:W-:Y:S01]  /*69360*/  STL.64 [R1+0x158], R14 ;  /* 0x0001580e01007387 */ /* 0x000fe20000100a00 */
[----:B0-----:R-:W-:-:S02]  /*69370*/  IMAD.MOV.U32 R20, RZ, RZ, R4 ;  /* 0x000000ffff147224 */ /* 0x001fc400078e0004 */
[----:B------:R-:W-:Y:S01]  /*69380*/  IMAD.MOV.U32 R21, RZ, RZ, R5 ;  /* 0x000000ffff157224 */ /* 0x000fe200078e0005 */
[----:B------:R-:W3:Y:S04]  /*69390*/  LDL.LU R3, [R1+0x427c] ;  /* 0x00427c0001037983 */ /* 0x000ee80000300800 */
[----:B------:R0:W-:Y:S04]  /*693a0*/  STL.64 [R1+0x4000], R8 ;  /* 0x0040000801007387 */ /* 0x0001e80000100a00 */
[----:B------:R-:W4:Y:S04]  /*693b0*/  LDL.LU R4, [R1+0x4278] ;  /* 0x0042780001047983 */ /* 0x000f280000300800 */
[----:B------:R-:W3:Y:S04]  /*693c0*/  LDL.LU R5, [R1+0x4274] ;  /* 0x0042740001057983 */ /* 0x000ee80000300800 */
[----:B------:R1:W-:Y:S04]  /*693d0*/  STL.64 [R1+0x4008], R20 ;  /* 0x0040081401007387 */ /* 0x0003e80000100a00 */
[----:B0-----:R-:W4:Y:S04]  /*693e0*/  LDL.LU R8, [R1+0x3d0] ;  /* 0x0003d00001087983 */ /* 0x001f280000300800 */
[----:B------:R-:W4:Y:S04]  /*693f0*/  LDL.LU R9, [R1+0x3d4] ;  /* 0x0003d40001097983 */ /* 0x000f280000300800 */
[----:B------:R-:W3:Y:S04]  /*69400*/  LDL.LU R10, [R1+0x3d8] ;  /* 0x0003d800010a7983 */ /* 0x000ee80000300800 */
[----:B------:R-:W3:Y:S01]  /*69410*/  LDL.LU R11, [R1+0x3dc] ;  /* 0x0003dc00010b7983 */ /* 0x000ee20000300800 */
[----:B-1----:R-:W-:-:S02]  /*69420*/  IMAD.MOV.U32 R21, RZ, RZ, R7 ;  /* 0x000000ffff157224 */ /* 0x002fc400078e0007 */
[----:B--2---:R-:W-:Y:S01]  /*69430*/  IMAD.MOV.U32 R20, RZ, RZ, R6 ;  /* 0x000000ffff147224 */ /* 0x004fe200078e0006 */
[----:B---3--:R-:W-:Y:S04]  /*69440*/  STL.64 [R1+0x4018], R10 ;  /* 0x0040180a01007387 */ /* 0x008fe80000100a00 */
[----:B----4-:R0:W-:Y:S04]  /*69450*/  STL.64 [R1+0x4010], R8 ;  /* 0x0040100801007387 */ /* 0x0101e80000100a00 */
[----:B------:R-:W2:Y:S04]  /*69460*/  LDL.LU R6, [R1+0x4270] ;  /* 0x0042700001067983 */ /* 0x000ea80000300800 */
[----:B------:R-:W3:Y:S04]  /*69470*/  LDL.LU R7, [R1+0x426c] ;  /* 0x00426c0001077983 */ /* 0x000ee80000300800 */
[----:B------:R1:W-:Y:S04]  /*69480*/  STL.64 [R1+0x4020], R20 ;  /* 0x0040201401007387 */ /* 0x0003e80000100a00 */
[----:B0-----:R-:W4:Y:S04]  /*69490*/  LDL.LU R8, [R1+0x3e0] ;  /* 0x0003e00001087983 */ /* 0x001f280000300800 */
[----:B------:R-:W4:Y:S04]  /*694a0*/  LDL.LU R9, [R1+0x3e4] ;  /* 0x0003e40001097983 */ /* 0x000f280000300800 */
[----:B------:R-:W2:Y:S04]  /*694b0*/  LDL.LU R10, [R1+0x3e8] ;  /* 0x0003e800010a7983 */ /* 0x000ea80000300800 */
[----:B------:R-:W2:Y:S01]  /*694c0*/  LDL.LU R11, [R1+0x3ec] ;  /* 0x0003ec00010b7983 */ /* 0x000ea20000300800 */
[----:B-1----:R-:W-:-:S02]  /*694d0*/  IMAD.MOV.U32 R20, RZ, RZ, R4 ;  /* 0x000000ffff147224 */ /* 0x002fc400078e0004 */
[----:B------:R-:W-:Y:S01]  /*694e0*/  IMAD.MOV.U32 R21, RZ, RZ, R3 ;  /* 0x000000ffff157224 */ /* 0x000fe200078e0003 */
[----:B--2---:R-:W-:Y:S04]  /*694f0*/  STL.64 [R1+0x4030], R10 ;  /* 0x0040300a01007387 */ /* 0x004fe80000100a00 */
[----:B----4-:R-:W-:Y:S04]  /*69500*/  STL.64 [R1+0x4028], R8 ;  /* 0x0040280801007387 */ /* 0x010fe80000100a00 */
[----:B------:R-:W2:Y:S04]  /*69510*/  LDL.LU R4, [R1+0x4268] ;  /* 0x0042680001047983 */ /* 0x000ea80000300800 */
[----:B------:R-:W4:Y:S04]  /*69520*/  LDL.LU R3, [R1+0x4264] ;  /* 0x0042640001037983 */ /* 0x000f280000300800 */
[----:B------:R0:W-:Y:S02]  /*69530*/  STL.64 [R1+0x4038], R20 ;  /* 0x0040381401007387 */ /* 0x0001e40000100a00 */
[----:B0-----:R-:W-:-:S02]  /*69540*/  IMAD.MOV.U32 R20, RZ, RZ, R6 ;  /* 0x000000ffff147224 */ /* 0x001fc400078e0006 */
[----:B------:R-:W-:Y:S01]  /*69550*/  IMAD.MOV.U32 R21, RZ, RZ, R5 ;  /* 0x000000ffff157224 */ /* 0x000fe200078e0005 */
[----:B------:R-:W4:Y:S04]  /*69560*/  LDL.LU R6, [R1+0x4260] ;  /* 0x0042600001067983 */ /* 0x000f280000300800 */
[----:B------:R-:W4:Y:S04]  /*69570*/  LDL.LU R5, [R1+0x425c] ;  /* 0x00425c0001057983 */ /* 0x000f280000300800 */
[----:B------:R3:W-:Y:S04]  /*69580*/  STL.64 [R1+0x4050], R20 ;  /* 0x0040501401007387 */ /* 0x0007e80000100a00 */
[----:B------:R-:W4:Y:S04]  /*69590*/  LDL.LU R8, [R1+0x3f0] ;  /* 0x0003f00001087983 */ /* 0x000f280000300800 */
[----:B------:R-:W4:Y:S04]  /*695a0*/  LDL.LU R9, [R1+0x3f4] ;  /* 0x0003f40001097983 */ /* 0x000f280000300800 */
[----:B------:R-:W4:Y:S04]  /*695b0*/  LDL.LU R10, [R1+0x3f8] ;  /* 0x0003f800010a7983 */ /* 0x000f280000300800 */
[----:B------:R-:W4:Y:S01]  /*695c0*/  LDL.LU R11, [R1+0x3fc] ;  /* 0x0003fc00010b7983 */ /* 0x000f220000300800 */
[----:B---3--:R-:W-:-:S02]  /*695d0*/  IMAD.MOV.U32 R21, RZ, RZ, R7 ;  /* 0x000000ffff157224 */ /* 0x008fc400078e0007 */
[----:B--2---:R-:W-:Y:S02]  /*695e0*/  IMAD.MOV.U32 R20, RZ, RZ, R4 ;  /* 0x000000ffff147224 */ /* 0x004fe400078e0004 */
[----:B------:R-:W2:Y:S04]  /*695f0*/  LDL.LU R4, [R1+0x4258] ;  /* 0x0042580001047983 */ /* 0x000ea80000300800 */
[----:B------:R-:W3:Y:S04]  /*69600*/  LDL.LU R7, [R1+0x4254] ;  /* 0x0042540001077983 */ /* 0x000ee80000300800 */
[----:B------:R-:W-:Y:S04]  /*69610*/  STL.64 [R1+0x4068], R20 ;  /* 0x0040681401007387 */ /* 0x000fe80000100a00 */
[----:B----4-:R-:W-:Y:S04]  /*69620*/  STL.64 [R1+0x4048], R10 ;  /* 0x0040480a01007387 */ /* 0x010fe80000100a00 */
[----:B------:R0:W-:Y:S04]  /*69630*/  STL.64 [R1+0x4040], R8 ;  /* 0x0040400801007387 */ /* 0x0001e80000100a00 */
[----:B0-----:R-:W4:Y:S04]  /*69640*/  LDL.LU R8, [R1+0x400] ;  /* 0x0004000001087983 */ /* 0x001f280000300800 */
[----:B------:R-:W4:Y:S04]  /*69650*/  LDL.LU R9, [R1+0x404] ;  /* 0x0004040001097983 */ /* 0x000f280000300800 */
[----:B------:R-:W2:Y:S04]  /*69660*/  LDL.LU R10, [R1+0x408] ;  /* 0x00040800010a7983 */ /* 0x000ea80000300800 */
[----:B------:R-:W2:Y:S01]  /*69670*/  LDL.LU R11, [R1+0x40c] ;  /* 0x00040c00010b7983 */ /* 0x000ea20000300800 */
[----:B------:R-:W-:-:S02]  /*69680*/  IMAD.MOV.U32 R20, RZ, RZ, R6 ;  /* 0x000000ffff147224 */ /* 0x000fc400078e0006 */
[----:B------:R-:W-:Y:S01]  /*69690*/  IMAD.MOV.U32 R21, RZ, RZ, R3 ;  /* 0x000000ffff157224 */ /* 0x000fe200078e0003 */
[----:B------:R-:W3:Y:S04]  /*696a0*/  LDL.LU R6, [R1+0x4250] ;  /* 0x0042500001067983 */ /* 0x000ee80000300800 */
[----:B------:R-:W3:Y:S04]  /*696b0*/  LDL.LU R3, [R1+0x424c] ;  /* 0x00424c0001037983 */ /* 0x000ee80000300800 */
[----:B------:R-:W-:Y:S04]  /*696c0*/  STL.64 [R1+0x4080], R20 ;  /* 0x0040801401007387 */ /* 0x000fe80000100a00 */
[----:B--2---:R-:W-:Y:S04]  /*696d0*/  STL.64 [R1+0x4060], R10 ;  /* 0x0040600a01007387 */ /* 0x004fe80000100a00 */
[----:B----4-:R0:W-:Y:S04]  /*696e0*/  STL.64 [R1+0x4058], R8 ;  /* 0x0040580801007387 */ /* 0x0101e80000100a00 */
[----:B0-----:R-:W2:Y:S04]  /*696f0*/  LDL.LU R8, [R1+0x410] ;  /* 0x0004100001087983 */ /* 0x001ea80000300800 */
[----:B------:R-:W2:Y:S04]  /*69700*/  LDL.LU R9, [R1+0x414] ;  /* 0x0004140001097983 */ /* 0x000ea80000300800 */
[----:B------:R-:W4:Y:S04]  /*69710*/  LDL.LU R10, [R1+0x418] ;  /* 0x00041800010a7983 */ /* 0x000f280000300800 */
[----:B------:R-:W4:Y:S01]  /*69720*/  LDL.LU R11, [R1+0x41c] ;  /* 0x00041c00010b7983 */ /* 0x000f220000300800 */
[----:B------:R-:W-:-:S02]  /*69730*/  IMAD.MOV.U32 R20, RZ, RZ, R4 ;  /* 0x000000ffff147224 */ /* 0x000fc400078e0004 */
[----:B------:R-:W-:Y:S01]  /*69740*/  IMAD.MOV.U32 R21, RZ, RZ, R5 ;  /* 0x000000ffff157224 */ /* 0x000fe200078e0005 */
[----:B------:R-:W3:Y:S04]  /*69750*/  LDL.LU R4, [R1+0x4248] ;  /* 0x0042480001047983 */ /* 0x000ee80000300800 */
[----:B------:R-:W3:Y:S04]  /*69760*/  LDL.LU R5, [R1+0x4244] ;  /* 0x0042440001057983 */ /* 0x000ee80000300800 */
[----:B------:R-:W-:Y:S04]  /*69770*/  STL.64 [R1+0x4098], R20 ;  /* 0x0040981401007387 */ /* 0x000fe80000100a00 */
[----:B----4-:R-:W-:Y:S04]  /*69780*/  STL.64 [R1+0x4078], R10 ;  /* 0x0040780a01007387 */ /* 0x010fe80000100a00 */
[----:B--2---:R0:W-:Y:S04]  /*69790*/  STL.64 [R1+0x4070], R8 ;  /* 0x0040700801007387 */ /* 0x0041e80000100a00 */
[----:B0-----:R-:W2:Y:S04]  /*697a0*/  LDL.LU R8, [R1+0x420] ;  /* 0x0004200001087983 */ /* 0x001ea80000300800 */
[----:B------:R-:W2:Y:S04]  /*697b0*/  LDL.LU R9, [R1+0x424] ;  /* 0x0004240001097983 */ /* 0x000ea80000300800 */
[----:B------:R-:W4:Y:S04]  /*697c0*/  LDL.LU R10, [R1+0x428] ;  /* 0x00042800010a7983 */ /* 0x000f280000300800 */
[----:B------:R-:W4:Y:S01]  /*697d0*/  LDL.LU R11, [R1+0x42c] ;  /* 0x00042c00010b7983 */ /* 0x000f220000300800 */
[----:B---3--:R-:W-:-:S02]  /*697e0*/  IMAD.MOV.U32 R20, RZ, RZ, R6 ;  /* 0x000000ffff147224 */ /* 0x008fc400078e0006 */
        /* <DEDUP_REMOVED lines=10> */
[----:B------:R-:W-:-:S02]  /*69890*/  IMAD.MOV.U32 R20, RZ, RZ, R4 ;  /* 0x000000ffff147224 */ /* 0x000fc400078e0004 */
[----:B------:R-:W-:Y:S01]  /*698a0*/  IMAD.MOV.U32 R21, RZ, RZ, R3 ;  /* 0x000000ffff157224 */ /* 0x000fe200078e0003 */
[----:B------:R-:W2:Y:S04]  /*698b0*/  LDL.LU R4, [R1+0x4238] ;  /* 0x0042380001047983 */ /* 0x000ea80000300800 */
[----:B------:R-:W2:Y:S04]  /*698c0*/  LDL.LU R3, [R1+0x4234] ;  /* 0x0042340001037983 */ /* 0x000ea80000300800 */
[----:B------:R3:W-:Y:S02]  /*698d0*/  STL.64 [R1+0x40c8], R20 ;  /* 0x0040c81401007387 */ /* 0x0007e40000100a00 */
        /* <DEDUP_REMOVED lines=106> */
[----:B------:R-:W3:Y:S01]  /*69f80*/  LDL.LU R6, [R1+0x41e0] ;  /* 0x0041e00001067983 */ /* 0x000ee20000300800 */
[----:B------:R-:W-:-:S03]  /*69f90*/  IMAD.MOV.U32 R13, RZ, RZ, R3 ;  /* 0x000000ffff0d7224 */ /* 0x000fc600078e0003 */
[----:B------:R-:W3:Y:S04]  /*69fa0*/  LDL.LU R7, [R1+0x41dc] ;  /* 0x0041dc0001077983 */ /* 0x000ee80000300800 */
[----:B------:R-:W3:Y:S01]  /*69fb0*/  LDL.LU R12, [R1+0x310] ;  /* 0x00031000010c7983 */ /* 0x000ee20000300800 */
[----:B------:R-:W-:-:S03]  /*69fc0*/  IMAD.MOV.U32 R0, RZ, RZ, R22 ;  /* 0x000000ffff007224 */ /* 0x000fc600078e0016 */
[----:B------:R-:W3:Y:S01]  /*69fd0*/  LDL.LU R3, [R1+0x41d8] ;  /* 0x0041d80001037983 */ /* 0x000ee20000300800 */
[----:B------:R-:W-:-:S03]  /*69fe0*/  IMAD.MOV.U32 R29, RZ, RZ, R23 ;  /* 0x000000ffff1d7224 */ /* 0x000fc600078e0017 */
[----:B------:R0:W-:Y:S04]  /*69ff0*/  STL.64 [R1+0x41d0], R20 ;  /* 0x0041d01401007387 */ /* 0x0001e80000100a00 */
[----:B0-----:R-:W3:Y:S04]  /*6a000*/  LDL.LU R20, [R1+0x510] ;  /* 0x0005100001147983 */ /* 0x001ee80000300800 */
[----:B------:R-:W3:Y:S04]  /*6a010*/  LDL.LU R21, [R1+0x514] ;  /* 0x0005140001157983 */ /* 0x000ee80000300800 */
        /* <DEDUP_REMOVED lines=12> */
[----:B------:R-:W4:Y:S04]  /*6a0e0*/  LDL.LU R10, [R1+0x4e8] ;  /* 0x0004e800010a7983 */ /* 0x000f280000300800 */
[----:B------:R-:W4:Y:S01]  /*6a0f0*/  LDL.LU R11, [R1+0x4ec] ;  /* 0x0004ec00010b7983 */ /* 0x000f220000300800 */
[----:B---3--:R-:W-:Y:S03]  /*6a100*/  HMMA.16816.F32 R20, R4, R12, R20 ;  /* 0x0000000c0414723c */ /* 0x008fe60000001814 */
[----:B----4-:R-:W-:Y:S04]  /*6a110*/  STL.64 [R1+0x41b0], R10 ;  /* 0x0041b00a01007387 */ /* 0x010fe80000100a00 */
[----:B--2---:R0:W-:Y:S04]  /*6a120*/  STL.64 [R1+0x41a8], R8 ;  /* 0x0041a80801007387 */ /* 0x0041e80000100a00 */
[----:B0-----:R-:W2:Y:S04]  /*6a130*/  LDL.LU R8, [R1+0x4f0] ;  /* 0x0004f00001087983 */ /* 0x001ea80000300800 */
[----:B------:R-:W2:Y:S04]  /*6a140*/  LDL.LU R9, [R1+0x4f4] ;  /* 0x0004f40001097983 */ /* 0x000ea80000300800 */
[----:B------:R-:W3:Y:S04]  /*6a150*/  LDL.LU R10, [R1+0x4f8] ;  /* 0x0004f800010a7983 */ /* 0x000ee80000300800 */
[----:B------:R-:W3:Y:S01]  /*6a160*/  LDL.LU R11, [R1+0x4fc] ;  /* 0x0004fc00010b7983 */ /* 0x000ee20000300800 */
[----:B------:R-:W-:-:S02]  /*6a170*/  IMAD.MOV.U32 R15, RZ, RZ, R20 ;  /* 0x000000ffff0f7224 */ /* 0x000fc400078e0014 */
[----:B------:R-:W-:Y:S01]  /*6a180*/  IMAD.MOV.U32 R14, RZ, RZ, R21 ;  /* 0x000000ffff0e7224 */ /* 0x000fe200078e0015 */
[----:B---3--:R-:W-:Y:S04]  /*6a190*/  STL.64 [R1+0x41c8], R10 ;  /* 0x0041c80a01007387 */ /* 0x008fe80000100a00 */
[----:B--2---:R0:W-:Y:S04]  /*6a1a0*/  STL.64 [R1+0x41c0], R8 ;  /* 0x0041c00801007387 */ /* 0x0041e80000100a00 */
[----:B0-----:R-:W2:Y:S04]  /*6a1b0*/  LDL.LU R8, [R1+0x500] ;  /* 0x0005000001087983 */ /* 0x001ea80000300800 */
[----:B------:R-:W2:Y:S04]  /*6a1c0*/  LDL.LU R9, [R1+0x504] ;  /* 0x0005040001097983 */ /* 0x000ea80000300800 */
[----:B------:R-:W2:Y:S04]  /*6a1d0*/  LDL.LU R10, [R1+0x508] ;  /* 0x00050800010a7983 */ /* 0x000ea80000300800 */
[----:B------:R-:W2:Y:S04]  /*6a1e0*/  LDL.LU R11, [R1+0x50c] ;  /* 0x00050c00010b7983 */ /* 0x000ea80000300800 */
[----:B------:R-:W3:Y:S04]  /*6a1f0*/  LDL.LU R16, [R1+0x3c0] ;  /* 0x0003c00001107983 */ /* 0x000ee80000300800 */
[----:B------:R-:W3:Y:S04]  /*6a200*/  LDL.LU R17, [R1+0x3c4] ;  /* 0x0003c40001117983 */ /* 0x000ee80000300800 */
[----:B------:R-:W3:Y:S04]  /*6a210*/  LDL.LU R18, [R1+0x3c8] ;  /* 0x0003c80001127983 */ /* 0x000ee80000300800 */
[----:B------:R-:W3:Y:S04]  /*6a220*/  LDL.LU R19, [R1+0x3cc] ;  /* 0x0003cc0001137983 */ /* 0x000ee80000300800 */
[----:B------:R-:W4:Y:S04]  /*6a230*/  LDL.LU R24, [R1+0x3b0] ;  /* 0x0003b00001187983 */ /* 0x000f280000300800 */
[----:B------:R-:W4:Y:S04]  /*6a240*/  LDL.LU R25, [R1+0x3b4] ;  /* 0x0003b40001197983 */ /* 0x000f280000300800 */
[----:B------:R-:W4:Y:S04]  /*6a250*/  LDL.LU R26, [R1+0x3b8] ;  /* 0x0003b800011a7983 */ /* 0x000f280000300800 */
[----:B------:R-:W2:Y:S01]  /*6a260*/  LDL.LU.64 R20, [R1+0x41d0] ;  /* 0x0041d00001147983 */ /* 0x000ea20000300a00 */
[----:B------:R-:W-:-:S02]  /*6a270*/  IMAD.MOV.U32 R27, RZ, RZ, R3 ;  /* 0x000000ffff1b7224 */ /* 0x000fc400078e0003 */
[----:B------:R-:W-:Y:S02]  /*6a280*/  IMAD.MOV.U32 R3, RZ, RZ, R22 ;  /* 0x000000ffff037224 */ /* 0x000fe400078e0016 */
[----:B------:R-:W-:Y:S02]  /*6a290*/  IMAD.MOV.U32 R2, RZ, RZ, R23 ;  /* 0x000000ffff027224 */ /* 0x000fe400078e0017 */
[----:B--2---:R-:W-:Y:S01]  /*6a2a0*/  HMMA.16816.F32 R20, R4, R20, R8 ;  /* 0x000000140414723c */ /* 0x004fe20000001808 */
[----:B------:R-:W2:Y:S04]  /*6a2b0*/  LDL.LU.64 R10, [R1+0x41c8] ;  /* 0x0041c800010a7983 */ /* 0x000ea80000300a00 */
[----:B------:R-:W2:-:S15]  /*6a2c0*/  LDL.LU.64 R8, [R1+0x41c0] ;  /* 0x0041c00001087983 */ /* 0x000e9e0000300a00 */
[----:B------:R-:W-:-:S03]  /*6a2d0*/  NOP ;  /* 0x0000000000007918 */ /* 0x000fc60000000000 */
        /* <DEDUP_REMOVED lines=127> */
[----:B------:R2:W-:Y:S04]  /*6aad0*/  STL [R1+0x18], R22 ;  /* 0x0000181601007387 */ /* 0x0005e80000100800 */
[----:B0-----:R-:W2:Y:S01]  /*6aae0*/  LDL.LU.64 R20, [R1+0x4008] ;  /* 0x0040080001147983 */ /* 0x001ea20000300a00 */
[----:B------:R-:W-:Y:S02]  /*6aaf0*/  IMAD.MOV.U32 R28, RZ, RZ, R23 ;  /* 0x000000ffff1c7224 */ /* 0x000fe400078e0017 */
[----:B--2---:R-:W-:Y:S01]  /*6ab00*/  HMMA.16816.F32 R20, R4, R20, R8 ;  /* 0x000000140414723c */ /* 0x004fe20000001808 */
[----:B------:R-:W3:-:S15]  /*6ab10*/  LDL.LU.64 R8, [R1+0x4000] ;  /* 0x0040000001087983 */ /* 0x000ede0000300a00 */
[----:B------:R-:W-:-:S07]  /*6ab20*/  NOP ;  /* 0x0000000000007918 */ /* 0x000fce0000000000 */
[----:B------:R0:W-:Y:S04]  /*6ab30*/  STL.64 [R1], R20 ;  /* 0x0000001401007387 */ /* 0x0001e80000100a00 */
[----:B------:R-:W-:Y:S04]  /*6ab40*/  STL.64 [R1+0x8], R22 ;  /* 0x0000081601007387 */ /* 0x000fe80000100a00 */
[----:B0-----:R-:W2:Y:S01]  /*6ab50*/  LDL.LU.64 R20, [R1+0x3ff8] ;  /* 0x003ff80001147983 */ /* 0x001ea20000300a00 */
[----:B---3--:R-:W-:Y:S03]  /*6ab60*/  HMMA.16816.F32 R8, R4, R8, R16 ;  /* 0x000000080408723c */ /* 0x008fe60000001810 */
[----:B------:R-:W4:-:S15]  /*6ab70*/  LDL.LU.64 R16, [R1+0x3ff0] ;  /* 0x003ff00001107983 */ /* 0x000f1e0000300a00 */
[----:B------:R-:W-:-:S05]  /*6ab80*/  NOP ;  /* 0x0000000000007918 */ /* 0x000fca0000000000 */
[----:B------:R-:W-:Y:S04]  /*6ab90*/  STL.64 [R1+0x3dc0], R10 ;  /* 0x003dc00a01007387 */ /* 0x000fe80000100a00 */
[----:B------:R0:W-:Y:S04]  /*6aba0*/  STL.64 [R1+0x3db8], R8 ;  /* 0x003db80801007387 */ /* 0x0001e80000100a00 */
[----:B0-----:R-:W2:Y:S04]  /*6abb0*/  LDL.LU R8, [R1+0x3a0] ;  /* 0x0003a00001087983 */ /* 0x001ea80000300800 */
[----:B------:R-:W2:Y:S04]  /*6abc0*/  LDL.LU R9, [R1+0x3a4] ;  /* 0x0003a40001097983 */ /* 0x000ea80000300800 */
[----:B------:R-:W2:Y:S04]  /*6abd0*/  LDL.LU R10, [R1+0x3a8] ;  /* 0x0003a800010a7983 */ /* 0x000ea80000300800 */
[----:B------:R-:W2:Y:S01]  /*6abe0*/  LDL.LU R11, [R1+0x3ac] ;  /* 0x0003ac00010b7983 */ /* 0x000ea20000300800 */
[----:B----4-:R-:W-:Y:S03]  /*6abf0*/  HMMA.16816.F32 R16, R4, R16, R24 ;  /* 0x000000100410723c */ /* 0x010fe60000001818 */
[----:B------:R-:W3:Y:S04]  /*6ac00*/  LDL.LU.64 R26, [R1+0x3fe8] ;  /* 0x003fe800011a7983 */ /* 0x000ee80000300a00 */
[----:B------:R-:W4:-:S15]  /*6ac10*/  LDL.LU.64 R24, [R1+0x3fe0] ;  /* 0x003fe00001187983 */ /* 0x000f1e0000300a00 */
[----:B------:R-:W-:-:S01]  /*6ac20*/  NOP ;  /* 0x0000000000007918 */ /* 0x000fc20000000000 */
[----:B------:R4:W-:Y:S04]  /*6ac30*/  STL [R1+0x3d9c], R16 ;  /* 0x003d9c1001007387 */ /* 0x0009e80000100800 */
[----:B------:R0:W-:Y:S04]  /*6ac40*/  STL [R1+0x3d98], R17 ;  /* 0x003d981101007387 */ /* 0x0001e80000100800 */
[----:B------:R-:W-:Y:S04]  /*6ac50*/  STL [R1+0x3d94], R18 ;  /* 0x003d941201007387 */ /* 0x000fe80000100800 */
[----:B------:R-:W-:Y:S01]  /*6ac60*/  STL [R1+0x3d90], R19 ;  /* 0x003d901301007387 */ /* 0x000fe20000100800 */
[----:B--2---:R-:W-:Y:S07]  /*6ac70*/  HMMA.16816.F32 R20, R4, R20, R8 ;  /* 0x000000140414723c */ /* 0x004fee0000001808 */
[----:B---3--:R-:W-:-:S02]  /*6ac80*/  IMAD.MOV.U32 R10, RZ, RZ, R26 ;  /* 0x000000ffff0a7224 */ /* 0x008fc400078e001a */
[----:B------:R-:W-:Y:S02]  /*6ac90*/  IMAD.MOV.U32 R11, RZ, RZ, R27 ;  /* 0x000000ffff0b7224 */ /* 0x000fe400078e001b */
[----:B----4-:R-:W-:Y:S02]  /*6aca0*/  IMAD.MOV.U32 R16, RZ, RZ, R24 ;  /* 0x000000ffff107224 */ /* 0x010fe400078e0018 */
[----:B------:R-:W2:Y:S01]  /*6acb0*/  LDL.LU R24, [R1+0x3fdc] ;  /* 0x003fdc0001187983 */ /* 0x000ea20000300800 */
[----:B0-----:R-:W-:-:S03]  /*6acc0*/  IMAD.MOV.U32 R17, RZ, RZ, R25 ;  /* 0x000000ffff117224 */ /* 0x001fc600078e0019 */
[----:B------:R-:W2:Y:S04]  /*6acd0*/  LDL.LU R25, [R1+0x3fd8] ;  /* 0x003fd80001197983 */ /* 0x000ea80000300800 */
[----:B------:R-:W2:Y:S04]  /*6ace0*/  LDL.LU R26, [R1+0x3fd4] ;  /* 0x003fd400011a7983 */ /* 0x000ea80000300800 */
[----:B------:R-:W2:Y:S04]  /*6acf0*/  LDL.LU R27, [R1+0x3fd0] ;  /* 0x003fd000011b7983 */ /* 0x000ea80000300800 */
[----:B------:R0:W-:Y:S04]  /*6ad00*/  STL.64 [R1+0x3f70], R10 ;  /* 0x003f700a01007387 */ /* 0x0001e80000100a00 */
[----:B------:R-:W3:Y:S04]  /*6ad10*/  LDL.LU R8, [R1+0x320] ;  /* 0x0003200001087983 */ /* 0x000ee80000300800 */
[----:B------:R-:W3:Y:S04]  /*6ad20*/  LDL.LU R9, [R1+0x324] ;  /* 0x0003240001097983 */ /* 0x000ee80000300800 */
[----:B0-----:R-:W3:Y:S04]  /*6ad30*/  LDL.LU R10, [R1+0x328] ;  /* 0x00032800010a7983 */ /* 0x001ee80000300800 */
[----:B------:R-:W3:Y:S04]  /*6ad40*/  LDL.LU R11, [R1+0x32c] ;  /* 0x00032c00010b7983 */ /* 0x000ee80000300800 */
[----:B------:R-:W-:Y:S04]  /*6ad50*/  STL.64 [R1+0x3d88], R22 ;  /* 0x003d881601007387 */ /* 0x000fe80000100a00 */
[----:B------:R0:W-:Y:S04]  /*6ad60*/  STL.64 [R1+0x3d80], R20 ;  /* 0x003d801401007387 */ /* 0x0001e80000100a00 */
[----:B0-----:R-:W2:Y:S04]  /*6ad70*/  LDL.LU R20, [R1+0x330] ;  /* 0x0003300001147983 */ /* 0x001ea80000300800 */
[----:B------:R-:W2:Y:S01]  /*6ad80*/  LDL.LU R21, [R1+0x334] ;  /* 0x0003340001157983 */ /* 0x000ea20000300800 */
[C---:B---3--:R-:W-:Y:S06]  /*6ad90*/  HMMA.16816.F32 R8, R4.reuse, R16, R8 ;  /* 0x000000100408723c */ /* 0x048fec0000001808 */
[----:B--2---:R-:W-:-:S15]  /*6ada0*/  HMMA.16816.F32 R24, R4, R20, R24 ;  /* 0x000000140418723c */ /* 0x004fde0000001818 */
[----:B------:R-:W-:-:S08]  /*6adb0*/  NOP ;  /* 0x0000000000007918 */ /* 0x000fd00000000000 */
[----:B------:R-:W-:Y:S04]  /*6adc0*/  STL.64 [R1+0x3d78], R26 ;  /* 0x003d781a01007387 */ /* 0x000fe80000100a00 */
[----:B------:R-:W-:Y:S04]  /*6add0*/  STL.64 [R1+0x3d70], R24 ;  /* 0x003d701801007387 */ /* 0x000fe80000100a00 */
[----:B------:R0:W-:Y:S04]  /*6ade0*/  STL.64 [R1+0x320], R8 ;  /* 0x0003200801007387 */ /* 0x0001e80000100a00 */
[----:B------:R-:W2:Y:S04]  /*6adf0*/  LDL.LU R12, [R1+0x5b0] ;  /* 0x0005b000010c7983 */ /* 0x000ea80000300800 */
[----:B------:R-:W2:Y:S01]  /*6ae00*/  LDL.LU R13, [R1+0x5b4] ;  /* 0x0005b400010d7983 */ /* 0x000ea20000300800 */
[----:B------:R-:W-:-:S02]  /*6ae10*/  IMAD.MOV.U32 R21, RZ, RZ, R10 ;  /* 0x000000ffff157224 */ /* 0x000fc400078e000a */
[----:B------:R-:W-:Y:S01]  /*6ae20*/  IMAD.MOV.U32 R20, RZ, RZ, R11 ;  /* 0x000000ffff147224 */ /* 0x000fe200078e000b */
[----:B--2---:R-:W-:Y:S04]  /*6ae30*/  STL.64 [R1+0x3f78], R12 ;  /* 0x003f780c01007387 */ /* 0x004fe80000100a00 */
        /* <DEDUP_REMOVED lines=9> */
[----:B------:R-:W2:Y:S04]  /*6aed0*/  LDL.LU R16, [R1+0x390] ;  /* 0x0003900001107983 */ /* 0x000ea80000300800 */
[----:B------:R-:W2:Y:S04]  /*6aee0*/  LDL.LU R17, [R1+0x394] ;  /* 0x0003940001117983 */ /* 0x000ea80000300800 */
[----:B----4-:R0:W-:Y:S04]  /*6aef0*/  STL.64 [R1+0x3fb8], R24 ;  /* 0x003fb81801007387 */ /* 0x0101e80000100a00 */
[----:B0-----:R-:W4:Y:S04]  /*6af00*/  LDL.LU R24, [R1+0x540] ;  /* 0x0005400001187983 */ /* 0x001f280000300800 */
[----:B------:R-:W4:Y:S04]  /*6af10*/  LDL.LU R25, [R1+0x544] ;  /* 0x0005440001197983 */ /* 0x000f280000300800 */
[----:B----4-:R0:W-:Y:S04]  /*6af20*/  STL.64 [R1+0x3fc0], R24 ;  /* 0x003fc01801007387 */ /* 0x0101e80000100a00 */
[----:B0-----:R-:W4:Y:S04]  /*6af30*/  LDL.LU R24, [R1+0x380] ;  /* 0x0003800001187983 */ /* 0x001f280000300800 */
[----:B------:R-:W4:Y:S04]  /*6af40*/  LDL.LU R25, [R1+0x384] ;  /* 0x0003840001197983 */ /* 0x000f280000300800 */
[----:B------:R-:W4:Y:S04]  /*6af50*/  LDL.LU R26, [R1+0x388] ;  /* 0x00038800011a7983 */ /* 0x000f280000300800 */
[----:B------:R-:W4:Y:S04]  /*6af60*/  LDL.LU R27, [R1+0x38c] ;  /* 0x00038c00011b7983 */ /* 0x000f280000300800 */
[----:B---3--:R-:W-:Y:S04]  /*6af70*/  STL.64 [R1+0x3f88], R10 ;  /* 0x003f880a01007387 */ /* 0x008fe80000100a00 */
[----:B--2---:R-:W-:Y:S04]  /*6af80*/  STL.64 [R1+0x3f80], R8 ;  /* 0x003f800801007387 */ /* 0x004fe80000100a00 */
[----:B------:R-:W2:Y:S04]  /*6af90*/  LDL.LU R12, [R1+0x5a0] ;  /* 0x0005a000010c7983 */ /* 0x000ea80000300800 */
[----:B------:R-:W2:Y:S04]  /*6afa0*/  LDL.LU R13, [R1+0x5a4] ;  /* 0x0005a400010d7983 */ /* 0x000ea80000300800 */
[----:B------:R-:W-:Y:S04]  /*6afb0*/  STL.64 [R1+0x3f98], R14 ;  /* 0x003f980e01007387 */ /* 0x000fe80000100a00 */
[----:B--2---:R0:W-:Y:S04]  /*6afc0*/  STL.64 [R1+0x3f90], R12 ;  /* 0x003f900c01007387 */ /* 0x0041e80000100a00 */
[----:B0-----:R-:W2:Y:S04]  /*6afd0*/  LDL.LU R12, [R1+0x170] ;  /* 0x00017000010c7983 */ /* 0x001ea80000300800 */
[----:B------:R-:W2:Y:S04]  /*6afe0*/  LDL.LU R13, [R1+0x174] ;  /* 0x00017400010d7983 */ /* 0x000ea80000300800 */
[----:B------:R-:W3:Y:S04]  /*6aff0*/  LDL.LU R14, [R1+0x178] ;  /* 0x00017800010e7983 */ /* 0x000ee80000300800 */
[----:B------:R-:W3:Y:S01]  /*6b000*/  LDL.LU R15, [R1+0x17c] ;  /* 0x00017c00010f7983 */ /* 0x000ee20000300800 */
[----:B----4-:R-:W-:Y:S01]  /*6b010*/  HMMA.16816.F32 R24, R4, R16, R24 ;  /* 0x000000100418723c */ /* 0x010fe20000001818 */
[----:B------:R-:W-:-:S02]  /*6b020*/  IMAD.MOV.U32 R10, RZ, RZ, R0 ;  /* 0x000000ffff0a7224 */ /* 0x000fc400078e0000 */
[----:B------:R-:W-:-:S15]  /*6b030*/  IMAD.MOV.U32 R11, RZ, RZ, R29 ;  /* 0x000000ffff0b7224 */ /* 0x000fde00078e001d */
[----:B------:R-:W-:-:S06]  /*6b040*/  NOP ;  /* 0x0000000000007918 */ /* 0x000fcc0000000000 */
[----:B------:R-:W-:Y:S02]  /*6b050*/  IMAD.MOV.U32 R17, RZ, RZ, R24 ;  /* 0x000000ffff117224 */ /* 0x000fe400078e0018 */
        /* <DEDUP_REMOVED lines=9> */
[----:B------:R-:W4:Y:S04]  /*6b0f0*/  LDL.LU R0, [R1+0x3fcc] ;  /* 0x003fcc0001007983 */ /* 0x000f280000300800 */
[----:B------:R-:W4:Y:S04]  /*6b100*/  LDL.LU R29, [R1+0x3fc8] ;  /* 0x003fc800011d7983 */ /* 0x000f280000300800 */
[----:B------:R0:W-:Y:S04]  /*6b110*/  STL [R1+0x3da4], R20 ;  /* 0x003da41401007387 */ /* 0x0001e80000100800 */
[----:B------:R1:W-:Y:S04]  /*6b120*/  STL [R1+0x3da0], R21 ;  /* 0x003da01501007387 */ /* 0x0003e80000100800 */
[----:B0-----:R-:W2:Y:S04]  /*6b130*/  LDL.LU R20, [R1+0x190] ;  /* 0x0001900001147983 */ /* 0x001ea80000300800 */
[----:B-1----:R-:W2:Y:S04]  /*6b140*/  LDL.LU R21, [R1+0x194] ;  /* 0x0001940001157983 */ /* 0x002ea80000300800 */
[----:B------:R-:W2:Y:S04]  /*6b150*/  LDL.LU R22, [R1+0x198] ;  /* 0x0001980001167983 */ /* 0x000ea80000300800 */
[----:B------:R-:W2:Y:S04]  /*6b160*/  LDL.LU R23, [R1+0x19c] ;  /* 0x00019c0001177983 */ /* 0x000ea80000300800 */
[----:B------:R2:W-:Y:S04]  /*6b170*/  STL [R1+0x36c], R27 ;  /* 0x00036c1b01007387 */ /* 0x0005e80000100800 */
[----:B------:R-:W2:Y:S01]  /*6b180*/  LDL.LU.64 R24, [R1+0x3fc0] ;  /* 0x003fc00001187983 */ /* 0x000ea20000300a00 */
[----:B------:R-:W-:-:S02]  /*6b190*/  IMAD.MOV.U32 R19, RZ, RZ, R26 ;  /* 0x000000ffff137224 */ /* 0x000fc400078e001a */
[----:B--2---:R-:W-:-:S15]  /*6b1a0*/  HMMA.16816.F32 R24, R4, R24, R20 ;  /* 0x000000180418723c */ /* 0x004fde0000001814 */
[----:B------:R-:W-:-:S08]  /*6b1b0*/  NOP ;  /* 0x0000000000007918 */ /* 0x000fd00000000000 */
[----:B------:R0:W-:Y:S01]  /*6b1c0*/  STL [R1+0x190], R24 ;  /* 0x0001901801007387 */ /* 0x0001e20000100800 */
[----:B------:R-:W-:-:S03]  /*6b1d0*/  IMAD.MOV.U32 R20, RZ, RZ, R25 ;  /* 0x000000ffff147224 */ /* 0x000fc600078e0019 */
[----:B0-----:R-:W2:Y:S01]  /*6b1e0*/  LDL.LU.64 R24, [R1+0x3fb8] ;  /* 0x003fb80001187983 */ /* 0x001ea20000300a00 */
[----:B------:R-:W-:Y:S02]  /*6b1f0*/  IMAD.MOV.U32 R21, RZ, RZ, R26 ;  /* 0x000000ffff157224 */ /* 0x000fe400078e001a */
[----:B------:R-:W-:-:S03]  /*6b200*/  IMAD.MOV.U32 R16, RZ, RZ, R27 ;  /* 0x000000ffff107224 */ /* 0x000fc600078e001b */
[----:B------:R0:W-:Y:S04]  /*6b210*/  STL.64 [R1+0x3dc8], R20 ;  /* 0x003dc81401007387 */ /* 0x0001e80000100a00 */
[----:B0-----:R-:W4:Y:S04]  /*6b220*/  LDL.LU R20, [R1+0x130] ;  /* 0x0001300001147983 */ /* 0x001f280000300800 */
[----:B------:R-:W4:Y:S04]  /*6b230*/  LDL.LU R21, [R1+0x134] ;  /* 0x0001340001157983 */ /* 0x000f280000300800 */
[----:B------:R-:W4:Y:S04]  /*6b240*/  LDL.LU R22, [R1+0x138] ;  /* 0x0001380001167983 */ /* 0x000f280000300800 */
[----:B------:R-:W4:Y:S04]  /*6b250*/  LDL.LU R23, [R1+0x13c] ;  /* 0x00013c0001177983 */ /* 0x000f280000300800 */
[----:B------:R-:W-:Y:S04]  /*6b260*/  STL.64 [R1+0x3db0], R18 ;  /* 0x003db01201007387 */ /* 0x000fe80000100a00 */
[----:B------:R-:W-:Y:S01]  /*6b270*/  STL.64 [R1+0x3da8], R16 ;  /* 0x003da81001007387 */ /* 0x000fe20000100a00 */
[----:B--2---:R-:W-:Y:S03]  /*6b280*/  HMMA.16816.F32 R24, R4, R24, R12 ;  /* 0x000000180418723c */ /* 0x004fe6000000180c */
[----:B------:R-:W2:Y:S04]  /*6b290*/  LDL.LU.64 R14, [R1+0x3fb0] ;  /* 0x003fb000010e7983 */ /* 0x000ea80000300a00 */
[----:B------:R-:W2:-:S15]  /*6b2a0*/  LDL.LU.64 R12, [R1+0x3fa8] ;  /* 0x003fa800010c7983 */ /* 0x000e9e0000300a00 */
[----:B------:R-:W-:-:S01]  /*6b2b0*/  NOP ;  /* 0x0000000000007918 */ /* 0x000fc20000000000 */
[----:B------:R0:W-:Y:S04]  /*6b2c0*/  STL.64 [R1+0x350], R24 ;  /* 0x0003501801007387 */ /* 0x0001e80000100a00 */
[----:B0-----:R-:W2:Y:S02]  /*6b2d0*/  LDL.LU.64 R24, [R1+0x3fa0] ;  /* 0x003fa00001187983 */ /* 0x001ea40000300a00 */
[----:B--2---:R-:W-:-:S15]  /*6b2e0*/  HMMA.16816.F32 R12, R4, R24, R12 ;  /* 0x00000018040c723c */ /* 0x004fde000000180c */
[----:B------:R-:W-:-:S08]  /*6b2f0*/  NOP ;  /* 0x0000000000007918 */ /* 0x000fd00000000000 */
[----:B------:R0:W-:Y:S01]  /*6b300*/  STL.64 [R1+0x340], R12 ;  /* 0x0003400c01007387 */ /* 0x0001e20000100a00 */
[----:B------:R-:W-:Y:S02]  /*6b310*/  IMAD.MOV.U32 R25, RZ, RZ, R14 ;  /* 0x000000ffff197224 */ /* 0x000fe400078e000e */
[----:B------:R-:W-:Y:S02]  /*6b320*/  IMAD.MOV.U32 R24, RZ, RZ, R15 ;  /* 0x000000ffff187224 */ /* 0x000fe400078e000f */
[----:B------:R-:W2:Y:S04]  /*6b330*/  LDL.LU.64 R14, [R1+0x3f98] ;  /* 0x003f9800010e7983 */ /* 0x000ea80000300a00 */
[----:B0-----:R-:W3:Y:S04]  /*6b340*/  LDL.LU.64 R12, [R1+0x3f90] ;  /* 0x003f9000010c7983 */ /* 0x001ee80000300a00 */
[----:B------:R2:W-:Y:S02]  /*6b350*/  STL.64 [R1+0x3dd0], R24 ;  /* 0x003dd01801007387 */ /* 0x0005e40000100a00 */
[----:B--2---:R-:W-:-:S02]  /*6b360*/  IMAD.MOV.U32 R24, RZ, RZ, R15 ;  /* 0x000000ffff187224 */ /* 0x004fc400078e000f */
[----:B------:R-:W-:Y:S02]  /*6b370*/  IMAD.MOV.U32 R25, RZ, RZ, R14 ;  /* 0x000000ffff197224 */ /* 0x000fe400078e000e */
[----:B---3--:R-:W-:Y:S01]  /*6b380*/  HMMA.16816.F32 R12, R4, R12, R8 ;  /* 0x0000000c040c723c */ /* 0x008fe20000001808 */
[----:B------:R-:W2:Y:S04]  /*6b390*/  LDL.LU.64 R10, [R1+0x3f88] ;  /* 0x003f8800010a7983 */ /* 0x000ea80000300a00 */
[----:B------:R-:W2:-:S15]  /*6b3a0*/  LDL.LU.64 R8, [R1+0x3f80] ;  /* 0x003f800001087983 */ /* 0x000e9e0000300a00 */
[----:B------:R-:W-:-:S03]  /*6b3b0*/  NOP ;  /* 0x0000000000007918 */ /* 0x000fc60000000000 */
[----:B------:R0:W-:Y:S04]  /*6b3c0*/  STL.64 [R1+0x510], R12 ;  /* 0x0005100c01007387 */ /* 0x0001e80000100a00 */
[----:B------:R1:W-:Y:S04]  /*6b3d0*/  STL.64 [R1+0x518], R14 ;  /* 0x0005180e01007387 */ /* 0x0003e80000100a00 */
[----:B0-----:R-:W2:Y:S01]  /*6b3e0*/  LDL.LU.64 R12, [R1+0x3f78] ;  /* 0x003f7800010c7983 */ /* 0x001ea20000300a00 */
[----:B----4-:R-:W-:Y:S02]  /*6b3f0*/  IMAD.MOV.U32 R18, RZ, RZ, R29 ;  /* 0x000000ffff127224 */ /* 0x010fe400078e001d */
[----:B------:R-:W-:-:S02]  /*6b400*/  IMAD.MOV.U32 R19, RZ, RZ, R0 ;  /* 0x000000ffff137224 */ /* 0x000fc400078e0000 */
[----:B------:R-:W-:Y:S01]  /*6b410*/  IMAD.MOV.U32 R0, RZ, RZ, R26 ;  /* 0x000000ffff007224 */ /* 0x000fe200078e001a */
[----:B--2---:R-:W-:Y:S01]  /*6b420*/  HMMA.16816.F32 R4, R4, R12, R8 ;  /* 0x0000000c0404723c */ /* 0x004fe20000001808 */
[----:B------:R-:W2:Y:S04]  /*6b430*/  LDL.LU.64 R10, [R1+0x3f70] ;  /* 0x003f7000010a7983 */ /* 0x000ea80000300a00 */
[----:B-1----:R-:W3:Y:S04]  /*6b440*/  LDL.LU.64 R14, [R1+0x3f68] ;  /* 0x003f6800010e7983 */ /* 0x002ee80000300a00 */
[----:B------:R-:W3:Y:S01]  /*6b450*/  LDL.LU.64 R12, [R1+0x3f60] ;  /* 0x003f6000010c7983 */ /* 0x000ee20000300a00 */
[----:B------:R-:W-:-:S02]  /*6b460*/  IMAD.MOV.U32 R29, RZ, RZ, R27 ;  /* 0x000000ffff1d7224 */ /* 0x000fc400078e001b */
[----:B------:R-:W-:Y:S02]  /*6b470*/  IMAD.MOV.U32 R26, RZ, RZ, R3 ;  /* 0x000000ffff1a7224 */ /* 0x000fe400078e0003 */
[----:B------:R-:W-:-:S09]  /*6b480*/  IMAD.MOV.U32 R27, RZ, RZ, R2 ;  /* 0x000000ffff1b7224 */ /* 0x000fd200078e0002 */
[----:B------:R-:W-:Y:S04]  /*6b490*/  STL.64 [R1+0x500], R4 ;  /* 0x0005000401007387 */ /* 0x000fe80000100a00 */
[----:B------:R2:W-:Y:S01]  /*6b4a0*/  STL.64 [R1+0x508], R6 ;  /* 0x0005080601007387 */ /* 0x0005e20000100a00 */
[C---:B---3--:R-:W-:Y:S06]  /*6b4b0*/  HMMA.16816.F32 R16, R12.reuse, R18, R24 ;  /* 0x000000120c10723c */ /* 0x048fec0000001818 */
[----:B--2---:R-:W-:-:S15]  /*6b4c0*/  HMMA.16816.F32 R4, R12, R10, R20 ;  /* 0x0000000a0c04723c */ /* 0x004fde0000001814 */
[----:B------:R-:W-:-:S02]  /*6b4d0*/  NOP ;  /* 0x0000000000007918 */ /* 0x000fc40000000000 */
[----:B------:R-:W-:Y:S04]  /*6b4e0*/  STL.64 [R1+0x4f0], R16 ;  /* 0x0004f01001007387 */ /* 0x000fe80000100a00 */
[----:B------:R-:W-:Y:S04]  /*6b4f0*/  STL.64 [R1+0x4f8], R18 ;  /* 0x0004f81201007387 */ /* 0x000fe80000100a00 */
[----:B------:R-:W-:Y:S04]  /*6b500*/  STL.64 [R1+0x4e0], R4 ;  /* 0x0004e00401007387 */ /* 0x000fe80000100a00 */
[----:B------:R-:W2:Y:S04]  /*6b510*/  LDL.LU R10, [R1+0x1d8] ;  /* 0x0001d800010a7983 */ /* 0x000ea80000300800 */
[----:B------:R-:W2:Y:S04]  /*6b520*/  LDL.LU R11, [R1+0x1dc] ;  /* 0x0001dc00010b7983 */ /* 0x000ea80000300800 */
[----:B--2---:R-:W-:Y:S04]  /*6b530*/  STL.64 [R1+0x3dd8], R10 ;  /* 0x003dd80a01007387 */ /* 0x004fe80000100a00 */
[----:B------:R-:W2:Y:S04]  /*6b540*/  LDL.LU R20, [R1] ;  /* 0x0000000001147983 */ /* 0x000ea80000300800 */
[----:B------:R-:W2:Y:S04]  /*6b550*/  LDL.LU R21, [R1+0x4] ;  /* 0x0000040001157983 */ /* 0x000ea80000300800 */
[----:B------:R-:W3:Y:S04]  /*6b560*/  LDL.LU R22, [R1+0x8] ;  /* 0x0000080001167983 */ /* 0x000ee80000300800 */
[----:B------:R-:W3:Y:S04]  /*6b570*/  LDL.LU R23, [R1+0xc] ;  /* 0x00000c0001177983 */ /* 0x000ee80000300800 */
[----:B---3--:R0:W-:Y:S04]  /*6b580*/  STL.64 [R1+0x3de8], R22 ;  /* 0x003de81601007387 */ /* 0x0081e80000100a00 */
[----:B--2---:R-:W-:Y:S04]  /*6b590*/  STL.64 [R1+0x3de0], R20 ;  /* 0x003de01401007387 */ /* 0x004fe80000100a00 */
[----:B------:R-:W2:Y:S04]  /*6b5a0*/  LDL.LU R26, [R1+0x1e8] ;  /* 0x0001e800011a7983 */ /* 0x000ea80000300800 */
[----:B------:R-:W2:Y:S04]  /*6b5b0*/  LDL.LU R27, [R1+0x1ec] ;  /* 0x0001ec00011b7983 */ /* 0x000ea80000300800 */
[----:B--2---:R1:W-:Y:S04]  /*6b5c0*/  STL.64 [R1+0x3df0], R26 ;  /* 0x003df01a01007387 */ /* 0x0043e80000100a00 */
[----:B0-----:R-:W2:Y:S04]  /*6b5d0*/  LDL.LU R22, [R1+0x1f8] ;  /* 0x0001f80001167983 */ /* 0x001ea80000300800 */
[----:B------:R-:W2:Y:S04]  /*6b5e0*/  LDL.LU R23, [R1+0x1fc] ;  /* 0x0001fc0001177983 */ /* 0x000ea80000300800 */
[----:B--2---:R0:W-:Y:S04]  /*6b5f0*/  STL.64 [R1+0x3df8], R22 ;  /* 0x003df81601007387 */ /* 0x0041e80000100a00 */
[----:B------:R-:W2:Y:S04]  /*6b600*/  LDL.LU R24, [R1+0x20] ;  /* 0x0000200001187983 */ /* 0x000ea80000300800 */
[----:B------:R-:W2:Y:S04]  /*6b610*/  LDL.LU R25, [R1+0x24] ;  /* 0x0000240001197983 */ /* 0x000ea80000300800 */
[----:B-1----:R-:W3:Y:S04]  /*6b620*/  LDL.LU R26, [R1+0x28] ;  /* 0x00002800011a7983 */ /* 0x002ee80000300800 */
[----:B------:R-:W3:Y:S04]  /*6b630*/  LDL.LU R27, [R1+0x2c] ;  /* 0x00002c00011b7983 */ /* 0x000ee80000300800 */
[----:B---3--:R-:W-:Y:S04]  /*6b640*/  STL.64 [R1+0x3e08], R26 ;  /* 0x003e081a01007387 */ /* 0x008fe80000100a00 */
[----:B--2---:R1:W-:Y:S04]  /*6b650*/  STL.64 [R1+0x3e00], R24 ;  /* 0x003e001801007387 */ /* 0x0043e80000100a00 */
[----:B0-----:R-:W2:Y:S04]  /*6b660*/  LDL.LU R22, [R1+0x208] ;  /* 0x0002080001167983 */ /* 0x001ea80000300800 */
[----:B------:R-:W2:Y:S04]  /*6b670*/  LDL.LU R23, [R1+0x20c] ;  /* 0x00020c0001177983 */ /* 0x000ea80000300800 */
[----:B--2---:R0:W-:Y:S04]  /*6b680*/  STL.64 [R1+0x3e10], R22 ;  /* 0x003e101601007387 */ /* 0x0041e80000100a00 */
[----:B-1----:R-:W2:Y:S04]  /*6b690*/  LDL.LU R24, [R1+0x30] ;  /* 0x0000300001187983 */ /* 0x002ea80000300800 */
[----:B------:R-:W2:Y:S04]  /*6b6a0*/  LDL.LU R25, [R1+0x34] ;  /* 0x0000340001197983 */ /* 0x000ea80000300800 */
[----:B------:R-:W3:Y:S04]  /*6b6b0*/  LDL.LU R26, [R1+0x38] ;  /* 0x00003800011a7983 */ /* 0x000ee80000300800 */
        /* <DEDUP_REMOVED lines=11> */
[----:B--2---:R-:W-:Y:S04]  /*6b770*/  STL.64 [R1+0x3e30], R24 ;  /* 0x003e301801007387 */ /* 0x004fe80000100a00 */
        /* <DEDUP_REMOVED lines=8> */
[----:B------:R-:W3:Y:S04]  /*6b800*/  LDL.LU R26, [R1+0x58] ;  /* 0x00005800011a7983 */ /* 0x000ee80000300800 */
[----:B------:R-:W3:Y:S04]  /*6b810*/  LDL.LU R27, [R1+0x5c] ;  /* 0x00005c00011b7983 */ /* 0x000ee80000300800 */
[----:B0-----:R-:W4:Y:S04]  /*6b820*/  LDL.LU R22, [R1+0x248] ;  /* 0x0002480001167983 */ /* 0x001f280000300800 */
[----:B------:R-:W4:Y:S04]  /*6b830*/  LDL.LU R23, [R1+0x24c] ;  /* 0x00024c0001177983 */ /* 0x000f280000300800 */
[----:B----4-:R-:W-:Y:S04]  /*6b840*/  STL.64 [R1+0x3e70], R22 ;  /* 0x003e701601007387 */ /* 0x010fe80000100a00 */
[----:B---3--:R-:W-:Y:S04]  /*6b850*/  STL.64 [R1+0x3e50], R26 ;  /* 0x003e501a01007387 */ /* 0x008fe80000100a00 */
[----:B--2---:R0:W-:Y:S04]  /*6b860*/  STL.64 [R1+0x3e48], R24 ;  /* 0x003e481801007387 */ /* 0x0041e80000100a00 */
[----:B0-----:R-:W2:Y:S04]  /*6b870*/  LDL.LU R24, [R1+0x60] ;  /* 0x0000600001187983 */ /* 0x001ea80000300800 */
[----:B------:R-:W2:Y:S04]  /*6b880*/  LDL.LU R25, [R1+0x64] ;  /* 0x0000640001197983 */ /* 0x000ea80000300800 */
[----:B------:R-:W3:Y:S04]  /*6b890*/  LDL.LU R26, [R1+0x68] ;  /* 0x00006800011a7983 */ /* 0x000ee80000300800 */
[----:B------:R-:W3:Y:S04]  /*6b8a0*/  LDL.LU R27, [R1+0x6c] ;  /* 0x00006c00011b7983 */ /* 0x000ee80000300800 */
[----:B------:R-:W4:Y:S04]  /*6b8b0*/  LDL.LU R22, [R1+0x258] ;  /* 0x0002580001167983 */ /* 0x000f280000300800 */
        /* <DEDUP_REMOVED lines=13> */
[----:B----4-:R0:W-:Y:S04]  /*6b990*/  STL.64 [R1+0x3ea8], R18 ;  /* 0x003ea81201007387 */ /* 0x0101e80000100a00 */
[----:B------:R-:W4:Y:S04]  /*6b9a0*/  LDL.LU R20, [R1+0x90] ;  /* 0x0000900001147983 */ /* 0x000f280000300800 */
[----:B------:R-:W4:Y:S04]  /*6b9b0*/  LDL.LU R21, [R1+0x94] ;  /* 0x0000940001157983 */ /* 0x000f280000300800 */
[----:B------:R-:W2:Y:S04]  /*6b9c0*/  LDL.LU R22, [R1+0x98] ;  /* 0x0000980001167983 */ /* 0x000ea80000300800 */
[----:B------:R-:W2:Y:S04]  /*6b9d0*/  LDL.LU R23, [R1+0x9c] ;  /* 0x00009c0001177983 */ /* 0x000ea80000300800 */
[----:B0-----:R-:W3:Y:S04]  /*6b9e0*/  LDL.LU R18, [R1+0x288] ;  /* 0x0002880001127983 */ /* 0x001ee80000300800 */
[----:B------:R-:W3:Y:S04]  /*6b9f0*/  LDL.LU R19, [R1+0x28c] ;  /* 0x00028c0001137983 */ /* 0x000ee80000300800 */
[----:B---3--:R-:W-:Y:S04]  /*6ba00*/  STL.64 [R1+0x3ec0], R18 ;  /* 0x003ec01201007387 */ /* 0x008fe80000100a00 */
[----:B--2---:R-:W-:Y:S04]  /*6ba10*/  STL.64 [R1+0x3ea0], R22 ;  /* 0x003ea01601007387 */ /* 0x004fe80000100a00 */
[----:B----4-:R0:W-:Y:S04]  /*6ba20*/  STL.64 [R1+0x3e98], R20 ;  /* 0x003e981401007387 */ /* 0x0101e80000100a00 */
        /* <DEDUP_REMOVED lines=35> */
[----:B------:R-:W4:Y:S01]  /*6bc60*/  LDL.LU R19, [R1+0x2dc] ;  /* 0x0002dc0001137983 */ /* 0x000f220000300800 */
[----:B------:R-:W-:-:S02]  /*6bc70*/  IMAD.MOV.U32 R3, RZ, RZ, R6 ;  /* 0x000000ffff037224 */ /* 0x000fc400078e0006 */
[----:B------:R-:W-:Y:S01]  /*6bc80*/  IMAD.MOV.U32 R2, RZ, RZ, R7 ;  /* 0x000000ffff027224 */ /* 0x000fe200078e0007 */
[----:B----4-:R0:W-:Y:S04]  /*6bc90*/  STL.64 [R1+0x3f38], R18 ;  /* 0x003f381201007387 */ /* 0x0101e80000100a00 */
        /* <DEDUP_REMOVED lines=9> */
[----:B-1----:R-:W2:Y:S04]  /*6bd30*/  LDL.LU R6, [R1+0x2f8] ;  /* 0x0002f80001067983 */ /* 0x002ea80000300800 */
[----:B------:R-:W2:Y:S04]  /*6bd40*/  LDL.LU R7, [R1+0x2fc] ;  /* 0x0002fc0001077983 */ /* 0x000ea80000300800 */
[----:B0-----:R-:W2:Y:S04]  /*6bd50*/  LDL.LU R16, [R1+0x120] ;  /* 0x0001200001107983 */ /* 0x001ea80000300800 */
[----:B------:R-:W2:Y:S04]  /*6bd60*/  LDL.LU R17, [R1+0x124] ;  /* 0x0001240001117983 */ /* 0x000ea80000300800 */
[----:B------:R-:W2:Y:S04]  /*6bd70*/  LDL.LU R18, [R1+0x128] ;  /* 0x0001280001127983 */ /* 0x000ea80000300800 */
[----:B------:R-:W2:Y:S04]  /*6bd80*/  LDL.LU R19, [R1+0x12c] ;  /* 0x00012c0001137983 */ /* 0x000ea80000300800 */
[----:B---3--:R-:W-:Y:S04]  /*6bd90*/  STL.64 [R1+0x3f00], R22 ;  /* 0x003f001601007387 */ /* 0x008fe80000100a00 */
[----:B------:R0:W-:Y:S04]  /*6bda0*/  STL.64 [R1+0x3ef8], R20 ;  /* 0x003ef81401007387 */ /* 0x0001e80000100a00 */
[----:B0-----:R-:W3:Y:S04]  /*6bdb0*/  LDL.LU R20, [R1+0xe0] ;  /* 0x0000e00001147983 */ /* 0x001ee80000300800 */
[----:B------:R-:W3:Y:S04]  /*6bdc0*/  LDL.LU R21, [R1+0xe4] ;  /* 0x0000e40001157983 */ /* 0x000ee80000300800 */
[----:B------:R-:W4:Y:S04]  /*6bdd0*/  LDL.LU R22, [R1+0xe8] ;  /* 0x0000e80001167983 */ /* 0x000f280000300800 */
[----:B------:R-:W4:Y:S04]  /*6bde0*/  LDL.LU R23, [R1+0xec] ;  /* 0x0000ec0001177983 */ /* 0x000f280000300800 */
[----:B----4-:R-:W-:Y:S04]  /*6bdf0*/  STL.64 [R1+0x3f18], R22 ;  /* 0x003f181601007387 */ /* 0x010fe80000100a00 */
[----:B---3--:R0:W-:Y:S04]  /*6be00*/  STL.64 [R1+0x3f10], R20 ;  /* 0x003f101401007387 */ /* 0x0081e80000100a00 */
[----:B0-----:R-:W3:Y:S04]  /*6be10*/  LDL.LU R20, [R1+0xf0] ;  /* 0x0000f00001147983 */ /* 0x001ee80000300800 */
[----:B------:R-:W3:Y:S04]  /*6be20*/  LDL.LU R21, [R1+0xf4] ;  /* 0x0000f40001157983 */ /* 0x000ee80000300800 */
[----:B------:R-:W4:Y:S04]  /*6be30*/  LDL.LU R22, [R1+0xf8] ;  /* 0x0000f80001167983 */ /* 0x000f280000300800 */
[----:B------:R-:W4:Y:S01]  /*6be40*/  LDL.LU R23, [R1+0xfc] ;  /* 0x0000fc0001177983 */ /* 0x000f220000300800 */
[----:B--2---:R-:W-:Y:S01]  /*6be50*/  HMMA.16816.F32 R4, R12, R6, R16 ;  /* 0x000000060c04723c */ /* 0x004fe20000001810 */
[----:B------:R-:W-:-:S02]  /*6be60*/  IMAD.MOV.U32 R11, RZ, RZ, R28 ;  /* 0x000000ffff0b7224 */ /* 0x000fc400078e001c */
[----:B----4-:R-:W-:Y:S04]  /*6be70*/  STL.64 [R1+0x3f30], R22 ;  /* 0x003f301601007387 */ /* 0x010fe80000100a00 */
[----:B---3--:R0:W-:Y:S04]  /*6be80*/  STL.64 [R1+0x3f28], R20 ;  /* 0x003f281401007387 */ /* 0x0081e80000100a00 */
[----:B0-----:R-:W2:Y:S04]  /*6be90*/  LDL.LU R20, [R1+0x100] ;  /* 0x0001000001147983 */ /* 0x001ea80000300800 */
[----:B------:R-:W2:Y:S04]  /*6bea0*/  LDL.LU R21, [R1+0x104] ;  /* 0x0001040001157983 */ /* 0x000ea80000300800 */
[----:B------:R-:W2:Y:S04]  /*6beb0*/  LDL.LU R22, [R1+0x108] ;  /* 0x0001080001167983 */ /* 0x000ea80000300800 */
[----:B------:R-:W2:Y:S04]  /*6bec0*/  LDL.LU R23, [R1+0x10c] ;  /* 0x00010c0001177983 */ /* 0x000ea80000300800 */
[----:B------:R-:W-:Y:S04]  /*6bed0*/  STL.64 [R1+0x3e80], R26 ;  /* 0x003e801a01007387 */ /* 0x000fe80000100a00 */
[----:B------:R0:W-:Y:S04]  /*6bee0*/  STL.64 [R1+0x3e78], R24 ;  /* 0x003e781801007387 */ /* 0x0001e80000100a00 */
[----:B0-----:R-:W3:Y:S04]  /*6bef0*/  LDL.LU R24, [R1+0x80] ;  /* 0x0000800001187983 */ /* 0x001ee80000300800 */
[----:B------:R-:W3:Y:S04]  /*6bf00*/  LDL.LU R25, [R1+0x84] ;  /* 0x0000840001197983 */ /* 0x000ee80000300800 */
[----:B------:R-:W3:Y:S04]  /*6bf10*/  LDL.LU R26, [R1+0x88] ;  /* 0x00008800011a7983 */ /* 0x000ee80000300800 */
[----:B------:R-:W3:Y:S04]  /*6bf20*/  LDL.LU R27, [R1+0x8c] ;  /* 0x00008c00011b7983 */ /* 0x000ee80000300800 */
[----:B------:R-:W4:Y:S04]  /*6bf30*/  LDL.LU R8, [R1+0x10] ;  /* 0x0000100001087983 */ /* 0x000f280000300800 */
[----:B------:R-:W4:Y:S04]  /*6bf40*/  LDL.LU R9, [R1+0x14] ;  /* 0x0000140001097983 */ /* 0x000f280000300800 */
[----:B------:R-:W4:Y:S04]  /*6bf50*/  LDL.LU R10, [R1+0x18] ;  /* 0x00001800010a7983 */ /* 0x000f280000300800 */
[----:B------:R-:W4:Y:S04]  /*6bf60*/  LDL.LU R28, [R1+0x3f58] ;  /* 0x003f5800011c7983 */ /* 0x000f280000300800 */
[----:B------:R-:W-:Y:S04]  /*6bf70*/  STL [R1+0x3c60], R2 ;  /* 0x003c600201007387 */ /* 0x000fe80000100800 */
[----:B------:R-:W-:Y:S04]  /*6bf80*/  STL [R1+0x3c5c], R3 ;  /* 0x003c5c0301007387 */ /* 0x000fe80000100800 */
[----:B------:R-:W2:Y:S04]  /*6bf90*/  LDL.LU.64 R18, [R1+0x3f50] ;  /* 0x003f500001127983 */ /* 0x000ea80000300a00 */
[----:B------:R-:W2:Y:S04]  /*6bfa0*/  LDL.LU.64 R16, [R1+0x3f48] ;  /* 0x003f480001107983 */ /* 0x000ea80000300a00 */
[----:B------:R-:W-:Y:S04]  /*6bfb0*/  STL.64 [R1+0x4d0], R4 ;  /* 0x0004d00401007387 */ /* 0x000fe80000100a00 */
[----:B------:R0:W-:Y:S04]  /*6bfc0*/  STL.64 [R1+0x4d8], R6 ;  /* 0x0004d80601007387 */ /* 0x0001e80000100a00 */
[----:B0-----:R-:W2:Y:S02]  /*6bfd0*/  LDL.LU.64 R6, [R1+0x3f40] ;  /* 0x003f400001067983 */ /* 0x001ea40000300a00 */
[----:B--2---:R-:W-:Y:S02]  /*6bfe0*/  HMMA.16816.F32 R4, R12, R6, R16 ;  /* 0x000000060c04723c */ /* 0x004fe40000001810 */
[----:B------:R-:W2:-:S15]  /*6bff0*/  LDL.LU.64 R18, [R1+0x3f38] ;  /* 0x003f380001127983 */ /* 0x000e9e0000300a00 */
[----:B------:R-:W-:-:S07]  /*6c000*/  NOP ;  /* 0x0000000000007918 */ /* 0x000fce0000000000 */
[----:B------:R-:W-:Y:S02]  /*6c010*/  IMAD.MOV.U32 R3, RZ, RZ, R7 ;  /* 0x000000ffff037224 */ /* 0x000fe400078e0007 */
[----:B------:R-:W-:Y:S01]  /*6c020*/  IMAD.MOV.U32 R2, RZ, RZ, R6 ;  /* 0x000000ffff027224 */ /* 0x000fe200078e0006 */
[----:B------:R-:W-:Y:S04]  /*6c030*/  STL.64 [R1+0x4c0], R4 ;  /* 0x0004c00401007387 */ /* 0x000fe80000100a00 */
[----:B------:R-:W4:Y:S04]  /*6c040*/  LDL R7, [R1+0x594] ;  /* 0x0005940001077983 */ /* 0x000f280000100800 */
[----:B------:R-:W-:Y:S04]  /*6c050*/  STL [R1+0x3c68], R3 ;  /* 0x003c680301007387 */ /* 0x000fe80000100800 */
[----:B------:R-:W-:Y:S01]  /*6c060*/  STL [R1+0x3c64], R2 ;  /* 0x003c640201007387 */ /* 0x000fe20000100800 */
        /* <DEDUP_REMOVED lines=11> */
[----:B------:R2:W-:Y:S01]  /*6c120*/  STL.64 [R1+0x4a0], R16 ;  /* 0x0004a01001007387 */ /* 0x0005e20000100a00 */
[----:B------:R-:W-:Y:S02]  /*6c130*/  IMAD.MOV.U32 R3, RZ, RZ, R18 ;  /* 0x000000ffff037224 */ /* 0x000fe400078e0012 */
[----:B------:R-:W-:Y:S02]  /*6c140*/  IMAD.MOV.U32 R2, RZ, RZ, R19 ;  /* 0x000000ffff027224 */ /* 0x000fe400078e0013 */
[----:B------:R-:W2:Y:S04]  /*6c150*/  LDL.LU.64 R18, [R1+0x3f08] ;  /* 0x003f080001127983 */ /* 0x000ea80000300a00 */
        /* <DEDUP_REMOVED lines=38> */
[----:B------:R-:W3:-:S15]  /*6c3c0*/  LDL.LU.64 R22, [R1+0x3e88] ;  /* 0x003e880001167983 */ /* 0x000ede0000300a00 */
[----:B------:R-:W-:-:S06]  /*6c3d0*/  NOP ;  /* 0x0000000000007918 */ /* 0x000fcc0000000000 */
        /* <DEDUP_REMOVED lines=46> */
[----:B------:R-:W4:-:S15]  /*6c6c0*/  LDL.LU.64 R26, [R1+0x3df0] ;  /* 0x003df000011a7983 */ /* 0x000f1e0000300a00 */
[----:B------:R-:W-:-:S06]  /*6c6d0*/  NOP ;  /* 0x0000000000007918 */ /* 0x000fcc0000000000 */
[----:B------:R-:W-:Y:S04]  /*6c6e0*/  STL.64 [R1+0x3d0], R20 ;  /* 0x0003d01401007387 */ /* 0x000fe80000100a00 */
[----:B------:R0:W-:Y:S04]  /*6c6f0*/  STL.64 [R1+0x3d8], R22 ;  /* 0x0003d81601007387 */ /* 0x0001e80000100a00 */
[----:B0-----:R-:W3:Y:S04]  /*6c700*/  LDL.LU.64 R22, [R1+0x3de8] ;  /* 0x003de80001167983 */ /* 0x001ee80000300a00 */
[----:B------:R-:W3:Y:S01]  /*6c710*/  LDL.LU.64 R20, [R1+0x3de0] ;  /* 0x003de00001147983 */ /* 0x000ee20000300a00 */
[----:B----4-:R-:W-:Y:S03]  /*6c720*/  HMMA.16816.F32 R24, R12, R26, R8 ;  /* 0x0000001a0c18723c */ /* 0x010fe60000001808 */
[----:B------:R-:W3:Y:S01]  /*6c730*/  LDL.LU.64 R10, [R1+0x3dd8] ;  /* 0x003dd800010a7983 */ /* 0x000ee20000300a00 */
[----:B------:R-:W-:-:S15]  /*6c740*/  IMAD.MOV.U32 R19, RZ, RZ, R28 ;  /* 0x000000ffff137224 */ /* 0x000fde00078e001c */
[----:B------:R-:W-:-:S04]  /*6c750*/  NOP ;  /* 0x0000000000007918 */ /* 0x000fc80000000000 */
[----:B------:R0:W-:Y:S04]  /*6c760*/  STL.64 [R1+0x3c0], R24 ;  /* 0x0003c01801007387 */ /* 0x0001e80000100a00 */
[----:B------:R-:W-:Y:S04]  /*6c770*/  STL.64 [R1+0x3c8], R26 ;  /* 0x0003c81a01007387 */ /* 0x000fe80000100a00 */
[----:B0-----:R-:W4:Y:S01]  /*6c780*/  LDL.LU.64 R24, [R1+0x3dd0] ;  /* 0x003dd00001187983 */ /* 0x001f220000300a00 */
[----:B---3--:R-:W-:Y:S03]  /*6c790*/  HMMA.16816.F32 R8, R12, R10, R20 ;  /* 0x0000000a0c08723c */ /* 0x008fe60000001814 */
[----:B------:R-:W3:-:S15]  /*6c7a0*/  LDL.LU.64 R20, [R1+0x3dc8] ;  /* 0x003dc80001147983 */ /* 0x000ede0000300a00 */
[----:B------:R-:W-:-:S06]  /*6c7b0*/  NOP ;  /* 0x0000000000007918 */ /* 0x000fcc0000000000 */
[----:B------:R-:W-:Y:S02]  /*6c7c0*/  IMAD.MOV.U32 R6, RZ, RZ, R9 ;  /* 0x000000ffff067224 */ /* 0x000fe400078e0009 */
[----:B------:R-:W-:Y:S02]  /*6c7d0*/  IMAD.MOV.U32 R5, RZ, RZ, R10 ;  /* 0x000000ffff057224 */ /* 0x000fe400078e000a */
[----:B------:R-:W-:Y:S02]  /*6c7e0*/  IMAD.MOV.U32 R4, RZ, RZ, R11 ;  /* 0x000000ffff047224 */ /* 0x000fe400078e000b */
[----:B------:R-:W-:Y:S01]  /*6c7f0*/  IMAD.MOV.U32 R28, RZ, RZ, R8 ;  /* 0x000000ffff1c7224 */ /* 0x000fe200078e0008 */
[----:B------:R-:W2:Y:S04]  /*6c800*/  LDL.LU.64 R10, [R1+0x3dc0] ;  /* 0x003dc000010a7983 */ /* 0x000ea80000300a00 */
[----:B------:R-:W2:Y:S04]  /*6c810*/  LDL.LU.64 R8, [R1+0x3db8] ;  /* 0x003db80001087983 */ /* 0x000ea80000300a00 */
[----:B------:R0:W-:Y:S04]  /*6c820*/  STL.64 [R1+0x3d20], R6 ;  /* 0x003d200601007387 */ /* 0x0001e80000100a00 */
[----:B------:R-:W-:Y:S04]  /*6c830*/  STL.64 [R1+0x3d18], R4 ;  /* 0x003d180401007387 */ /* 0x000fe80000100a00 */
[----:B0-----:R-:W4:Y:S04]  /*6c840*/  LDL.LU R6, [R1+0x548] ;  /* 0x0005480001067983 */ /* 0x001f280000300800 */
[----:B------:R-:W4:Y:S04]  /*6c850*/  LDL.LU R7, [R1+0x54c] ;  /* 0x00054c0001077983 */ /* 0x000f280000300800 */
[----:B------:R-:W3:Y:S04]  /*6c860*/  LDL.LU R22, [R1+0x1b8] ;  /* 0x0001b80001167983 */ /* 0x000ee80000300800 */
[----:B------:R-:W3:Y:S04]  /*6c870*/  LDL.LU R23, [R1+0x1bc] ;  /* 0x0001bc0001177983 */ /* 0x000ee80000300800 */
[----:B----4-:R0:W-:Y:S04]  /*6c880*/  STL.64 [R1+0x3d30], R6 ;  /* 0x003d300601007387 */ /* 0x0101e80000100a00 */
[----:B0-----:R-:W4:Y:S04]  /*6c890*/  LDL.LU R6, [R1+0x398] ;  /* 0x0003980001067983 */ /* 0x001f280000300800 */
[----:B------:R-:W4:Y:S04]  /*6c8a0*/  LDL.LU R7, [R1+0x39c] ;  /* 0x00039c0001077983 */ /* 0x000f280000300800 */
[----:B------:R-:W3:Y:S04]  /*6c8b0*/  LDL.LU R26, [R1+0x1a8] ;  /* 0x0001a800011a7983 */ /* 0x000ee80000300800 */
[----:B------:R-:W3:Y:S01]  /*6c8c0*/  LDL.LU R27, [R1+0x1ac] ;  /* 0x0001ac00011b7983 */ /* 0x000ee20000300800 */
[----:B--2---:R-:W-:Y:S03]  /*6c8d0*/  HMMA.16816.F32 R8, R12, R18, R8 ;  /* 0x000000120c08723c */ /* 0x004fe60000001808 */
[----:B----4-:R0:W-:Y:S04]  /*6c8e0*/  STL.64 [R1+0x3d48], R6 ;  /* 0x003d480601007387 */ /* 0x0101e80000100a00 */
[----:B0-----:R-:W2:Y:S04]  /*6c8f0*/  LDL.LU R6, [R1+0x378] ;  /* 0x0003780001067983 */ /* 0x001ea80000300800 */
[----:B------:R-:W2:Y:S04]  /*6c900*/  LDL.LU R7, [R1+0x37c] ;  /* 0x00037c0001077983 */ /* 0x000ea80000300800 */
[----:B--2---:R0:W-:Y:S04]  /*6c910*/  STL.64 [R1+0x3d68], R6 ;  /* 0x003d680601007387 */ /* 0x0041e80000100a00 */
[----:B0-----:R-:W2:Y:S04]  /*6c920*/  LDL.LU R6, [R1+0x338] ;  /* 0x0003380001067983 */ /* 0x001ea80000300800 */
[----:B------:R-:W2:Y:S04]  /*6c930*/  LDL.LU R7, [R1+0x33c] ;  /* 0x00033c0001077983 */ /* 0x000ea80000300800 */
[----:B------:R-:W4:Y:S04]  /*6c940*/  LDL.LU.64 R18, [R1+0x3db0] ;  /* 0x003db00001127983 */ /* 0x000f280000300a00 */
[----:B------:R-:W2:Y:S04]  /*6c950*/  LDL.LU.64 R16, [R1+0x3da8] ;  /* 0x003da80001107983 */ /* 0x000ea80000300a00 */
[----:B------:R-:W-:Y:S04]  /*6c960*/  STL.64 [R1+0x3a0], R8 ;  /* 0x0003a00801007387 */ /* 0x000fe80000100a00 */
[----:B------:R0:W-:Y:S04]  /*6c970*/  STL.64 [R1+0x3a8], R10 ;  /* 0x0003a80a01007387 */ /* 0x0001e80000100a00 */
[----:B0-----:R-:W4:Y:S04]  /*6c980*/  LDL.LU R10, [R1+0x588] ;  /* 0x00058800010a7983 */ /* 0x001f280000300800 */
[----:B------:R-:W4:Y:S01]  /*6c990*/  LDL.LU R11, [R1+0x58c] ;  /* 0x00058c00010b7983 */ /* 0x000f220000300800 */
[----:B---3--:R-:W-:-:S03]  /*6c9a0*/  IMAD.MOV.U32 R9, RZ, RZ, R20 ;  /* 0x000000ffff097224 */ /* 0x008fc600078e0014 */
[----:B----4-:R0:W-:Y:S04]  /*6c9b0*/  STL.64 [R1+0x3d28], R10 ;  /* 0x003d280a01007387 */ /* 0x0101e80000100a00 */
[----:B------:R-:W3:Y:S04]  /*6c9c0*/  LDL.LU R8, [R1+0x190] ;  /* 0x0001900001087983 */ /* 0x000ee80000300800 */
[----:B------:R-:W4:Y:S01]  /*6c9d0*/  LDL.LU R20, [R1+0x3da4] ;  /* 0x003da40001147983 */ /* 0x000f220000300800 */
[----:B0-----:R-:W-:Y:S02]  /*6c9e0*/  IMAD.MOV.U32 R10, RZ, RZ, R21 ;  /* 0x000000ffff0a7224 */ /* 0x001fe400078e0015 */
[----:B--2---:R-:W-:Y:S01]  /*6c9f0*/  IMAD.MOV.U32 R11, RZ, RZ, R16 ;  /* 0x000000ffff0b7224 */ /* 0x004fe200078e0010 */
[----:B------:R-:W2:Y:S04]  /*6ca00*/  LDL.LU R21, [R1+0x3da0] ;  /* 0x003da00001157983 */ /* 0x000ea80000300800 */
[----:B------:R-:W4:Y:S04]  /*6ca10*/  LDL.LU R16, [R1+0x3d9c] ;  /* 0x003d9c0001107983 */ /* 0x000f280000300800 */
[----:B------:R0:W-:Y:S02]  /*6ca20*/  STL.64 [R1+0x3d40], R10 ;  /* 0x003d400a01007387 */ /* 0x0001e40000100a00 */
[----:B0-----:R-:W-:-:S02]  /*6ca30*/  IMAD.MOV.U32 R10, RZ, RZ, R19 ;  /* 0x000000ffff0a7224 */ /* 0x001fc400078e0013 */
[----:B---3--:R0:W-:Y:S02]  /*6ca40*/  STL.64 [R1+0x3d38], R8 ;  /* 0x003d380801007387 */ /* 0x0081e40000100a00 */
[----:B0-----:R-:W-:Y:S02]  /*6ca50*/  IMAD.MOV.U32 R8, RZ, RZ, R17 ;  /* 0x000000ffff087224 */ /* 0x001fe400078e0011 */
[----:B------:R-:W4:Y:S01]  /*6ca60*/  LDL.LU R17, [R1+0x3d98] ;  /* 0x003d980001117983 */ /* 0x000f220000300800 */
[----:B------:R-:W-:-:S03]  /*6ca70*/  IMAD.MOV.U32 R9, RZ, RZ, R18 ;  /* 0x000000ffff097224 */ /* 0x000fc600078e0012 */
[----:B------:R-:W4:Y:S04]  /*6ca80*/  LDL.LU R18, [R1+0x3d94] ;  /* 0x003d940001127983 */ /* 0x000f280000300800 */
[----:B------:R-:W4:Y:S04]  /*6ca90*/  LDL.LU R19, [R1+0x3d90] ;  /* 0x003d900001137983 */ /* 0x000f280000300800 */
[----:B------:R-:W3:Y:S01]  /*6caa0*/  LDL.LU R11, [R1+0x36c] ;  /* 0x00036c00010b7983 */ /* 0x000ee20000300800 */
[----:B----4-:R-:W-:Y:S03]  /*6cab0*/  HMMA.16816.F32 R16, R12, R22, R16 ;  /* 0x000000160c10723c */ /* 0x010fe60000001810 */
[----:B---3--:R2:W-:Y:S04]  /*6cac0*/  STL.64 [R1+0x3d58], R10 ;  /* 0x003d580a01007387 */ /* 0x0085e80000100a00 */
[----:B------:R0:W-:Y:S01]  /*6cad0*/  STL.64 [R1+0x3d50], R8 ;  /* 0x003d500801007387 */ /* 0x0001e20000100a00 */
[----:B--2---:R-:W-:-:S02]  /*6cae0*/  IMAD.MOV.U32 R10, RZ, RZ, R21 ;  /* 0x000000ffff0a7224 */ /* 0x004fc400078e0015 */
[----:B------:R-:W-:Y:S01]  /*6caf0*/  IMAD.MOV.U32 R11, RZ, RZ, R20 ;  /* 0x000000ffff0b7224 */ /* 0x000fe200078e0014 */
[----:B0-----:R-:W2:Y:S04]  /*6cb00*/  LDL.LU R8, [R1+0x320] ;  /* 0x0003200001087983 */ /* 0x001ea80000300800 */
[----:B------:R-:W2:Y:S04]  /*6cb10*/  LDL.LU R9, [R1+0x324] ;  /* 0x0003240001097983 */ /* 0x000ea80000300800 */
[----:B------:R-:W3:Y:S04]  /*6cb20*/  LDL.LU.64 R22, [R1+0x3d88] ;  /* 0x003d880001167983 */ /* 0x000ee80000300a00 */
[----:B------:R-:W3:Y:S04]  /*6cb30*/  LDL.LU.64 R20, [R1+0x3d80] ;  /* 0x003d800001147983 */ /* 0x000ee80000300a00 */
[----:B------:R0:W-:Y:S04]  /*6cb40*/  STL.64 [R1+0x380], R16 ;  /* 0x0003801001007387 */ /* 0x0001e80000100a00 */
[----:B------:R1:W-:Y:S04]  /*6cb50*/  STL.64 [R1+0x388], R18 ;  /* 0x0003881201007387 */ /* 0x0003e80000100a00 */
[----:B0-----:R-:W4:Y:S04]  /*6cb60*/  LDL.LU R16, [R1+0x340] ;  /* 0x0003400001107983 */ /* 0x001f280000300800 */
[----:B------:R-:W4:Y:S01]  /*6cb70*/  LDL.LU R17, [R1+0x344] ;  /* 0x0003440001117983 */ /* 0x000f220000300800 */
[----:B-1----:R-:W-:-:S02]  /*6cb80*/  IMAD.MOV.U32 R18, RZ, RZ, R25 ;  /* 0x000000ffff127224 */ /* 0x002fc400078e0019 */
[----:B------:R-:W-:Y:S01]  /*6cb90*/  IMAD.MOV.U32 R19, RZ, RZ, R24 ;  /* 0x000000ffff137224 */ /* 0x000fe200078e0018 */
[----:B---3--:R-:W-:Y:S01]  /*6cba0*/  HMMA.16816.F32 R20, R12, R26, R20 ;  /* 0x0000001a0c14723c */ /* 0x008fe20000001814 */
[----:B------:R-:W3:Y:S04]  /*6cbb0*/  LDL.LU.64 R26, [R1+0x3d78] ;  /* 0x003d7800011a7983 */ /* 0x000ee80000300a00 */
[----:B------:R-:W3:-:S15]  /*6cbc0*/  LDL.LU.64 R24, [R1+0x3d70] ;  /* 0x003d700001187983 */ /* 0x000ede0000300a00 */
[----:B------:R-:W-:-:S03]  /*6cbd0*/  NOP ;  /* 0x0000000000007918 */ /* 0x000fc60000000000 */
[----:B------:R-:W-:Y:S04]  /*6cbe0*/  STL.64 [R1+0x160], R20 ;  /* 0x0001601401007387 */ /* 0x000fe80000100a00 */
[----:B------:R0:W-:Y:S04]  /*6cbf0*/  STL.64 [R1+0x168], R22 ;  /* 0x0001681601007387 */ /* 0x0001e80000100a00 */
[----:B0-----:R-:W4:Y:S04]  /*6cc00*/  LDL.LU R22, [R1+0x568] ;  /* 0x0005680001167983 */ /* 0x001f280000300800 */
[----:B------:R-:W4:Y:S01]  /*6cc10*/  LDL.LU R23, [R1+0x56c] ;  /* 0x00056c0001177983 */ /* 0x000f220000300800 */
[----:B---3--:R-:W-:Y:S03]  /*6cc20*/  HMMA.16816.F32 R24, R12, R6, R24 ;  /* 0x000000060c18723c */ /* 0x008fe60000001818 */
[----:B------:R-:W2:-:S15]  /*6cc30*/  LDL.LU.64 R6, [R1+0x3d68] ;  /* 0x003d680001067983 */ /* 0x000e9e0000300a00 */
[----:B------:R-:W-:-:S05]  /*6cc40*/  NOP ;  /* 0x0000000000007918 */ /* 0x000fca0000000000 */
[----:B------:R0:W-:Y:S04]  /*6cc50*/  STL.64 [R1+0x150], R24 ;  /* 0x0001501801007387 */ /* 0x0001e80000100a00 */
[----:B------:R1:W-:Y:S04]  /*6cc60*/  STL.64 [R1+0x158], R26 ;  /* 0x0001581a01007387 */ /* 0x0003e80000100a00 */
[----:B0-----:R-:W4:Y:S04]  /*6cc70*/  LDL.LU R24, [R1+0x350] ;  /* 0x0003500001187983 */ /* 0x001f280000300800 */
[----:B------:R-:W4:Y:S01]  /*6cc80*/  LDL.LU R25, [R1+0x354] ;  /* 0x0003540001197983 */ /* 0x000f220000300800 */
[----:B-1----:R-:W-:-:S03]  /*6cc90*/  IMAD.MOV.U32 R26, RZ, RZ, R0 ;  /* 0x000000ffff1a7224 */ /* 0x002fc600078e0000 */
        /* <DEDUP_REMOVED lines=14> */
[----:B0-----:R-:W2:Y:S01]  /*6cd80*/  LDL.LU.64 R6, [R1+0x3d30] ;  /* 0x003d300001067983 */ /* 0x001ea20000300a00 */
[----:B------:R-:W-:Y:S01]  /*6cd90*/  IMAD.MOV.U32 R27, RZ, RZ, R29 ;  /* 0x000000ffff1b7224 */ /* 0x000fe200078e001d */
[----:B--2---:R-:W-:Y:S02]  /*6cda0*/  HMMA.16816.F32 R4, R12, R6, R8 ;  /* 0x000000060c04723c */ /* 0x004fe40000001808 */
[----:B------:R-:W2:-:S15]  /*6cdb0*/  LDL.LU.64 R10, [R1+0x3d28] ;  /* 0x003d2800010a7983 */ /* 0x000e9e0000300a00 */
[----:B------:R-:W-:-:S06]  /*6cdc0*/  NOP ;  /* 0x0000000000007918 */ /* 0x000fcc0000000000 */
[----:B------:R-:W-:Y:S04]  /*6cdd0*/  STL.64 [R1+0x190], R4 ;  /* 0x0001900401007387 */ /* 0x000fe80000100a00 */
[----:B------:R0:W-:Y:S04]  /*6cde0*/  STL.64 [R1+0x198], R6 ;  /* 0x0001980601007387 */ /* 0x0001e80000100a00 */
[----:B0-----:R-:W2:Y:S01]  /*6cdf0*/  LDL.LU.64 R6, [R1+0x3d20] ;  /* 0x003d200001067983 */ /* 0x001ea20000300a00 */
[----:B----4-:R-:W-:Y:S03]  /*6ce00*/  HMMA.16816.F32 R20, R12, R22, R24 ;  /* 0x000000160c14723c */ /* 0x010fe60000001818 */
[----:B------:R-:W4:Y:S04]  /*6ce10*/  LDL.LU.64 R4, [R1+0x3d18] ;  /* 0x003d180001047983 */ /* 0x000f280000300a00 */
[----:B------:R-:W-:Y:S04]  /*6ce20*/  STL.64 [R1+0x3d10], R14 ;  /* 0x003d100e01007387 */ /* 0x000fe80000100a00 */
[----:B---3--:R-:W-:-:S12]  /*6ce30*/  LDSM.16.M88.4 R24, [R0+UR6+0x17080] ;  /* 0x017080060018783b */ /* 0x008fd80008000200 */
[----:B------:R-:W-:Y:S04]  /*6ce40*/  STL.64 [R1+0x1a0], R20 ;  /* 0x0001a01401007387 */ /* 0x000fe80000100a00 */
[----:B------:R-:W-:Y:S04]  /*6ce50*/  STL.64 [R1+0x1a8], R22 ;  /* 0x0001a81601007387 */ /* 0x000fe80000100a00 */
[----:B------:R-:W-:Y:S04]  /*6ce60*/  STL.64 [R1+0x3d08], R12 ;  /* 0x003d080c01007387 */ /* 0x000fe80000100a00 */
[----:B------:R-:W-:Y:S01]  /*6ce70*/  LDSM.16.M88.4 R20, [R0+UR6+0x16080] ;  /* 0x016080060014783b */ /* 0x000fe20008000200 */
[----:B--2---:R-:W-:Y:S03]  /*6ce80*/  HMMA.16816.F32 R8, R12, R10, R16 ;  /* 0x0000000a0c08723c */ /* 0x004fe60000001810 */
[----:B------:R-:W-:Y:S04]  /*6ce90*/  LDSM.16.M88.4 R16, [R0+UR6+0x80] ;  /* 0x000080060010783b */ /* 0x000fe80008000200 */
[----:B------:R-:W-:-:S15]  /*6cea0*/  LDSM.16.M88.4 R12, [R0+UR6+0x1080] ;  /* 0x00108006000c783b */ /* 0x000fde0008000200 */
[----:B------:R-:W-:-:S01]  /*6ceb0*/  NOP ;  /* 0x0000000000007918 */ /* 0x000fc20000000000 */
[----:B------:R-:W-:Y:S04]  /*6cec0*/  STL.64 [R1+0x1c0], R8 ;  /* 0x0001c00801007387 */ /* 0x000fe80000100a00 */
[----:B------:R-:W-:Y:S04]  /*6ced0*/  STL.64 [R1+0x1c8], R10 ;  /* 0x0001c80a01007387 */ /* 0x000fe80000100a00 */
[----:B------:R-:W0:Y:S04]  /*6cee0*/  LDSM.16.MT88.4 R8, [R7+0x20800] ;  /* 0x020800000708783b */ /* 0x000e280000004200 */
[----:B0-----:R-:W-:Y:S04]  /*6cef0*/  STL.64 [R1+0x3c50], R10 ;  /* 0x003c500a01007387 */ /* 0x001fe80000100a00 */
[----:B------:R0:W-:Y:S04]  /*6cf00*/  STL.64 [R1+0x3c48], R8 ;  /* 0x003c480801007387 */ /* 0x0001e80000100a00 */
[----:B------:R-:W-:Y:S01]  /*6cf10*/  STL.64 [R1+0x348], R18 ;  /* 0x0003481201007387 */ /* 0x000fe20000100a00 */
[----:B0-----:R-:W-:-:S02]  /*6cf20*/  IMAD.MOV.U32 R8, RZ, RZ, R17 ;  /* 0x000000ffff087224 */ /* 0x001fc400078e0011 */
[----:B------:R-:W-:Y:S02]  /*6cf30*/  IMAD.MOV.U32 R9, RZ, RZ, R16 ;  /* 0x000000ffff097224 */ /* 0x000fe400078e0010 */
[----:B------:R-:W-:Y:S01]  /*6cf40*/  IMAD.MOV.U32 R11, RZ, RZ, R12 ;  /* 0x000000ffff0b7224 */ /* 0x000fe200078e000c */
[----:B------:R-:W-:Y:S01]  /*6cf50*/  STL [R1+0x3c78], R8 ;  /* 0x003c780801007387 */ /* 0x000fe20000100800 */
[----:B------:R-:W-:-:S03]  /*6cf60*/  IMAD.MOV.U32 R10, RZ, RZ, R13 ;  /* 0x000000ffff0a7224 */ /* 0x000fc600078e000d */
[----:B------:R-:W-:Y:S04]  /*6cf70*/  STL [R1+0x3c74], R9 ;  /* 0x003c740901007387 */ /* 0x000fe80000100800 */
[----:B------:R-:W-:Y:S04]  /*6cf80*/  STL.64 [R1+0x338], R14 ;  /* 0x0003380e01007387 */ /* 0x000fe80000100a00 */
[----:B------:R-:W0:Y:S04]  /*6cf90*/  LDSM.16.M88.4 R12, [R0+UR6+0x2080] ;  /* 0x00208006000c783b */ /* 0x000e280008000200 */
        /* <DEDUP_REMOVED lines=81> */
[----:B0-----:R-:W-:Y:S02]  /*6d4b0*/  IMAD.MOV.U32 R9, RZ, RZ, R13 ;  /* 0x000000ffff097224 */ /* 0x001fe400078e000d */
[----:B------:R-:W-:Y:S01]  /*6d4c0*/  IMAD.MOV.U32 R8, RZ, RZ, R12 ;  /* 0x000000ffff087224 */ /* 0x000fe200078e000c */
[----:B------:R-:W-:Y:S01]  /*6d4d0*/  STL.64 [R1+0x258], R14 ;  /* 0x0002580e01007387 */ /* 0x000fe20000100a00 */
[----:B------:R-:W-:-:S03]  /*6d4e0*/  IMAD.MOV.U32 R13, RZ, RZ, R16 ;  /* 0x000000ffff0d7224 */ /* 0x000fc600078e0010 */
[----:B------:R-:W-:Y:S01]  /*6d4f0*/  STL [R1+0x3cf0], R9 ;  /* 0x003cf00901007387 */ /* 0x000fe20000100800 */
[----:B------:R-:W-:-:S03]  /*6d500*/  IMAD.MOV.U32 R12, RZ, RZ, R17 ;  /* 0x000000ffff0c7224 */ /* 0x000fc600078e0011 */
[----:B------:R-:W-:Y:S04]  /*6d510*/  STL [R1+0x3cec], R8 ;  /* 0x003cec0801007387 */ /* 0x000fe80000100800 */
[----:B------:R-:W-:Y:S04]  /*6d520*/  STL.64 [R1+0x248], R18 ;  /* 0x0002481201007387 */ /* 0x000fe80000100a00 */
[----:B------:R-:W0:Y:S02]  /*6d530*/  LDSM.16.M88.4 R16, [R0+UR6+0x11080] ;  /* 0x011080060010783b */ /* 0x000e240008000200 */
[----:B0-----:R-:W-:-:S02]  /*6d540*/  IMAD.MOV.U32 R10, RZ, RZ, R16 ;  /* 0x000000ffff0a7224 */ /* 0x001fc400078e0010 */
[----:B------:R-:W-:Y:S01]  /*6d550*/  STL.64 [R1+0x238], R18 ;  /* 0x0002381201007387 */ /* 0x000fe20000100a00 */
[----:B------:R-:W-:-:S03]  /*6d560*/  IMAD.MOV.U32 R11, RZ, RZ, R17 ;  /* 0x000000ffff0b7224 */ /* 0x000fc600078e0011 */
[----:B------:R-:W0:Y:S02]  /*6d570*/  LDSM.16.M88.4 R16, [R0+UR6+0x12080] ;  /* 0x012080060010783b */ /* 0x000e240008000200 */
[----:B0-----:R-:W-:Y:S02]  /*6d580*/  IMAD.MOV.U32 R3, RZ, RZ, R16 ;  /* 0x000000ffff037224 */ /* 0x001fe400078e0010 */
[----:B------:R-:W-:Y:S01]  /*6d590*/  STL.64 [R1+0x228], R18 ;  /* 0x0002281201007387 */ /* 0x000fe20000100a00 */
[----:B------:R-:W-:-:S03]  /*6d5a0*/  IMAD.MOV.U32 R2, RZ, RZ, R17 ;  /* 0x000000ffff027224 */ /* 0x000fc600078e0011 */
[----:B------:R-:W0:Y:S02]  /*6d5b0*/  LDSM.16.M88.4 R16, [R0+UR6+0x13080] ;  /* 0x013080060010783b */ /* 0x000e240008000200 */
[----:B0-----:R-:W-:Y:S02]  /*6d5c0*/  IMAD.MOV.U32 R9, RZ, RZ, R16 ;  /* 0x000000ffff097224 */ /* 0x001fe400078e0010 */
[----:B------:R-:W-:Y:S01]  /*6d5d0*/  IMAD.MOV.U32 R8, RZ, RZ, R17 ;  /* 0x000000ffff087224 */ /* 0x000fe200078e0011 */
[----:B------:R-:W-:Y:S04]  /*6d5e0*/  STL.64 [R1+0x218], R18 ;  /* 0x0002181201007387 */ /* 0x000fe80000100a00 */
[----:B------:R-:W0:Y:S04]  /*6d5f0*/  LDSM.16.M88.4 R16, [R0+UR6+0x15080] ;  /* 0x015080060010783b */ /* 0x000e280008000200 */
[----:B------:R-:W-:Y:S04]  /*6d600*/  STL.64 [R1+0x3d00], R10 ;  /* 0x003d000a01007387 */ /* 0x000fe80000100a00 */
[----:B------:R-:W-:Y:S04]  /*6d610*/  STL.64 [R1+0x3cf8], R8 ;  /* 0x003cf80801007387 */ /* 0x000fe80000100a00 */
[----:B------:R-:W1:Y:S01]  /*6d620*/  LDSM.16.M88.4 R8, [R0+UR6+0x14080] ;  /* 0x014080060008783b */ /* 0x000e620008000200 */
[----:B0-----:R-:W-:-:S03]  /*6d630*/  IMAD.MOV.U32 R29, RZ, RZ, R19 ;  /* 0x000000ffff1d7224 */ /* 0x001fc600078e0013 */
[----:B-1----:R-:W-:Y:S04]  /*6d640*/  STL.64 [R1+0x200], R8 ;  /* 0x0002000801007387 */ /* 0x002fe80000100a00 */
[----:B------:R-:W-:Y:S04]  /*6d650*/  STL.64 [R1+0x208], R10 ;  /* 0x0002080a01007387 */ /* 0x000fe80000100a00 */
[----:B------:R0:W-:Y:S04]  /*6d660*/  STL [R1+0x3990], R29 ;  /* 0x0039901d01007387 */ /* 0x0001e80000100800 */
[----:B------:R-:W-:Y:S04]  /*6d670*/  STL [R1+0x1f8], R18 ;  /* 0x0001f81201007387 */ /* 0x000fe80000100800 */
[----:B------:R-:W-:Y:S04]  /*6d680*/  STL.64 [R1+0x3a60], R16 ;  /* 0x003a601001007387 */ /* 0x000fe80000100a00 */
[----:B------:R-:W1:Y:S04]  /*6d690*/  LDSM.16.M88.4 R16, [R0+UR6+0x18080] ;  /* 0x018080060010783b */ /* 0x000e680008000200 */
[----:B------:R-:W2:Y:S04]  /*6d6a0*/  LDSM.16.M88.4 R8, [R0+UR6+0x19080] ;  /* 0x019080060008783b */ /* 0x000ea80008000200 */
[----:B------:R2:W-:Y:S04]  /*6d6b0*/  STL [R1+0x3a40], R20 ;  /* 0x003a401401007387 */ /* 0x0005e80000100800 */
[----:B------:R3:W-:Y:S01]  /*6d6c0*/  STL [R1+0x3a3c], R21 ;  /* 0x003a3c1501007387 */ /* 0x0007e20000100800 */
[----:B0-----:R-:W-:-:S03]  /*6d6d0*/  IMAD.MOV.U32 R29, RZ, RZ, R12 ;  /* 0x000000ffff1d7224 */ /* 0x001fc600078e000c */
[----:B-1----:R-:W-:Y:S04]  /*6d6e0*/  STL.64 [R1+0x350], R16 ;  /* 0x0003501001007387 */ /* 0x002fe80000100a00 */
[----:B------:R-:W-:Y:S01]  /*6d6f0*/  STL.64 [R1+0x358], R18 ;  /* 0x0003581201007387 */ /* 0x000fe20000100a00 */
[----:B--2---:R-:W-:Y:S02]  /*6d700*/  IMAD.MOV.U32 R20, RZ, RZ, R8 ;  /* 0x000000ffff147224 */ /* 0x004fe400078e0008 */
[----:B---3--:R-:W-:Y:S01]  /*6d710*/  IMAD.MOV.U32 R21, RZ, RZ, R9 ;  /* 0x000000ffff157224 */ /* 0x008fe200078e0009 */
[----:B------:R-:W-:Y:S04]  /*6d720*/  STL.64 [R1+0x368], R10 ;  /* 0x0003680a01007387 */ /* 0x000fe80000100a00 */
[----:B------:R-:W0:Y:S04]  /*6d730*/  LDSM.16.M88.4 R8, [R0+UR6+0x1a080] ;  /* 0x01a080060008783b */ /* 0x000e280008000200 */
[----:B------:R-:W-:Y:S04]  /*6d740*/  STL [R1+0x3a48], R21 ;  /* 0x003a481501007387 */ /* 0x000fe80000100800 */
[----:B------:R-:W-:Y:S04]  /*6d750*/  STL [R1+0x3a44], R20 ;  /* 0x003a441401007387 */ /* 0x000fe80000100800 */
[----:B------:R1:W-:Y:S02]  /*6d760*/  STL.64 [R1+0x1e8], R22 ;  /* 0x0001e81601007387 */ /* 0x0003e40000100a00 */
[----:B-1----:R-:W-:-:S02]  /*6d770*/  IMAD.MOV.U32 R23, RZ, RZ, R13 ;  /* 0x000000ffff177224 */ /* 0x002fc400078e000d */
[----:B------:R-:W1:Y:S04]  /*6d780*/  LDSM.16.M88.4 R12, [R0+UR6+0x1b080] ;  /* 0x01b08006000c783b */ /* 0x000e680008000200 */
[----:B0-----:R0:W-:Y:S04]  /*6d790*/  STL.64 [R1+0x370], R8 ;  /* 0x0003700801007387 */ /* 0x0011e80000100a00 */
[----:B------:R2:W-:Y:S04]  /*6d7a0*/  STL.64 [R1+0x378], R10 ;  /* 0x0003780a01007387 */ /* 0x0005e80000100a00 */
[----:B0-----:R-:W3:Y:S04]  /*6d7b0*/  LDL.LU R8, [R1+0x510] ;  /* 0x0005100001087983 */ /* 0x001ee80000300800 */
[----:B------:R-:W3:Y:S04]  /*6d7c0*/  LDL.LU R9, [R1+0x514] ;  /* 0x0005140001097983 */ /* 0x000ee80000300800 */
[----:B--2---:R-:W3:Y:S04]  /*6d7d0*/  LDL.LU R10, [R1+0x518] ;  /* 0x00051800010a7983 */ /* 0x004ee80000300800 */
[----:B------:R-:W3:Y:S04]  /*6d7e0*/  LDL.LU R11, [R1+0x51c] ;  /* 0x00051c00010b7983 */ /* 0x000ee80000300800 */
[----:B------:R-:W-:Y:S04]  /*6d7f0*/  STL.64 [R1+0x1d8], R26 ;  /* 0x0001d81a01007387 */ /* 0x000fe80000100a00 */
[----:B------:R0:W-:Y:S04]  /*6d800*/  STL.64 [R1+0x3a30], R24 ;  /* 0x003a301801007387 */ /* 0x0001e80000100a00 */
[----:B-1----:R-:W-:Y:S01]  /*6d810*/  STL.64 [R1+0x398], R14 ;  /* 0x0003980e01007387 */ /* 0x002fe20000100a00 */
[----:B0-----:R-:W-:-:S02]  /*6d820*/  IMAD.MOV.U32 R25, RZ, RZ, R12 ;  /* 0x000000ffff197224 */ /* 0x001fc400078e000c */
[----:B------:R-:W-:Y:S02]  /*6d830*/  IMAD.MOV.U32 R24, RZ, RZ, R13 ;  /* 0x000000ffff187224 */ /* 0x000fe400078e000d */
        /* <DEDUP_REMOVED lines=13> */
[----:B------:R-:W-:Y:S01]  /*6d910*/  STL.64 [R1+0x3c40], R20 ;  /* 0x003c401401007387 */ /* 0x000fe20000100a00 */
[----:B------:R-:W-:Y:S02]  /*6d920*/  IMAD.MOV.U32 R17, RZ, RZ, R6 ;  /* 0x000000ffff117224 */ /* 0x000fe400078e0006 */
[----:B----4-:R-:W-:Y:S02]  /*6d930*/  IMAD.MOV.U32 R18, RZ, RZ, R5 ;  /* 0x000000ffff127224 */ /* 0x010fe400078e0005 */
[----:B------:R-:W-:Y:S02]  /*6d940*/  IMAD.MOV.U32 R19, RZ, RZ, R4 ;  /* 0x000000ffff137224 */ /* 0x000fe400078e0004 */
[----:B------:R-:W-:Y:S04]  /*6d950*/  LDSM.16.MT88.4 R4, [R7+0x20a00] ;  /* 0x020a00000704783b */ /* 0x000fe80000004200 */
[----:B0-----:R-:W-:Y:S01]  /*6d960*/  STL [R1+0x550], R12 ;  /* 0x0005500c01007387 */ /* 0x001fe20000100800 */
[----:B------:R-:W-:-:S03]  /*6d970*/  IMAD.MOV.U32 R26, RZ, RZ, R13 ;  /* 0x000000ffff1a7224 */ /* 0x000fc600078e000d */
[----:B------:R-:W-:Y:S04]  /*6d980*/  STL.64 [R1+0x558], R14 ;  /* 0x0005580e01007387 */ /* 0x000fe80000100a00 */
[----:B------:R-:W0:Y:S01]  /*6d990*/  LDSM.16.M88.4 R12, [R0+UR6+0x1f080] ;  /* 0x01f08006000c783b */ /* 0x000e220008000200 */
[----:B------:R-:W-:Y:S02]  /*6d9a0*/  IMAD.MOV.U32 R16, RZ, RZ, R28 ;  /* 0x000000ffff107224 */ /* 0x000fe400078e001c */
[----:B0-----:R-:W-:Y:S01]  /*6d9b0*/  IMAD.MOV.U32 R28, RZ, RZ, R13 ;  /* 0x000000ffff1c7224 */ /* 0x001fe200078e000d */
[----:B------:R-:W-:Y:S04]  /*6d9c0*/  STL [R1+0x540], R12 ;  /* 0x0005400c01007387 */ /* 0x000fe80000100800 */
[----:B------:R0:W-:Y:S04]  /*6d9d0*/  STL.64 [R1+0x548], R14 ;  /* 0x0005480e01007387 */ /* 0x0001e80000100a00 */
[----:B0-----:R-:W3:Y:S04]  /*6d9e0*/  LDL.LU.64 R14, [R1+0x3d10] ;  /* 0x003d1000010e7983 */ /* 0x001ee80000300a00 */
[----:B------:R-:W3:Y:S04]  /*6d9f0*/  LDL.LU.64 R12, [R1+0x3d08] ;  /* 0x003d0800010c7983 */ /* 0x000ee80000300a00 */
[----:B------:R-:W-:Y:S04]  /*6da00*/  STL [R1+0x3a38], R28 ;  /* 0x003a381c01007387 */ /* 0x000fe80000100800 */
[----:B------:R0:W-:Y:S04]  /*6da10*/  STL.64 [R1+0x39a0], R6 ;  /* 0x0039a00601007387 */ /* 0x0001e80000100a00 */
[----:B------:R3:W-:Y:S04]  /*6da20*/  STL.64 [R1+0x3998], R4 ;  /* 0x0039980401007387 */ /* 0x0007e80000100a00 */
[----:B0-----:R-:W3:Y:S04]  /*6da30*/  LDL.LU R6, [R1+0x5a8] ;  /* 0x0005a80001067983 */ /* 0x001ee80000300800 */
[----:B------:R-:W3:Y:S02]  /*6da40*/  LDL.LU R7, [R1+0x5ac] ;  /* 0x0005ac0001077983 */ /* 0x000ee40000300800 */
[----:B---3--:R-:W-:Y:S02]  /*6da50*/  HMMA.16816.F32 R4, R12, R6, R8 ;  /* 0x000000060c04723c */ /* 0x008fe40000001808 */
[----:B------:R-:W2:Y:S04]  /*6da60*/  LDL.LU.64 R10, [R1+0x3d00] ;  /* 0x003d0000010a7983 */ /* 0x000ea80000300a00 */
[----:B------:R-:W3:-:S15]  /*6da70*/  LDL.LU.64 R8, [R1+0x3cf8] ;  /* 0x003cf80001087983 */ /* 0x000ede0000300a00 */
[----:B------:R-:W-:-:S03]  /*6da80*/  NOP ;  /* 0x0000000000007918 */ /* 0x000fc60000000000 */
[----:B------:R-:W-:Y:S02]  /*6da90*/  IMAD.MOV.U32 R27, RZ, RZ, R4 ;  /* 0x000000ffff1b7224 */ /* 0x000fe400078e0004 */
[----:B------:R-:W-:Y:S02]  /*6daa0*/  IMAD.MOV.U32 R24, RZ, RZ, R5 ;  /* 0x000000ffff187224 */ /* 0x000fe400078e0005 */
[----:B------:R-:W-:Y:S01]  /*6dab0*/  IMAD.MOV.U32 R25, RZ, RZ, R6 ;  /* 0x000000ffff197224 */ /* 0x000fe200078e0006 */
[----:B------:R-:W-:Y:S04]  /*6dac0*/  STL [R1+0x3c58], R7 ;  /* 0x003c580701007387 */ /* 0x000fe80000100800 */
[----:B------:R-:W-:Y:S04]  /*6dad0*/  STL.64 [R1+0x3a70], R26 ;  /* 0x003a701a01007387 */ /* 0x000fe80000100a00 */
[----:B------:R3:W-:Y:S02]  /*6dae0*/  STL.64 [R1+0x3a68], R24 ;  /* 0x003a681801007387 */ /* 0x0007e40000100a00 */
[----:B---3--:R-:W-:-:S02]  /*6daf0*/  IMAD.MOV.U32 R24, RZ, RZ, R9 ;  /* 0x000000ffff187224 */ /* 0x008fc400078e0009 */
[----:B------:R-:W-:Y:S01]  /*6db00*/  IMAD.MOV.U32 R25, RZ, RZ, R8 ;  /* 0x000000ffff197224 */ /* 0x000fe200078e0008 */
[----:B------:R-:W3:Y:S04]  /*6db10*/  LDL.LU R9, [R1+0x3cf0] ;  /* 0x003cf00001097983 */ /* 0x000ee80000300800 */
[----:B------:R-:W4:Y:S04]  /*6db20*/  LDL.LU R8, [R1+0x3cec] ;  /* 0x003cec0001087983 */ /* 0x000f280000300800 */
[----:B------:R0:W-:Y:S02]  /*6db30*/  STL.64 [R1+0x3a88], R24 ;  /* 0x003a881801007387 */ /* 0x0001e40000100a00 */
[----:B0-----:R-:W-:-:S02]  /*6db40*/  IMAD.MOV.U32 R24, RZ, RZ, R3 ;  /* 0x000000ffff187224 */ /* 0x001fc400078e0003 */
[----:B------:R-:W-:Y:S01]  /*6db50*/  IMAD.MOV.U32 R25, RZ, RZ, R2 ;  /* 0x000000ffff197224 */ /* 0x000fe200078e0002 */
[----:B------:R-:W3:Y:S04]  /*6db60*/  LDL.LU R3, [R1+0x3ce8] ;  /* 0x003ce80001037983 */ /* 0x000ee80000300800 */
[----:B------:R-:W3:Y:S04]  /*6db70*/  LDL.LU R2, [R1+0x3ce4] ;  /* 0x003ce40001027983 */ /* 0x000ee80000300800 */
[----:B------:R-:W-:Y:S04]  /*6db80*/  STL.64 [R1+0x3aa0], R24 ;  /* 0x003aa01801007387 */ /* 0x000fe80000100a00 */
[----:B------:R-:W-:Y:S04]  /*6db90*/  STL.64 [R1+0x3a80], R18 ;  /* 0x003a801201007387 */ /* 0x000fe80000100a00 */
[----:B------:R0:W-:Y:S04]  /*6dba0*/  STL.64 [R1+0x3a78], R16 ;  /* 0x003a781001007387 */ /* 0x0001e80000100a00 */
[----:B0-----:R-:W4:Y:S04]  /*6dbb0*/  LDL.LU R16, [R1+0x3c0] ;  /* 0x0003c00001107983 */ /* 0x001f280000300800 */
[----:B------:R-:W4:Y:S04]  /*6dbc0*/  LDL.LU R17, [R1+0x3c4] ;  /* 0x0003c40001117983 */ /* 0x000f280000300800 */
[----:B------:R-:W3:Y:S04]  /*6dbd0*/  LDL.LU R18, [R1+0x3c8] ;  /* 0x0003c80001127983 */ /* 0x000ee80000300800 */
[----:B------:R-:W3:Y:S01]  /*6dbe0*/  LDL.LU R19, [R1+0x3cc] ;  /* 0x0003cc0001137983 */ /* 0x000ee20000300800 */
[----:B--2---:R-:W-:-:S02]  /*6dbf0*/  IMAD.MOV.U32 R24, RZ, RZ, R10 ;  /* 0x000000ffff187224 */ /* 0x004fc400078e000a */
[----:B------:R-:W-:Y:S01]  /*6dc00*/  IMAD.MOV.U32 R25, RZ, RZ, R11 ;  /* 0x000000ffff197224 */ /* 0x000fe200078e000b */
[----:B------:R-:W2:Y:S04]  /*6dc10*/  LDL.LU R10, [R1+0x3ce0] ;  /* 0x003ce000010a7983 */ /* 0x000ea80000300800 */
[----:B------:R-:W2:Y:S04]  /*6dc20*/  LDL.LU R11, [R1+0x3cdc] ;  /* 0x003cdc00010b7983 */ /* 0x000ea80000300800 */
[----:B------:R-:W-:Y:S04]  /*6dc30*/  STL.64 [R1+0x3ab8], R24 ;  /* 0x003ab81801007387 */ /* 0x000fe80000100a00 */
[----:B---3--:R-:W-:Y:S04]  /*6dc40*/  STL.64 [R1+0x3a98], R18 ;  /* 0x003a981201007387 */ /* 0x008fe80000100a00 */
[----:B----4-:R0:W-:Y:S04]  /*6dc50*/  STL.64 [R1+0x3a90], R16 ;  /* 0x003a901001007387 */ /* 0x0101e80000100a00 */
[----:B0-----:R-:W3:Y:S04]  /*6dc60*/  LDL.LU R16, [R1+0x3d0] ;  /* 0x0003d00001107983 */ /* 0x001ee80000300800 */
[----:B------:R-:W3:Y:S04]  /*6dc70*/  LDL.LU R17, [R1+0x3d4] ;  /* 0x0003d40001117983 */ /* 0x000ee80000300800 */
[----:B------:R-:W4:Y:S04]  /*6dc80*/  LDL.LU R18, [R1+0x3d8] ;  /* 0x0003d80001127983 */ /* 0x000f280000300800 */
[----:B------:R-:W4:Y:S01]  /*6dc90*/  LDL.LU R19, [R1+0x3dc] ;  /* 0x0003dc0001137983 */ /* 0x000f220000300800 */
[----:B------:R-:W-:-:S02]  /*6dca0*/  IMAD.MOV.U32 R24, RZ, RZ, R23 ;  /* 0x000000ffff187224 */ /* 0x000fc400078e0017 */
[----:B------:R-:W-:-:S05]  /*6dcb0*/  IMAD.MOV.U32 R25, RZ, RZ, R29 ;  /* 0x000000ffff197224 */ /* 0x000fca00078e001d */
[----:B------:R-:W-:Y:S04]  /*6dcc0*/  STL.64 [R1+0x3ad0], R24 ;  /* 0x003ad01801007387 */ /* 0x000fe80000100a00 */
[----:B----4-:R-:W-:Y:S04]  /*6dcd0*/  STL.64 [R1+0x3ab0], R18 ;  /* 0x003ab01201007387 */ /* 0x010fe80000100a00 */
[----:B---3--:R0:W-:Y:S04]  /*6dce0*/  STL.64 [R1+0x3aa8], R16 ;  /* 0x003aa81001007387 */ /* 0x0081e80000100a00 */
[----:B0-----:R-:W3:Y:S04]  /*6dcf0*/  LDL.LU R16, [R1+0x3e0] ;  /* 0x0003e00001107983 */ /* 0x001ee80000300800 */
[----:B------:R-:W3:Y:S04]  /*6dd00*/  LDL.LU R17, [R1+0x3e4] ;  /* 0x0003e40001117983 */ /* 0x000ee80000300800 */
[----:B------:R-:W4:Y:S04]  /*6dd10*/  LDL.LU R18, [R1+0x3e8] ;  /* 0x0003e80001127983 */ /* 0x000f280000300800 */
[----:B------:R-:W4:Y:S01]  /*6dd20*/  LDL.LU R19, [R1+0x3ec] ;  /* 0x0003ec0001137983 */ /* 0x000f220000300800 */
[----:B------:R-:W-:-:S02]  /*6dd30*/  IMAD.MOV.U32 R24, RZ, RZ, R8 ;  /* 0x000000ffff187224 */ /* 0x000fc400078e0008 */
[----:B------:R-:W-:Y:S01]  /*6dd40*/  IMAD.MOV.U32 R25, RZ, RZ, R9 ;  /* 0x000000ffff197224 */ /* 0x000fe200078e0009 */
[----:B------:R-:W2:Y:S04]  /*6dd50*/  LDL.LU R8, [R1+0x3cd8] ;  /* 0x003cd80001087983 */ /* 0x000ea80000300800 */
[----:B------:R-:W2:Y:S04]  /*6dd60*/  LDL.LU R9, [R1+0x3cd4] ;  /* 0x003cd40001097983 */ /* 0x000ea80000300800 */
        /* <DEDUP_REMOVED lines=9> */
[----:B------:R-:W3:Y:S04]  /*6de00*/  LDL.LU R2, [R1+0x3cd0] ;  /* 0x003cd00001027983 */ /* 0x000ee80000300800 */
[----:B------:R-:W3:Y:S04]  /*6de10*/  LDL.LU R3, [R1+0x3ccc] ;  /* 0x003ccc0001037983 */ /* 0x000ee80000300800 */
[----:B------:R2:W-:Y:S02]  /*6de20*/  STL.64 [R1+0x3b00], R24 ;  /* 0x003b001801007387 */ /* 0x0005e40000100a00 */
[----:B--2---:R-:W-:-:S02]  /*6de30*/  IMAD.MOV.U32 R24, RZ, RZ, R11 ;  /* 0x000000ffff187224 */ /* 0x004fc400078e000b */
        /* <DEDUP_REMOVED lines=120> */
[----:B------:R-:W-:-:S05]  /*6e5c0*/  IMAD.MOV.U32 R25, RZ, RZ, R10 ;  /* 0x000000ffff197224 */ /* 0x000fca00078e000a */
[----:B------:R-:W-:Y:S04]  /*6e5d0*/  STL.64 [R1+0x3c38], R24 ;  /* 0x003c381801007387 */ /* 0x000fe80000100a00 */
[----:B----4-:R-:W-:Y:S04]  /*6e5e0*/  STL.64 [R1+0x3bd0], R18 ;  /* 0x003bd01201007387 */ /* 0x010fe80000100a00 */
[----:B---3--:R0:W-:Y:S04]  /*6e5f0*/  STL.64 [R1+0x3bc8], R16 ;  /* 0x003bc81001007387 */ /* 0x0081e80000100a00 */
[----:B0-----:R-:W2:Y:S04]  /*6e600*/  LDL.LU R16, [R1+0x4a0] ;  /* 0x0004a00001107983 */ /* 0x001ea80000300800 */
[----:B------:R-:W2:Y:S01]  /*6e610*/  LDL.LU R17, [R1+0x4a4] ;  /* 0x0004a40001117983 */ /* 0x000ea20000300800 */
[----:B------:R-:W-:-:S02]  /*6e620*/  IMAD.MOV.U32 R18, RZ, RZ, R3 ;  /* 0x000000ffff127224 */ /* 0x000fc400078e0003 */
[----:B------:R-:W-:Y:S01]  /*6e630*/  IMAD.MOV.U32 R19, RZ, RZ, R2 ;  /* 0x000000ffff137224 */ /* 0x000fe200078e0002 */
        /* <DEDUP_REMOVED lines=12> */
[----:B------:R-:W-:Y:S04]  /*6e700*/  STL.64 [R1+0x3be8], R18 ;  /* 0x003be81201007387 */ /* 0x000fe80000100a00 */
        /* <DEDUP_REMOVED lines=8> */
[----:B------:R-:W2:Y:S01]  /*6e790*/  LDL.LU R17, [R1+0x4c4] ;  /* 0x0004c40001117983 */ /* 0x000ea20000300800 */
[----:B------:R-:W-:-:S02]  /*6e7a0*/  IMAD.MOV.U32 R18, RZ, RZ, R2 ;  /* 0x000000ffff127224 */ /* 0x000fc400078e0002 */
[----:B---3--:R-:W-:Y:S01]  /*6e7b0*/  IMAD.MOV.U32 R19, RZ, RZ, R3 ;  /* 0x000000ffff137224 */ /* 0x008fe200078e0003 */
[----:B------:R-:W3:Y:S04]  /*6e7c0*/  LDL.LU R2, [R1+0x3c60] ;  /* 0x003c600001027983 */ /* 0x000ee80000300800 */
[----:B------:R-:W4:Y:S04]  /*6e7d0*/  LDL.LU R3, [R1+0x3c5c] ;  /* 0x003c5c0001037983 */ /* 0x000f280000300800 */
[----:B------:R-:W-:Y:S04]  /*6e7e0*/  STL.64 [R1+0x3c18], R18 ;  /* 0x003c181201007387 */ /* 0x000fe80000100a00 */
[----:B--2---:R0:W-:Y:S04]  /*6e7f0*/  STL.64 [R1+0x3c10], R16 ;  /* 0x003c101001007387 */ /* 0x0041e80000100a00 */
[----:B0-----:R-:W2:Y:S04]  /*6e800*/  LDL.LU R16, [R1+0x4d0] ;  /* 0x0004d00001107983 */ /* 0x001ea80000300800 */
[----:B------:R-:W2:Y:S04]  /*6e810*/  LDL.LU R17, [R1+0x4d4] ;  /* 0x0004d40001117983 */ /* 0x000ea80000300800 */
[----:B------:R-:W3:Y:S04]  /*6e820*/  LDL.LU R18, [R1+0x4d8] ;  /* 0x0004d80001127983 */ /* 0x000ee80000300800 */
[----:B------:R-:W3:Y:S01]  /*6e830*/  LDL.LU R19, [R1+0x4dc] ;  /* 0x0004dc0001137983 */ /* 0x000ee20000300800 */
[----:B------:R-:W-:Y:S01]  /*6e840*/  HMMA.16816.F32 R12, R12, R10, R4 ;  /* 0x0000000a0c0c723c */ /* 0x000fe20000001804 */
[----:B------:R-:W-:-:S02]  /*6e850*/  IMAD.MOV.U32 R24, RZ, RZ, R9 ;  /* 0x000000ffff187224 */ /* 0x000fc400078e0009 */
[----:B------:R-:W-:Y:S01]  /*6e860*/  IMAD.MOV.U32 R25, RZ, RZ, R8 ;  /* 0x000000ffff197224 */ /* 0x000fe200078e0008 */
[----:B---3--:R-:W-:Y:S04]  /*6e870*/  STL.64 [R1+0x3c30], R18 ;  /* 0x003c301201007387 */ /* 0x008fe80000100a00 */
[----:B--2---:R0:W-:Y:S04]  /*6e880*/  STL.64 [R1+0x3c28], R16 ;  /* 0x003c281001007387 */ /* 0x0041e80000100a00 */
[----:B0-----:R-:W2:Y:S04]  /*6e890*/  LDL.LU R16, [R1+0x4e0] ;  /* 0x0004e00001107983 */ /* 0x001ea80000300800 */
[----:B------:R-:W2:Y:S04]  /*6e8a0*/  LDL.LU R17, [R1+0x4e4] ;  /* 0x0004e40001117983 */ /* 0x000ea80000300800 */
[----:B------:R-:W3:Y:S04]  /*6e8b0*/  LDL.LU R7, [R1+0x3c58] ;  /* 0x003c580001077983 */ /* 0x000ee80000300800 */
[----:B------:R-:W2:Y:S04]  /*6e8c0*/  LDL.LU.64 R10, [R1+0x3c50] ;  /* 0x003c5000010a7983 */ /* 0x000ea80000300a00 */
[----:B------:R-:W2:Y:S01]  /*6e8d0*/  LDL.LU.64 R8, [R1+0x3c48] ;  /* 0x003c480001087983 */ /* 0x000ea20000300a00 */
[----:B----4-:R-:W-:-:S02]  /*6e8e0*/  IMAD.MOV.U32 R18, RZ, RZ, R3 ;  /* 0x000000ffff127224 */ /* 0x010fc400078e0003 */
[----:B------:R-:W-:Y:S02]  /*6e8f0*/  IMAD.MOV.U32 R6, RZ, RZ, R12 ;  /* 0x000000ffff067224 */ /* 0x000fe400078e000c */
[----:B------:R-:W-:Y:S01]  /*6e900*/  IMAD.MOV.U32 R3, RZ, RZ, R13 ;  /* 0x000000ffff037224 */ /* 0x000fe200078e000d */
[----:B------:R-:W4:Y:S04]  /*6e910*/  LDL.LU R12, [R1+0x200] ;  /* 0x00020000010c7983 */ /* 0x000f280000300800 */
[----:B------:R-:W4:Y:S01]  /*6e920*/  LDL.LU R13, [R1+0x204] ;  /* 0x00020400010d7983 */ /* 0x000f220000300800 */
[----:B--2---:R-:W-:Y:S03]  /*6e930*/  HMMA.16816.F32 R24, R8, R24, R20 ;  /* 0x000000180818723c */ /* 0x004fe60000001814 */
[----:B------:R-:W2:-:S15]  /*6e940*/  LDL.LU.64 R20, [R1+0x3c40] ;  /* 0x003c400001147983 */ /* 0x000e9e0000300a00 */
[----:B------:R-:W-:-:S05]  /*6e950*/  NOP ;  /* 0x0000000000007918 */ /* 0x000fca0000000000 */
[----:B------:R0:W-:Y:S01]  /*6e960*/  STL [R1+0x130], R24 ;  /* 0x0001301801007387 */ /* 0x0001e20000100800 */
[----:B------:R-:W-:-:S03]  /*6e970*/  IMAD.MOV.U32 R28, RZ, RZ, R25 ;  /* 0x000000ffff1c7224 */ /* 0x000fc600078e0019 */
[----:B0-----:R-:W3:Y:S01]  /*6e980*/  LDL.LU.64 R24, [R1+0x3c38] ;  /* 0x003c380001187983 */ /* 0x001ee20000300a00 */
[----:B------:R-:W-:Y:S02]  /*6e990*/  IMAD.MOV.U32 R19, RZ, RZ, R2 ;  /* 0x000000ffff137224 */ /* 0x000fe400078e0002 */
[----:B------:R-:W-:Y:S02]  /*6e9a0*/  IMAD.MOV.U32 R23, RZ, RZ, R26 ;  /* 0x000000ffff177224 */ /* 0x000fe400078e001a */
[----:B------:R-:W-:-:S03]  /*6e9b0*/  IMAD.MOV.U32 R22, RZ, RZ, R27 ;  /* 0x000000ffff167224 */ /* 0x000fc600078e001b */
        /* <DEDUP_REMOVED lines=127> */
[----:B------:R-:W4:Y:S04]  /*6f1b0*/  LDL.LU.64 R18, [R1+0x3a80] ;  /* 0x003a800001127983 */ /* 0x000f280000300a00 */
[----:B------:R-:W4:Y:S01]  /*6f1c0*/  LDL.LU.64 R16, [R1+0x3a78] ;  /* 0x003a780001107983 */ /* 0x000f220000300a00 */
[----:B------:R-:W-:-:S02]  /*6f1d0*/  IMAD.MOV.U32 R2, RZ, RZ, R14 ;  /* 0x000000ffff027224 */ /* 0x000fc400078e000e */
[----:B------:R-:W-:-:S14]  /*6f1e0*/  IMAD.MOV.U32 R0, RZ, RZ, R15 ;  /* 0x000000ffff007224 */ /* 0x000fdc00078e000f */
[----:B------:R-:W-:Y:S01]  /*6f1f0*/  STL.64 [R1], R24 ;  /* 0x0000001801007387 */ /* 0x000fe20000100a00 */
[----:B------:R-:W-:-:S03]  /*6f200*/  IMAD.MOV.U32 R29, RZ, RZ, R27 ;  /* 0x000000ffff1d7224 */ /* 0x000fc600078e001b */
[----:B------:R0:W-:Y:S04]  /*6f210*/  STL [R1+0x8], R26 ;  /* 0x0000081a01007387 */ /* 0x0001e80000100800 */
[----:B0-----:R-:W3:Y:S04]  /*6f220*/  LDL.LU.64 R26, [R1+0x3a70] ;  /* 0x003a7000011a7983 */ /* 0x001ee80000300a00 */
[----:B------:R-:W2:Y:S01]  /*6f230*/  LDL.LU.64 R24, [R1+0x3a68] ;  /* 0x003a680001187983 */ /* 0x000ea20000300a00 */
[----:B----4-:R-:W-:Y:S03]  /*6f240*/  HMMA.16816.F32 R12, R8, R12, R16 ;  /* 0x0000000c080c723c */ /* 0x010fe60000001810 */
[----:B------:R-:W4:-:S15]  /*6f250*/  LDL.LU.64 R16, [R1+0x3a60] ;  /* 0x003a600001107983 */ /* 0x000f1e0000300a00 */
[----:B------:R-:W-:-:S05]  /*6f260*/  NOP ;  /* 0x0000000000007918 */ /* 0x000fca0000000000 */
[----:B------:R0:W-:Y:S04]  /*6f270*/  STL.64 [R1+0x37f0], R14 ;  /* 0x0037f00e01007387 */ /* 0x0001e80000100a00 */
[----:B------:R1:W-:Y:S04]  /*6f280*/  STL.64 [R1+0x37e8], R12 ;  /* 0x0037e80c01007387 */ /* 0x0003e80000100a00 */
[----:B0-----:R-:W3:Y:S04]  /*6f290*/  LDL.LU R14, [R1+0x348] ;  /* 0x00034800010e7983 */ /* 0x001ee80000300800 */
[----:B------:R-:W3:Y:S04]  /*6f2a0*/  LDL.LU R15, [R1+0x34c] ;  /* 0x00034c00010f7983 */ /* 0x000ee80000300800 */
[----:B---3--:R0:W-:Y:S04]  /*6f2b0*/  STL.64 [R1+0x39a8], R14 ;  /* 0x0039a80e01007387 */ /* 0x0081e80000100a00 */
[----:B-1----:R-:W4:Y:S04]  /*6f2c0*/  LDL.LU R12, [R1+0x3a0] ;  /* 0x0003a000010c7983 */ /* 0x002f280000300800 */
[----:B------:R-:W4:Y:S04]  /*6f2d0*/  LDL.LU R13, [R1+0x3a4] ;  /* 0x0003a400010d7983 */ /* 0x000f280000300800 */
[----:B0-----:R-:W4:Y:S04]  /*6f2e0*/  LDL.LU R14, [R1+0x3a8] ;  /* 0x0003a800010e7983 */ /* 0x001f280000300800 */
[----:B------:R-:W4:Y:S04]  /*6f2f0*/  LDL.LU R15, [R1+0x3ac] ;  /* 0x0003ac00010f7983 */ /* 0x000f280000300800 */
[----:B------:R-:W3:Y:S01]  /*6f300*/  LDL.LU R4, [R1+0x550] ;  /* 0x0005500001047983 */ /* 0x000ee20000300800 */
[----:B------:R-:W-:-:S03]  /*6f310*/  IMAD.MOV.U32 R5, RZ, RZ, R26 ;  /* 0x000000ffff057224 */ /* 0x000fc600078e001a */
[----:B------:R-:W2:Y:S01]  /*6f320*/  LDL.LU R26, [R1+0x3a58] ;  /* 0x003a5800011a7983 */ /* 0x000ea20000300800 */
[----:B----4-:R-:W-:Y:S03]  /*6f330*/  HMMA.16816.F32 R16, R8, R16, R12 ;  /* 0x000000100810723c */ /* 0x010fe6000000180c */
[----:B---3--:R0:W-:Y:S04]  /*6f340*/  STL.64 [R1+0x39b0], R4 ;  /* 0x0039b00401007387 */ /* 0x0081e80000100a00 */
[----:B------:R-:W-:Y:S02]  /*6f350*/  IMAD.MOV.U32 R12, RZ, RZ, R27 ;  /* 0x000000ffff0c7224 */ /* 0x000fe400078e001b */
[----:B------:R-:W3:Y:S01]  /*6f360*/  LDL.LU R27, [R1+0x3a54] ;  /* 0x003a5400011b7983 */ /* 0x000ee20000300800 */
[----:B--2---:R-:W-:-:S02]  /*6f370*/  IMAD.MOV.U32 R14, RZ, RZ, R25 ;  /* 0x000000ffff0e7224 */ /* 0x004fc400078e0019 */
[----:B------:R-:W-:Y:S02]  /*6f380*/  IMAD.MOV.U32 R15, RZ, RZ, R7 ;  /* 0x000000ffff0f7224 */ /* 0x000fe400078e0007 */
[----:B------:R-:W-:Y:S02]  /*6f390*/  IMAD.MOV.U32 R13, RZ, RZ, R24 ;  /* 0x000000ffff0d7224 */ /* 0x000fe400078e0018 */
[----:B------:R-:W2:Y:S01]  /*6f3a0*/  LDL.LU R24, [R1+0x3a50] ;  /* 0x003a500001187983 */ /* 0x000ea20000300800 */
[----:B0-----:R-:W-:Y:S02]  /*6f3b0*/  IMAD.MOV.U32 R4, RZ, RZ, R21 ;  /* 0x000000ffff047224 */ /* 0x001fe400078e0015 */
[----:B------:R-:W-:Y:S01]  /*6f3c0*/  IMAD.MOV.U32 R5, RZ, RZ, R20 ;  /* 0x000000ffff057224 */ /* 0x000fe200078e0014 */
[----:B------:R-:W4:Y:S04]  /*6f3d0*/  LDL.LU R25, [R1+0x3a4c] ;  /* 0x003a4c0001197983 */ /* 0x000f280000300800 */
[----:B------:R-:W-:Y:S04]  /*6f3e0*/  STL.64 [R1+0x39c0], R14 ;  /* 0x0039c00e01007387 */ /* 0x000fe80000100a00 */
[----:B------:R-:W-:Y:S04]  /*6f3f0*/  STL.64 [R1+0x39b8], R12 ;  /* 0x0039b80c01007387 */ /* 0x000fe80000100a00 */
[----:B------:R-:W2:Y:S04]  /*6f400*/  LDL.LU R21, [R1+0x3a48] ;  /* 0x003a480001157983 */ /* 0x000ea80000300800 */
[----:B------:R-:W2:Y:S04]  /*6f410*/  LDL.LU R20, [R1+0x3a44] ;  /* 0x003a440001147983 */ /* 0x000ea80000300800 */
[----:B------:R0:W-:Y:S02]  /*6f420*/  STL.64 [R1+0x39c8], R4 ;  /* 0x0039c80401007387 */ /* 0x0001e40000100a00 */
[----:B0-----:R-:W-:-:S02]  /*6f430*/  IMAD.MOV.U32 R5, RZ, RZ, R26 ;  /* 0x000000ffff057224 */ /* 0x001fc400078e001a */
[----:B---3--:R-:W-:-:S05]  /*6f440*/  IMAD.MOV.U32 R4, RZ, RZ, R27 ;  /* 0x000000ffff047224 */ /* 0x008fca00078e001b */
[----:B------:R4:W-:Y:S04]  /*6f450*/  STL.64 [R1+0x39e0], R4 ;  /* 0x0039e00401007387 */ /* 0x0009e80000100a00 */
[----:B------:R-:W3:Y:S04]  /*6f460*/  LDL.LU R12, [R1+0x1c0] ;  /* 0x0001c000010c7983 */ /* 0x000ee80000300800 */
[----:B------:R-:W3:Y:S04]  /*6f470*/  LDL.LU R13, [R1+0x1c4] ;  /* 0x0001c400010d7983 */ /* 0x000ee80000300800 */
[----:B------:R-:W3:Y:S04]  /*6f480*/  LDL.LU R14, [R1+0x1c8] ;  /* 0x0001c800010e7983 */ /* 0x000ee80000300800 */
[----:B------:R-:W3:Y:S01]  /*6f490*/  LDL.LU R15, [R1+0x1cc] ;  /* 0x0001cc00010f7983 */ /* 0x000ee20000300800 */
[----:B----4-:R-:W-:-:S02]  /*6f4a0*/  IMAD.MOV.U32 R4, RZ, RZ, R25 ;  /* 0x000000ffff047224 */ /* 0x010fc400078e0019 */
[----:B--2---:R-:W-:-:S05]  /*6f4b0*/  IMAD.MOV.U32 R5, RZ, RZ, R24 ;  /* 0x000000ffff057224 */ /* 0x004fca00078e0018 */
[----:B------:R-:W-:Y:S04]  /*6f4c0*/  STL.64 [R1+0x39f8], R4 ;  /* 0x0039f80401007387 */ /* 0x000fe80000100a00 */
[----:B---3--:R-:W-:Y:S04]  /*6f4d0*/  STL.64 [R1+0x39d8], R14 ;  /* 0x0039d80e01007387 */ /* 0x008fe80000100a00 */
[----:B------:R0:W-:Y:S04]  /*6f4e0*/  STL.64 [R1+0x39d0], R12 ;  /* 0x0039d00c01007387 */ /* 0x0001e80000100a00 */
[----:B0-----:R-:W2:Y:S04]  /*6f4f0*/  LDL.LU R12, [R1+0x1a0] ;  /* 0x0001a000010c7983 */ /* 0x001ea80000300800 */
[----:B------:R-:W2:Y:S04]  /*6f500*/  LDL.LU R13, [R1+0x1a4] ;  /* 0x0001a400010d7983 */ /* 0x000ea80000300800 */
[----:B------:R-:W3:Y:S04]  /*6f510*/  LDL.LU R14, [R1+0x1a8] ;  /* 0x0001a800010e7983 */ /* 0x000ee80000300800 */
[----:B------:R-:W3:Y:S04]  /*6f520*/  LDL.LU R15, [R1+0x1ac] ;  /* 0x0001ac00010f7983 */ /* 0x000ee80000300800 */
[----:B------:R-:W4:Y:S04]  /*6f530*/  LDL.LU R4, [R1+0x370] ;  /* 0x0003700001047983 */ /* 0x000f280000300800 */
[----:B------:R-:W4:Y:S04]  /*6f540*/  LDL.LU R5, [R1+0x374] ;  /* 0x0003740001057983 */ /* 0x000f280000300800 */
[----:B------:R-:W2:Y:S04]  /*6f550*/  LDL.LU R24, [R1+0x380] ;  /* 0x0003800001187983 */ /* 0x000ea80000300800 */
[----:B------:R-:W2:Y:S04]  /*6f560*/  LDL.LU R25, [R1+0x384] ;  /* 0x0003840001197983 */ /* 0x000ea80000300800 */
[----:B------:R-:W2:Y:S04]  /*6f570*/  LDL.LU R26, [R1+0x388] ;  /* 0x00038800011a7983 */ /* 0x000ea80000300800 */
[----:B------:R-:W2:Y:S04]  /*6f580*/  LDL.LU R27, [R1+0x38c] ;  /* 0x00038c00011b7983 */ /* 0x000ea80000300800 */
[----:B------:R-:W-:Y:S04]  /*6f590*/  STL [R1+0x3a18], R6 ;  /* 0x003a180601007387 */ /* 0x000fe80000100800 */
[----:B----4-:R0:W-:Y:S02]  /*6f5a0*/  STL.64 [R1+0x3a10], R4 ;  /* 0x003a100401007387 */ /* 0x0101e40000100a00 */
[----:B0-----:R-:W-:-:S02]  /*6f5b0*/  IMAD.MOV.U32 R4, RZ, RZ, R20 ;  /* 0x000000ffff047224 */ /* 0x001fc400078e0014 */
[----:B------:R-:W-:Y:S01]  /*6f5c0*/  IMAD.MOV.U32 R5, RZ, RZ, R21 ;  /* 0x000000ffff057224 */ /* 0x000fe200078e0015 */
[----:B------:R-:W4:Y:S04]  /*6f5d0*/  LDL.LU R20, [R1+0x3a40] ;  /* 0x003a400001147983 */ /* 0x000f280000300800 */
[----:B------:R-:W4:Y:S04]  /*6f5e0*/  LDL.LU R21, [R1+0x3a3c] ;  /* 0x003a3c0001157983 */ /* 0x000f280000300800 */
[----:B------:R0:W-:Y:S04]  /*6f5f0*/  STL.64 [R1+0x3a20], R4 ;  /* 0x003a200401007387 */ /* 0x0001e80000100a00 */
[----:B0-----:R-:W3:Y:S04]  /*6f600*/  LDL.LU R4, [R1+0x350] ;  /* 0x0003500001047983 */ /* 0x001ee80000300800 */
[----:B------:R-:W3:Y:S04]  /*6f610*/  LDL.LU R5, [R1+0x354] ;  /* 0x0003540001057983 */ /* 0x000ee80000300800 */
[----:B---3--:R0:W-:Y:S04]  /*6f620*/  STL.64 [R1+0x3a28], R4 ;  /* 0x003a280401007387 */ /* 0x0081e80000100a00 */
[----:B0-----:R-:W3:Y:S04]  /*6f630*/  LDL.LU R4, [R1+0x160] ;  /* 0x0001600001047983 */ /* 0x001ee80000300800 */
        /* <DEDUP_REMOVED lines=15> */
[----:B------:R0:W-:Y:S04]  /*6f730*/  STL.64 [R1+0x37e0], R18 ;  /* 0x0037e01201007387 */ /* 0x0001e80000100a00 */
[----:B------:R1:W-:Y:S01]  /*6f740*/  STL.64 [R1+0x37d8], R16 ;  /* 0x0037d81001007387 */ /* 0x0003e20000100a00 */
[----:B0-----:R-:W-:-:S02]  /*6f750*/  IMAD.MOV.U32 R18, RZ, RZ, R23 ;  /* 0x000000ffff127224 */ /* 0x001fc400078e0017 */
[----:B------:R-:W-:Y:S01]  /*6f760*/  IMAD.MOV.U32 R19, RZ, RZ, R22 ;  /* 0x000000ffff137224 */ /* 0x000fe200078e0016 */
[----:B-1----:R-:W4:Y:S01]  /*6f770*/  LDL.LU R16, [R1+0x130] ;  /* 0x0001300001107983 */ /* 0x002f220000300800 */
[----:B------:R-:W-:Y:S01]  /*6f780*/  IMAD.MOV.U32 R17, RZ, RZ, R28 ;  /* 0x000000ffff117224 */ /* 0x000fe200078e001c */
[----:B------:R-:W-:Y:S02]  /*6f790*/  HMMA.16816.F32 R20, R8, R20, R24 ;  /* 0x000000140814723c */ /* 0x000fe40000001818 */
[----:B------:R-:W4:Y:S04]  /*6f7a0*/  LDL.LU R28, [R1+0x3a38] ;  /* 0x003a3800011c7983 */ /* 0x000f280000300800 */
[----:B------:R-:W3:-:S15]  /*6f7b0*/  LDL.LU.64 R24, [R1+0x3a30] ;  /* 0x003a300001187983 */ /* 0x000ede0000300a00 */
[----:B------:R-:W-:-:S02]  /*6f7c0*/  NOP ;  /* 0x0000000000007918 */ /* 0x000fc40000000000 */
[----:B------:R-:W-:Y:S04]  /*6f7d0*/  STL.64 [R1+0x37d0], R22 ;  /* 0x0037d01601007387 */ /* 0x000fe80000100a00 */
[----:B------:R0:W-:Y:S04]  /*6f7e0*/  STL.64 [R1+0x37c8], R20 ;  /* 0x0037c81401007387 */ /* 0x0001e80000100a00 */
[----:B0-----:R-:W2:Y:S04]  /*6f7f0*/  LDL.LU R20, [R1+0x150] ;  /* 0x0001500001147983 */ /* 0x001ea80000300800 */
[----:B------:R-:W2:Y:S04]  /*6f800*/  LDL.LU R21, [R1+0x154] ;  /* 0x0001540001157983 */ /* 0x000ea80000300800 */
[----:B------:R-:W2:Y:S04]  /*6f810*/  LDL.LU R22, [R1+0x158] ;  /* 0x0001580001167983 */ /* 0x000ea80000300800 */
[----:B------:R-:W2:Y:S01]  /*6f820*/  LDL.LU R23, [R1+0x15c] ;  /* 0x00015c0001177983 */ /* 0x000ea20000300800 */
[----:B---3--:R-:W-:Y:S03]  /*6f830*/  HMMA.16816.F32 R24, R8, R24, R4 ;  /* 0x000000180818723c */ /* 0x008fe60000001804 */
[----:B------:R-:W2:-:S15]  /*6f840*/  LDL.LU.64 R4, [R1+0x3a28] ;  /* 0x003a280001047983 */ /* 0x000e9e0000300a00 */
[----:B------:R-:W-:-:S05]  /*6f850*/  NOP ;  /* 0x0000000000007918 */ /* 0x000fca0000000000 */
[----:B------:R-:W-:Y:S04]  /*6f860*/  STL.64 [R1+0x37c0], R26 ;  /* 0x0037c01a01007387 */ /* 0x000fe80000100a00 */
[----:B------:R0:W-:Y:S04]  /*6f870*/  STL.64 [R1+0x37b8], R24 ;  /* 0x0037b81801007387 */ /* 0x0001e80000100a00 */
[----:B0-----:R-:W3:Y:S04]  /*6f880*/  LDL.LU R24, [R1+0x170] ;  /* 0x0001700001187983 */ /* 0x001ee80000300800 */
[----:B------:R-:W3:Y:S04]  /*6f890*/  LDL.LU R25, [R1+0x174] ;  /* 0x0001740001197983 */ /* 0x000ee80000300800 */
[----:B------:R-:W3:Y:S04]  /*6f8a0*/  LDL.LU R26, [R1+0x178] ;  /* 0x00017800011a7983 */ /* 0x000ee80000300800 */
[----:B------:R-:W3:Y:S01]  /*6f8b0*/  LDL.LU R27, [R1+0x17c] ;  /* 0x00017c00011b7983 */ /* 0x000ee20000300800 */
[----:B--2---:R-:W-:-:S15]  /*6f8c0*/  HMMA.16816.F32 R4, R8, R4, R20 ;  /* 0x000000040804723c */ /* 0x004fde0000001814 */
[----:B------:R-:W-:-:S08]  /*6f8d0*/  NOP ;  /* 0x0000000000007918 */ /* 0x000fd00000000000 */
[----:B------:R0:W-:Y:S04]  /*6f8e0*/  STL.64 [R1+0x150], R4 ;  /* 0x0001500401007387 */ /* 0x0001e80000100a00 */
[----:B0-----:R-:W3:Y:S01]  /*6f8f0*/  LDL.LU.64 R4, [R1+0x3a20] ;  /* 0x003a200001047983 */ /* 0x001ee20000300a00 */
[----:B------:R-:W-:Y:S02]  /*6f900*/  IMAD.MOV.U32 R21, RZ, RZ, R6 ;  /* 0x000000ffff157224 */ /* 0x000fe400078e0006 */
[----:B------:R-:W-:-:S05]  /*6f910*/  IMAD.MOV.U32 R20, RZ, RZ, R7 ;  /* 0x000000ffff147224 */ /* 0x000fca00078e0007 */
[----:B------:R0:W-:Y:S04]  /*6f920*/  STL.64 [R1+0x3908], R20 ;  /* 0x0039081401007387 */ /* 0x0001e80000100a00 */
[----:B0-----:R-:W2:Y:S01]  /*6f930*/  LDL.LU R20, [R1+0x540] ;  /* 0x0005400001147983 */ /* 0x001ea20000300800 */
[----:B---3--:R-:W-:-:S15]  /*6f940*/  HMMA.16816.F32 R4, R8, R4, R24 ;  /* 0x000000040804723c */ /* 0x008fde0000001818 */
[----:B------:R-:W-:-:S08]  /*6f950*/  NOP ;  /* 0x0000000000007918 */ /* 0x000fd00000000000 */
[----:B------:R0:W-:Y:S01]  /*6f960*/  STL.64 [R1+0x160], R4 ;  /* 0x0001600401007387 */ /* 0x0001e20000100a00 */
[----:B------:R-:W-:-:S03]  /*6f970*/  IMAD.MOV.U32 R25, RZ, RZ, R6 ;  /* 0x000000ffff197224 */ /* 0x000fc600078e0006 */
[----:B------:R-:W3:Y:S04]  /*6f980*/  LDL.LU R6, [R1+0x3a18] ;  /* 0x003a180001067983 */ /* 0x000ee80000300800 */
[----:B0-----:R-:W4:Y:S01]  /*6f990*/  LDL.LU.64 R4, [R1+0x3a10] ;  /* 0x003a100001047983 */ /* 0x001f220000300a00 */
[----:B------:R-:W-:-:S05]  /*6f9a0*/  IMAD.MOV.U32 R24, RZ, RZ, R7 ;  /* 0x000000ffff187224 */ /* 0x000fca00078e0007 */
[----:B------:R3:W-:Y:S02]  /*6f9b0*/  STL.64 [R1+0x3898], R24 ;  /* 0x0038981801007387 */ /* 0x0007e40000100a00 */
[----:B---3--:R-:W-:Y:S02]  /*6f9c0*/  IMAD.MOV.U32 R24, RZ, RZ, R6 ;  /* 0x000000ffff187224 */ /* 0x008fe400078e0006 */
[----:B----4-:R-:W-:Y:S01]  /*6f9d0*/  HMMA.16816.F32 R4, R8, R4, R12 ;  /* 0x000000040804723c */ /* 0x010fe2000000180c */
        /* <DEDUP_REMOVED lines=12> */
[----:B0-----:R-:W3:Y:S01]  /*6faa0*/  LDL.LU.64 R4, [R1+0x39e0] ;  /* 0x0039e00001047983 */ /* 0x001ee20000300a00 */
[----:B------:R-:W-:Y:S02]  /*6fab0*/  IMAD.MOV.U32 R21, RZ, RZ, R28 ;  /* 0x000000ffff157224 */ /* 0x000fe400078e001c */
[----:B------:R-:W-:Y:S01]  /*6fac0*/  IMAD.MOV.U32 R26, RZ, RZ, R2 ;  /* 0x000000ffff1a7224 */ /* 0x000fe200078e0002 */
[----:B---3--:R-:W-:Y:S01]  /*6fad0*/  HMMA.16816.F32 R4, R8, R4, R12 ;  /* 0x000000040804723c */ /* 0x008fe2000000180c */
[----:B------:R-:W3:Y:S04]  /*6fae0*/  LDL.LU.64 R14, [R1+0x39d8] ;  /* 0x0039d800010e7983 */ /* 0x000ee80000300a00 */
[----:B------:R-:W3:-:S15]  /*6faf0*/  LDL.LU.64 R12, [R1+0x39d0] ;  /* 0x0039d000010c7983 */ /* 0x000ede0000300a00 */
[----:B------:R-:W-:-:S04]  /*6fb00*/  NOP ;  /* 0x0000000000007918 */ /* 0x000fc80000000000 */
[----:B------:R-:W-:Y:S02]  /*6fb10*/  IMAD.MOV.U32 R2, RZ, RZ, R4 ;  /* 0x000000ffff027224 */ /* 0x000fe400078e0004 */
[----:B------:R-:W-:Y:S02]  /*6fb20*/  IMAD.MOV.U32 R28, RZ, RZ, R5 ;  /* 0x000000ffff1c7224 */ /* 0x000fe400078e0005 */
[----:B------:R-:W3:Y:S01]  /*6fb30*/  LDL.LU.64 R4, [R1+0x39c8] ;  /* 0x0039c80001047983 */ /* 0x000ee20000300a00 */
[----:B------:R-:W-:Y:S02]  /*6fb40*/  IMAD.MOV.U32 R25, RZ, RZ, R3 ;  /* 0x000000ffff197224 */ /* 0x000fe400078e0003 */
[----:B------:R-:W-:Y:S02]  /*6fb50*/  IMAD.MOV.U32 R27, RZ, RZ, R0 ;  /* 0x000000ffff1b7224 */ /* 0x000fe400078e0000 */
[----:B------:R-:W-:Y:S02]  /*6fb60*/  IMAD.MOV.U32 R3, RZ, RZ, R6 ;  /* 0x000000ffff037224 */ /* 0x000fe400078e0006 */
[----:B------:R-:W-:-:S02]  /*6fb70*/  IMAD.MOV.U32 R0, RZ, RZ, R7 ;  /* 0x000000ffff007224 */ /* 0x000fc400078e0007 */
        /* <DEDUP_REMOVED lines=8> */
[----:B------:R-:W3:-:S15]  /*6fc00*/  LDL.LU.64 R14, [R1+0x39a8] ;  /* 0x0039a800010e7983 */ /* 0x000ede0000300a00 */
[----:B------:R-:W-:-:S06]  /*6fc10*/  NOP ;  /* 0x0000000000007918 */ /* 0x000fcc0000000000 */
[----:B------:R-:W-:Y:S04]  /*6fc20*/  STL.64 [R1+0x470], R4 ;  /* 0x0004700401007387 */ /* 0x000fe80000100a00 */
[----:B------:R0:W-:Y:S04]  /*6fc30*/  STL.64 [R1+0x478], R6 ;  /* 0x0004780601007387 */ /* 0x0001e80000100a00 */
[----:B0-----:R-:W3:Y:S04]  /*6fc40*/  LDL.LU.64 R6, [R1+0x39a0] ;  /* 0x0039a00001067983 */ /* 0x001ee80000300a00 */
[----:B------:R-:W3:Y:S01]  /*6fc50*/  LDL.LU.64 R4, [R1+0x3998] ;  /* 0x0039980001047983 */ /* 0x000ee20000300a00 */
[----:B--2---:R-:W-:Y:S06]  /*6fc60*/  HMMA.16816.F32 R20, R8, R20, R24 ;  /* 0x000000140814723c */ /* 0x004fec0000001818 */
[----:B---3--:R-:W-:Y:S01]  /*6fc70*/  HMMA.16816.F32 R8, R4, R14, R16 ;  /* 0x0000000e0408723c */ /* 0x008fe20000001810 */
[----:B------:R-:W2:-:S15]  /*6fc80*/  LDL.LU R14, [R1+0x218] ;  /* 0x00021800010e7983 */ /* 0x000e9e0000300800 */
[----:B------:R-:W-:-:S01]  /*6fc90*/  NOP ;  /* 0x0000000000007918 */ /* 0x000fc20000000000 */
[----:B------:R-:W-:Y:S04]  /*6fca0*/  STL.64 [R1+0x460], R20 ;  /* 0x0004601401007387 */ /* 0x000fe80000100a00 */
[----:B------:R-:W-:Y:S04]  /*6fcb0*/  STL.64 [R1+0x468], R22 ;  /* 0x0004681601007387 */ /* 0x000fe80000100a00 */
[----:B------:R-:W-:Y:S04]  /*6fcc0*/  STL.64 [R1+0x450], R8 ;  /* 0x0004500801007387 */ /* 0x000fe80000100a00 */
[----:B------:R0:W-:Y:S04]  /*6fcd0*/  STL.64 [R1+0x458], R10 ;  /* 0x0004580a01007387 */ /* 0x0001e80000100a00 */
[----:B------:R-:W2:Y:S04]  /*6fce0*/  LDL.LU R15, [R1+0x21c] ;  /* 0x00021c00010f7983 */ /* 0x000ea80000300800 */
        /* <DEDUP_REMOVED lines=58> */
[----:B----4-:R-:W-:Y:S04]  /*70090*/  STL.64 [R1+0x38b0], R8 ;  /* 0x0038b00801007387 */ /* 0x010fe80000100a00 */
[----:B-1----:R-:W2:Y:S04]  /*700a0*/  LDL.LU R26, [R1+0x2a8] ;  /* 0x0002a800011a7983 */ /* 0x002ea80000300800 */
[----:B------:R-:W2:Y:S04]  /*700b0*/  LDL.LU R27, [R1+0x2ac] ;  /* 0x0002ac00011b7983 */ /* 0x000ea80000300800 */
[----:B--2---:R0:W-:Y:S04]  /*700c0*/  STL.64 [R1+0x38c0], R26 ;  /* 0x0038c01a01007387 */ /* 0x0041e80000100a00 */
[----:B0-----:R-:W2:Y:S04]  /*700d0*/  LDL.LU R26, [R1+0x2b8] ;  /* 0x0002b800011a7983 */ /* 0x001ea80000300800 */
[----:B------:R-:W2:Y:S04]  /*700e0*/  LDL.LU R27, [R1+0x2bc] ;  /* 0x0002bc00011b7983 */ /* 0x000ea80000300800 */
[----:B--2---:R0:W-:Y:S04]  /*700f0*/  STL.64 [R1+0x38d8], R26 ;  /* 0x0038d81a01007387 */ /* 0x0041e80000100a00 */
[----:B------:R-:W2:Y:S04]  /*70100*/  LDL.LU R8, [R1+0x90] ;  /* 0x0000900001087983 */ /* 0x000ea80000300800 */
[----:B------:R-:W2:Y:S04]  /*70110*/  LDL.LU R9, [R1+0x94] ;  /* 0x0000940001097983 */ /* 0x000ea80000300800 */
[----:B------:R-:W4:Y:S04]  /*70120*/  LDL.LU R10, [R1+0x98] ;  /* 0x00009800010a7983 */ /* 0x000f280000300800 */
[----:B------:R-:W4:Y:S04]  /*70130*/  LDL.LU R11, [R1+0x9c] ;  /* 0x00009c00010b7983 */ /* 0x000f280000300800 */
[----:B0-----:R-:W3:Y:S04]  /*70140*/  LDL.LU R26, [R1+0x2c8] ;  /* 0x0002c800011a7983 */ /* 0x001ee80000300800 */
[----:B------:R-:W3:Y:S04]  /*70150*/  LDL.LU R27, [R1+0x2cc] ;  /* 0x0002cc00011b7983 */ /* 0x000ee80000300800 */
[----:B---3--:R-:W-:Y:S04]  /*70160*/  STL.64 [R1+0x38f0], R26 ;  /* 0x0038f01a01007387 */ /* 0x008fe80000100a00 */
[----:B----4-:R-:W-:Y:S04]  /*70170*/  STL.64 [R1+0x38d0], R10 ;  /* 0x0038d00a01007387 */ /* 0x010fe80000100a00 */
        /* <DEDUP_REMOVED lines=53> */
[----:B---3--:R-:W-:Y:S04]  /*704d0*/  STL.64 [R1+0x3970], R26 ;  /* 0x0039701a01007387 */ /* 0x008fe80000100a00 */
[----:B--2---:R0:W-:Y:S04]  /*704e0*/  STL.64 [R1+0x3968], R24 ;  /* 0x0039681801007387 */ /* 0x0041e80000100a00 */
[----:B0-----:R-:W2:Y:S04]  /*704f0*/  LDL.LU R24, [R1+0x110] ;  /* 0x0001100001187983 */ /* 0x001ea80000300800 */
[----:B------:R-:W2:Y:S04]  /*70500*/  LDL.LU R25, [R1+0x114] ;  /* 0x0001140001197983 */ /* 0x000ea80000300800 */
[----:B------:R-:W3:Y:S04]  /*70510*/  LDL.LU R26, [R1+0x118] ;  /* 0x00011800011a7983 */ /* 0x000ee80000300800 */
[----:B------:R-:W3:Y:S04]  /*70520*/  LDL.LU R27, [R1+0x11c] ;  /* 0x00011c00011b7983 */ /* 0x000ee80000300800 */
[----:B---3--:R-:W-:Y:S04]  /*70530*/  STL.64 [R1+0x3988], R26 ;  /* 0x0039881a01007387 */ /* 0x008fe80000100a00 */
[----:B--2---:R0:W-:Y:S04]  /*70540*/  STL.64 [R1+0x3980], R24 ;  /* 0x0039801801007387 */ /* 0x0041e80000100a00 */
[----:B0-----:R-:W4:Y:S04]  /*70550*/  LDL.LU R24, [R1+0x120] ;  /* 0x0001200001187983 */ /* 0x001f280000300800 */
[----:B------:R-:W4:Y:S04]  /*70560*/  LDL.LU R25, [R1+0x124] ;  /* 0x0001240001197983 */ /* 0x000f280000300800 */
[----:B------:R-:W4:Y:S04]  /*70570*/  LDL.LU R26, [R1+0x128] ;  /* 0x00012800011a7983 */ /* 0x000f280000300800 */
[----:B------:R-:W4:Y:S04]  /*70580*/  LDL.LU R27, [R1+0x12c] ;  /* 0x00012c00011b7983 */ /* 0x000f280000300800 */
[----:B------:R-:W-:Y:S04]  /*70590*/  STL.64 [R1+0x3900], R10 ;  /* 0x0039000a01007387 */ /* 0x000fe80000100a00 */
[----:B------:R0:W-:Y:S04]  /*705a0*/  STL.64 [R1+0x38f8], R8 ;  /* 0x0038f80801007387 */ /* 0x0001e80000100a00 */
        /* <DEDUP_REMOVED lines=14> */
[----:B------:R-:W3:Y:S04]  /*70690*/  LDL.LU R14, [R1+0x78] ;  /* 0x00007800010e7983 */ /* 0x000ee80000300800 */
[----:B------:R-:W3:Y:S04]  /*706a0*/  LDL.LU R15, [R1+0x7c] ;  /* 0x00007c00010f7983 */ /* 0x000ee80000300800 */
[----:B------:R-:W4:Y:S04]  /*706b0*/  LDL.LU R18, [R1+0x208] ;  /* 0x0002080001127983 */ /* 0x000f280000300800 */
[----:B------:R-:W4:Y:S01]  /*706c0*/  LDL.LU R19, [R1+0x20c] ;  /* 0x00020c0001137983 */ /* 0x000f220000300800 */
[----:B------:R-:W-:Y:S03]  /*706d0*/  HMMA.16816.F32 R20, R4, R22, R24 ;  /* 0x000000160414723c */ /* 0x000fe60000001818 */
[----:B----4-:R0:W-:Y:S04]  /*706e0*/  STL.64 [R1+0x37f8], R18 ;  /* 0x0037f81201007387 */ /* 0x0101e80000100a00 */
[----:B------:R-:W4:Y:S04]  /*706f0*/  LDL.LU R16, [R1] ;  /* 0x0000000001107983 */ /* 0x000f280000300800 */
[----:B------:R-:W4:Y:S04]  /*70700*/  LDL.LU R17, [R1+0x4] ;  /* 0x0000040001117983 */ /* 0x000f280000300800 */
[----:B0-----:R-:W4:Y:S01]  /*70710*/  LDL.LU R18, [R1+0x8] ;  /* 0x0000080001127983 */ /* 0x001f220000300800 */
[----:B------:R-:W-:-:S03]  /*70720*/  IMAD.MOV.U32 R19, RZ, RZ, R29 ;  /* 0x000000ffff137224 */ /* 0x000fc600078e001d */
[----:B------:R-:W3:Y:S04]  /*70730*/  LDL.LU R29, [R1+0x3990] ;  /* 0x00399000011d7983 */ /* 0x000ee80000300800 */
        /* <DEDUP_REMOVED lines=36> */
[----:B------:R0:W-:Y:S04]  /*70980*/  STL.64 [R1+0x410], R20 ;  /* 0x0004101401007387 */ /* 0x0001e80000100a00 */
[----:B------:R1:W-:Y:S04]  /*70990*/  STL.64 [R1+0x418], R22 ;  /* 0x0004181601007387 */ /* 0x0003e80000100a00 */
[----:B0-----:R-:W4:Y:S04]  /*709a0*/  LDL.LU.64 R20, [R1+0x3908] ;  /* 0x0039080001147983 */ /* 0x001f280000300a00 */
[----:B-1----:R-:W4:Y:S01]  /*709b0*/  LDL.LU R22, [R1+0x1f8] ;  /* 0x0001f80001167983 */ /* 0x002f220000300800 */
        /* <DEDUP_REMOVED lines=29> */
[----:B------:R-:W2:Y:S01]  /*70b90*/  LDL.LU.64 R10, [R1+0x38a0] ;  /* 0x0038a000010a7983 */ /* 0x000ea20000300a00 */
[----:B---3--:R-:W-:-:S15]  /*70ba0*/  IMAD.MOV.U32 R23, RZ, RZ, R29 ;  /* 0x000000ffff177224 */ /* 0x008fde00078e001d */
[----:B------:R-:W-:-:S05]  /*70bb0*/  NOP ;  /* 0x0000000000007918 */ /* 0x000fca0000000000 */
[----:B------:R0:W-:Y:S01]  /*70bc0*/  STL.64 [R1+0x110], R24 ;  /* 0x0001101801007387 */ /* 0x0001e20000100a00 */
[----:B------:R-:W-:-:S03]  /*70bd0*/  IMAD.MOV.U32 R29, RZ, RZ, R27 ;  /* 0x000000ffff1d7224 */ /* 0x000fc600078e001b */
[----:B------:R1:W-:Y:S04]  /*70be0*/  STL [R1+0x118], R26 ;  /* 0x0001181a01007387 */ /* 0x0003e80000100800 */
[----:B0-----:R-:W3:Y:S04]  /*70bf0*/  LDL.LU.64 R24, [R1+0x3898] ;  /* 0x0038980001187983 */ /* 0x001ee80000300a00 */
[----:B-1----:R-:W3:Y:S04]  /*70c00*/  LDL.LU R26, [R1+0x1e8] ;  /* 0x0001e800011a7983 */ /* 0x002ee80000300800 */
[----:B------:R-:W3:Y:S04]  /*70c10*/  LDL.LU R27, [R1+0x1ec] ;  /* 0x0001ec00011b7983 */ /* 0x000ee80000300800 */
        /* <DEDUP_REMOVED lines=44> */
[----:B------:R-:W4:-:S15]  /*70ee0*/  LDL.LU.64 R14, [R1+0x3800] ;  /* 0x00380000010e7983 */ /* 0x000f1e0000300a00 */
[----:B------:R-:W-:-:S06]  /*70ef0*/  NOP ;  /* 0x0000000000007918 */ /* 0x000fcc0000000000 */
[----:B------:R-:W-:Y:S04]  /*70f00*/  STL.64 [R1+0xa0], R8 ;  /* 0x0000a00801007387 */ /* 0x000fe80000100a00 */
[----:B------:R0:W-:Y:S04]  /*70f10*/  STL.64 [R1+0xa8], R10 ;  /* 0x0000a80a01007387 */ /* 0x0001e80000100a00 */
[----:B0-----:R-:W2:Y:S04]  /*70f20*/  LDL.LU R10, [R1+0x358] ;  /* 0x00035800010a7983 */ /* 0x001ea80000300800 */
[----:B------:R-:W2:Y:S01]  /*70f30*/  LDL.LU R11, [R1+0x35c] ;  /* 0x00035c00010b7983 */ /* 0x000ea20000300800 */
[C---:B----4-:R-:W-:Y:S03]  /*70f40*/  HMMA.16816.F32 R12, R4.reuse, R14, R16 ;  /* 0x0000000e040c723c */ /* 0x050fe60000001810 */
[----:B--2---:R0:W-:Y:S04]  /*70f50*/  STL.64 [R1+0x37b0], R10 ;  /* 0x0037b00a01007387 */ /* 0x0041e80000100a00 */
[----:B0-----:R-:W2:Y:S04]  /*70f60*/  LDL.LU R10, [R1+0x1d8] ;  /* 0x0001d800010a7983 */ /* 0x001ea80000300800 */
[----:B------:R-:W2:Y:S04]  /*70f70*/  LDL.LU R11, [R1+0x1dc] ;  /* 0x0001dc00010b7983 */ /* 0x000ea80000300800 */
[----:B------:R-:W4:Y:S08]  /*70f80*/  LDL.LU.64 R18, [R1+0x37f8] ;  /* 0x0037f80001127983 */ /* 0x000f300000300a00 */
[----:B------:R-:W-:Y:S04]  /*70f90*/  STL.64 [R1+0x90], R12 ;  /* 0x0000900c01007387 */ /* 0x000fe80000100a00 */
[----:B------:R0:W-:Y:S04]  /*70fa0*/  STL.64 [R1+0x98], R14 ;  /* 0x0000980e01007387 */ /* 0x0001e80000100a00 */
[----:B0-----:R-:W4:Y:S04]  /*70fb0*/  LDL.LU.64 R14, [R1+0x37f0] ;  /* 0x0037f000010e7983 */ /* 0x001f280000300a00 */
[----:B------:R-:W4:Y:S02]  /*70fc0*/  LDL.LU.64 R12, [R1+0x37e8] ;  /* 0x0037e800010c7983 */ /* 0x000f240000300a00 */
[----:B----4-:R-:W-:Y:S02]  /*70fd0*/  HMMA.16816.F32 R12, R4, R18, R12 ;  /* 0x00000012040c723c */ /* 0x010fe4000000180c */
[----:B------:R-:W4:Y:S04]  /*70fe0*/  LDL.LU.64 R18, [R1+0x37e0] ;  /* 0x0037e00001127983 */ /* 0x000f280000300a00 */
[----:B------:R-:W4:-:S15]  /*70ff0*/  LDL.LU.64 R16, [R1+0x37d8] ;  /* 0x0037d80001107983 */ /* 0x000f1e0000300a00 */
[----:B------:R-:W-:-:S02]  /*71000*/  NOP ;  /* 0x0000000000007918 */ /* 0x000fc40000000000 */
[----:B------:R-:W-:Y:S04]  /*71010*/  STL.64 [R1+0x60], R12 ;  /* 0x0000600c01007387 */ /* 0x000fe80000100a00 */
[----:B------:R0:W-:Y:S04]  /*71020*/  STL.64 [R1+0x68], R14 ;  /* 0x0000680e01007387 */ /* 0x0001e80000100a00 */
[----:B0-----:R-:W3:Y:S04]  /*71030*/  LDL.LU R14, [R1+0x368] ;  /* 0x00036800010e7983 */ /* 0x001ee80000300800 */
[----:B------:R-:W3:Y:S01]  /*71040*/  LDL.LU R15, [R1+0x36c] ;  /* 0x00036c00010f7983 */ /* 0x000ee20000300800 */
[----:B----4-:R-:W-:Y:S03]  /*71050*/  HMMA.16816.F32 R16, R4, R22, R16 ;  /* 0x000000160410723c */ /* 0x010fe60000001810 */
[----:B---3--:R0:W-:Y:S04]  /*71060*/  STL.64 [R1+0x37a8], R14 ;  /* 0x0037a80e01007387 */ /* 0x0081e80000100a00 */
[----:B------:R-:W3:Y:S04]  /*71070*/  LDL.LU R12, [R1+0x150] ;  /* 0x00015000010c7983 */ /* 0x000ee80000300800 */
[----:B------:R-:W3:Y:S04]  /*71080*/  LDL.LU R13, [R1+0x154] ;  /* 0x00015400010d7983 */ /* 0x000ee80000300800 */
[----:B------:R-:W4:Y:S01]  /*71090*/  LDL.LU.64 R22, [R1+0x37d0] ;  /* 0x0037d00001167983 */ /* 0x000f220000300a00 */
[----:B0-----:R-:W-:-:S02]  /*710a0*/  IMAD.MOV.U32 R14, RZ, RZ, R21 ;  /* 0x000000ffff0e7224 */ /* 0x001fc400078e0015 */
[----:B------:R-:W-:Y:S02]  /*710b0*/  IMAD.MOV.U32 R15, RZ, RZ, R20 ;  /* 0x000000ffff0f7224 */ /* 0x000fe400078e0014 */
[----:B------:R-:W4:Y:S04]  /*710c0*/  LDL.LU.64 R20, [R1+0x37c8] ;  /* 0x0037c80001147983 */ /* 0x000f280000300a00 */
[----:B------:R-:W-:Y:S04]  /*710d0*/  STL.64 [R1+0x40], R16 ;  /* 0x0000401001007387 */ /* 0x000fe80000100a00 */
[----:B------:R0:W-:Y:S04]  /*710e0*/  STL.64 [R1+0x48], R18 ;  /* 0x0000481201007387 */ /* 0x0001e80000100a00 */
[----:B0-----:R-:W2:Y:S04]  /*710f0*/  LDL.LU R18, [R1+0x378] ;  /* 0x0003780001127983 */ /* 0x001ea80000300800 */
[----:B------:R-:W2:Y:S01]  /*71100*/  LDL.LU R19, [R1+0x37c] ;  /* 0x00037c0001137983 */ /* 0x000ea20000300800 */
[----:B----4-:R-:W-:Y:S03]  /*71110*/  HMMA.16816.F32 R20, R4, R26, R20 ;  /* 0x0000001a0414723c */ /* 0x010fe60000001814 */
[----:B--2---:R0:W-:Y:S04]  /*71120*/  STL.64 [R1+0x37a0], R18 ;  /* 0x0037a01201007387 */ /* 0x0041e80000100a00 */
[----:B------:R-:W2:Y:S04]  /*71130*/  LDL.LU R16, [R1+0x160] ;  /* 0x0001600001107983 */ /* 0x000ea80000300800 */
[----:B------:R-:W2:Y:S04]  /*71140*/  LDL.LU R17, [R1+0x164] ;  /* 0x0001640001117983 */ /* 0x000ea80000300800 */
[----:B------:R-:W4:Y:S01]  /*71150*/  LDL.LU.64 R26, [R1+0x37c0] ;  /* 0x0037c000011a7983 */ /* 0x000f220000300a00 */
[----:B0-----:R-:W-:-:S02]  /*71160*/  IMAD.MOV.U32 R18, RZ, RZ, R25 ;  /* 0x000000ffff127224 */ /* 0x001fc400078e0019 */
[----:B------:R-:W-:Y:S02]  /*71170*/  IMAD.MOV.U32 R19, RZ, RZ, R24 ;  /* 0x000000ffff137224 */ /* 0x000fe400078e0018 */
[----:B------:R-:W4:Y:S04]  /*71180*/  LDL.LU.64 R24, [R1+0x37b8] ;  /* 0x0037b80001187983 */ /* 0x000f280000300a00 */
[----:B------:R-:W-:Y:S04]  /*71190*/  STL.64 [R1+0x20], R20 ;  /* 0x0000201401007387 */ /* 0x000fe80000100a00 */
[----:B------:R0:W-:Y:S04]  /*711a0*/  STL.64 [R1+0x28], R22 ;  /* 0x0000281601007387 */ /* 0x0001e80000100a00 */
[----:B0-----:R-:W3:Y:S04]  /*711b0*/  LDL.LU R22, [R1+0x538] ;  /* 0x0005380001167983 */ /* 0x001ee80000300800 */
[----:B------:R-:W3:Y:S04]  /*711c0*/  LDL.LU R23, [R1+0x53c] ;  /* 0x00053c0001177983 */ /* 0x000ee80000300800 */
[----:B---3--:R0:W-:Y:S04]  /*711d0*/  STL.64 [R1+0x3788], R22 ;  /* 0x0037881601007387 */ /* 0x0081e80000100a00 */
[----:B0-----:R-:W3:Y:S04]  /*711e0*/  LDL.LU R22, [R1+0x398] ;  /* 0x0003980001167983 */ /* 0x001ee80000300800 */
[----:B------:R-:W3:Y:S01]  /*711f0*/  LDL.LU R23, [R1+0x39c] ;  /* 0x00039c0001177983 */ /* 0x000ee20000300800 */
[C---:B----4-:R-:W-:Y:S03]  /*71200*/  HMMA.16816.F32 R24, R4.reuse, R10, R24 ;  /* 0x0000000a0418723c */ /* 0x050fe60000001818 */
[----:B---3--:R0:W-:Y:S04]  /*71210*/  STL.64 [R1+0x3798], R22 ;  /* 0x0037981601007387 */ /* 0x0081e80000100a00 */
[----:B------:R-:W3:Y:S04]  /*71220*/  LDL.LU R20, [R1+0x170] ;  /* 0x0001700001147983 */ /* 0x000ee80000300800 */
[----:B------:R-:W3:Y:S04]  /*71230*/  LDL.LU R21, [R1+0x174] ;  /* 0x0001740001157983 */ /* 0x000ee80000300800 */
[----:B0-----:R-:W3:Y:S04]  /*71240*/  LDL.LU R22, [R1+0x178] ;  /* 0x0001780001167983 */ /* 0x001ee80000300800 */
[----:B------:R-:W3:Y:S04]  /*71250*/  LDL.LU R23, [R1+0x17c] ;  /* 0x00017c0001177983 */ /* 0x000ee80000300800 */
[----:B------:R-:W4:Y:S04]  /*71260*/  LDL.LU.64 R10, [R1+0x37b0] ;  /* 0x0037b000010a7983 */ /* 0x000f280000300a00 */
[----:B------:R-:W-:Y:S04]  /*71270*/  STL.64 [R1], R24 ;  /* 0x0000001801007387 */ /* 0x000fe80000100a00 */
[----:B------:R0:W-:Y:S04]  /*71280*/  STL.64 [R1+0x8], R26 ;  /* 0x0000081a01007387 */ /* 0x0001e80000100a00 */
[----:B0-----:R-:W2:Y:S01]  /*71290*/  LDL.LU R27, [R1+0x594] ;  /* 0x00059400011b7983 */ /* 0x001ea20000300800 */
[C---:B----4-:R-:W-:Y:S03]  /*712a0*/  HMMA.16816.F32 R8, R4.reuse, R10, R12 ;  /* 0x0000000a0408723c */ /* 0x050fe6000000180c */
[----:B--2---:R0:W-:Y:S04]  /*712b0*/  STL [R1+0x3790], R27 ;  /* 0x0037901b01007387 */ /* 0x0041e80000100800 */
[----:B------:R-:W2:Y:S04]  /*712c0*/  LDL.LU R24, [R1+0x180] ;  /* 0x0001800001187983 */ /* 0x000ea80000300800 */
[----:B------:R-:W2:Y:S04]  /*712d0*/  LDL.LU R25, [R1+0x184] ;  /* 0x0001840001197983 */ /* 0x000ea80000300800 */
[----:B------:R-:W2:Y:S04]  /*712e0*/  LDL.LU R26, [R1+0x188] ;  /* 0x00018800011a7983 */ /* 0x000ea80000300800 */
[----:B0-----:R-:W2:Y:S04]  /*712f0*/  LDL.LU R27, [R1+0x18c] ;  /* 0x00018c00011b7983 */ /* 0x001ea80000300800 */
[----:B------:R-:W4:Y:S04]  /*71300*/  LDL.LU.64 R14, [R1+0x37a8] ;  /* 0x0037a800010e7983 */ /* 0x000f280000300a00 */
[----:B------:R-:W-:Y:S04]  /*71310*/  STL.64 [R1+0x3590], R10 ;  /* 0x0035900a01007387 */ /* 0x000fe80000100a00 */
[----:B------:R0:W-:Y:S04]  /*71320*/  STL.64 [R1+0x3588], R8 ;  /* 0x0035880801007387 */ /* 0x0001e80000100a00 */
[----:B0-----:R-:W2:Y:S04]  /*71330*/  LDL.LU R8, [R1+0x1a0] ;  /* 0x0001a00001087983 */ /* 0x001ea80000300800 */
[----:B------:R-:W2:Y:S04]  /*71340*/  LDL.LU R9, [R1+0x1a4] ;  /* 0x0001a40001097983 */ /* 0x000ea80000300800 */
[----:B------:R-:W2:Y:S04]  /*71350*/  LDL.LU R10, [R1+0x1a8] ;  /* 0x0001a800010a7983 */ /* 0x000ea80000300800 */
[----:B------:R-:W2:Y:S01]  /*71360*/  LDL.LU R11, [R1+0x1ac] ;  /* 0x0001ac00010b7983 */ /* 0x000ea20000300800 */
[----:B----4-:R-:W-:Y:S03]  /*71370*/  HMMA.16816.F32 R12, R4, R14, R16 ;  /* 0x0000000e040c723c */ /* 0x010fe60000001810 */
[----:B------:R-:W3:-:S15]  /*71380*/  LDL.LU.64 R18, [R1+0x37a0] ;  /* 0x0037a00001127983 */ /* 0x000ede0000300a00 */
[----:B------:R-:W-:-:S05]  /*71390*/  NOP ;  /* 0x0000000000007918 */ /* 0x000fca0000000000 */
[----:B------:R0:W-:Y:S04]  /*713a0*/  STL.64 [R1+0x3580], R14 ;  /* 0x0035800e01007387 */ /* 0x0001e80000100a00 */
[----:B------:R-:W-:Y:S04]  /*713b0*/  STL.64 [R1+0x3578], R12 ;  /* 0x0035780c01007387 */ /* 0x000fe80000100a00 */
[----:B0-----:R-:W4:Y:S04]  /*713c0*/  LDL.LU R14, [R1+0x528] ;  /* 0x00052800010e7983 */ /* 0x001f280000300800 */
[----:B------:R-:W4:Y:S01]  /*713d0*/  LDL.LU R15, [R1+0x52c] ;  /* 0x00052c00010f7983 */ /* 0x000f220000300800 */
[----:B---3--:R-:W-:Y:S03]  /*713e0*/  HMMA.16816.F32 R16, R4, R18, R20 ;  /* 0x000000120410723c */ /* 0x008fe60000001814 */
[----:B------:R-:W2:-:S15]  /*713f0*/  LDL.LU.64 R22, [R1+0x3798] ;  /* 0x0037980001167983 */ /* 0x000e9e0000300a00 */
[----:B------:R-:W-:-:S05]  /*71400*/  NOP ;  /* 0x0000000000007918 */ /* 0x000fca0000000000 */
[----:B------:R-:W-:Y:S04]  /*71410*/  STL.64 [R1+0x3570], R18 ;  /* 0x0035701201007387 */ /* 0x000fe80000100a00 */
[----:B------:R0:W-:Y:S02]  /*71420*/  STL.64 [R1+0x3568], R16 ;  /* 0x0035681001007387 */ /* 0x0001e40000100a00 */
[----:B0-----:R-:W-:Y:S02]  /*71430*/  IMAD.MOV.U32 R16, RZ, RZ, R2 ;  /* 0x000000ffff107224 */ /* 0x001fe400078e0002 */
[----:B------:R-:W3:Y:S01]  /*71440*/  LDL.LU R2, [R1+0x3794] ;  /* 0x0037940001027983 */ /* 0x000ee20000300800 */
[----:B--2---:R-:W-:Y:S03]  /*71450*/  HMMA.16816.F32 R20, R4, R22, R24 ;  /* 0x000000160414723c */ /* 0x004fe60000001818 */
[----:B------:R-:W2:-:S15]  /*71460*/  LDL.LU R27, [R1+0x3790] ;  /* 0x00379000011b7983 */ /* 0x000e9e0000300800 */
[----:B------:R-:W-:-:S05]  /*71470*/  NOP ;  /* 0x0000000000007918 */ /* 0x000fca0000000000 */
[----:B------:R-:W-:Y:S04]  /*71480*/  STL.64 [R1+0x10], R20 ;  /* 0x0000101401007387 */ /* 0x000fe80000100a00 */
[----:B------:R0:W-:Y:S04]  /*71490*/  STL.64 [R1+0x18], R22 ;  /* 0x0000181601007387 */ /* 0x0001e80000100a00 */
[----:B0-----:R-:W2:Y:S01]  /*714a0*/  LDL.LU.64 R22, [R1+0x3788] ;  /* 0x0037880001167983 */ /* 0x001ea20000300a00 */
[----:B------:R-:W-:Y:S02]  /*714b0*/  IMAD.MOV.U32 R17, RZ, RZ, R28 ;  /* 0x000000ffff117224 */ /* 0x000fe400078e001c */
[----:B------:R-:W-:-:S02]  /*714c0*/  IMAD.MOV.U32 R18, RZ, RZ, R3 ;  /* 0x000000ffff127224 */ /* 0x000fc400078e0003 */
[----:B------:R-:W-:-:S07]  /*714d0*/  IMAD.MOV.U32 R19, RZ, RZ, R0 ;  /* 0x000000ffff137224 */ /* 0x000fce00078e0000 */
[----:B----4-:R-:W-:Y:S06]  /*714e0*/  HMMA.16816.F32 R12, R4, R14, R16 ;  /* 0x0000000e040c723c */ /* 0x010fec0000001810 */
[----:B------:R-:W-:Y:S04]  /*714f0*/  STL.64 [R1+0x3778], R6 ;  /* 0x0037780601007387 */ /* 0x000fe80000100a00 */
[----:B---3--:R-:W-:-:S13]  /*71500*/  LDSM.16.M88.4 R16, [R2+UR6+0x10080] ;  /* 0x010080060210783b */ /* 0x008fda0008000200 */
[----:B------:R-:W-:Y:S04]  /*71510*/  STL.64 [R1+0x30], R12 ;  /* 0x0000300c01007387 */ /* 0x000fe80000100a00 */
[----:B------:R-:W-:Y:S04]  /*71520*/  STL.64 [R1+0x38], R14 ;  /* 0x0000380e01007387 */ /* 0x000fe80000100a00 */
[----:B------:R-:W-:Y:S04]  /*71530*/  STL.64 [R1+0x3770], R4 ;  /* 0x0037700401007387 */ /* 0x000fe80000100a00 */
[----:B------:R-:W-:Y:S01]  /*71540*/  LDSM.16.M88.4 R12, [R2+UR6+0x80] ;  /* 0x00008006020c783b */ /* 0x000fe20008000200 */
[----:B--2---:R-:W-:Y:S03]  /*71550*/  HMMA.16816.F32 R8, R4, R22, R8 ;  /* 0x000000160408723c */ /* 0x004fe60000001808 */
[----:B------:R-:W0:-:S15]  /*71560*/  LDSM.16.MT88.4 R20, [R27+0x20c00] ;  /* 0x020c00001b14783b */ /* 0x000e1e0000004200 */
[----:B------:R-:W-:-:S05]  /*71570*/  NOP ;  /* 0x0000000000007918 */ /* 0x000fca0000000000 */
[----:B------:R-:W-:Y:S04]  /*71580*/  STL.64 [R1+0x50], R8 ;  /* 0x0000500801007387 */ /* 0x000fe80000100a00 */
[----:B------:R-:W-:Y:S04]  /*71590*/  STL.64 [R1+0x58], R10 ;  /* 0x0000580a01007387 */ /* 0x000fe80000100a00 */
[----:B------:R-:W1:Y:S04]  /*715a0*/  LDSM.16.M88.4 R8, [R2+UR6+0x1080] ;  /* 0x001080060208783b */ /* 0x000e680008000200 */
[----:B------:R-:W-:Y:S04]  /*715b0*/  STL [R1+0x3780], R27 ;  /* 0x0037801b01007387 */ /* 0x000fe80000100800 */
[----:B------:R-:W-:Y:S04]  /*715c0*/  LDSM.16.M88.4 R24, [R2+UR6+0x1c080] ;  /* 0x01c080060218783b */ /* 0x000fe80008000200 */
[----:B0-----:R-:W-:Y:S04]  /*715d0*/  STL.64 [R1+0x3740], R22 ;  /* 0x0037401601007387 */ /* 0x001fe80000100a00 */
[----:B------:R-:W-:Y:S04]  /*715e0*/  STL.64 [R1+0x3738], R20 ;  /* 0x0037381401007387 */ /* 0x000fe80000100a00 */
[----:B------:R-:W-:Y:S04]  /*715f0*/  STL.64 [R1+0x3f0], R12 ;  /* 0x0003f00c01007387 */ /* 0x000fe80000100a00 */
[----:B------:R-:W-:Y:S04]  /*71600*/  STL.64 [R1+0x3f8], R14 ;  /* 0x0003f80e01007387 */ /* 0x000fe80000100a00 */
[----:B------:R-:W-:Y:S04]  /*71610*/  LDSM.16.M88.4 R12, [R2+UR6+0x4080] ;  /* 0x00408006020c783b */ /* 0x000fe80008000200 */
[----:B------:R-:W-:Y:S01]  /*71620*/  LDSM.16.M88.4 R20, [R2+UR6+0x1a080] ;  /* 0x01a080060214783b */ /* 0x000fe20008000200 */
[----:B-1----:R-:W-:-:S03]  /*71630*/  IMAD.MOV.U32 R4, RZ, RZ, R8 ;  /* 0x000000ffff047224 */ /* 0x002fc600078e0008 */
[----:B------:R-:W-:Y:S01]  /*71640*/  STL.64 [R1+0x3e8], R10 ;  /* 0x0003e80a01007387 */ /* 0x000fe20000100a00 */
[----:B------:R-:W-:-:S03]  /*71650*/  IMAD.MOV.U32 R0, RZ, RZ, R9 ;  /* 0x000000ffff007224 */ /* 0x000fc600078e0009 */
[----:B------:R-:W0:Y:S02]  /*71660*/  LDSM.16.M88.4 R8, [R2+UR6+0x2080] ;  /* 0x002080060208783b */ /* 0x000e240008000200 */
[----:B0-----:R-:W-:Y:S02]  /*71670*/  IMAD.MOV.U32 R6, RZ, RZ, R8 ;  /* 0x000000ffff067224 */ /* 0x001fe400078e0008 */
[----:B------:R-:W-:Y:S02]  /*71680*/  IMAD.MOV.U32 R5, RZ, RZ, R9 ;  /* 0x000000ffff057224 */ /* 0x000fe400078e0009 */
[----:B------:R-:W-:Y:S02]  /*71690*/  IMAD.MOV.U32 R28, RZ, RZ, R10 ;  /* 0x000000ffff1c7224 */ /* 0x000fe400078e000a */
[----:B------:R-:W-:Y:S02]  /*716a0*/  IMAD.MOV.U32 R3, RZ, RZ, R11 ;  /* 0x000000ffff037224 */ /* 0x000fe400078e000b */
[----:B------:R-:W0:Y:S04]  /*716b0*/  LDSM.16.M88.4 R8, [R2+UR6+0x3080] ;  /* 0x003080060208783b */ /* 0x000e280008000200 */
[----:B------:R-:W-:Y:S04]  /*716c0*/  STL [R1+0x3550], R28 ;  /* 0x0035501c01007387 */ /* 0x000fe80000100800 */
[----:B------:R1:W-:Y:S01]  /*716d0*/  STL [R1+0x3530], R3 ;  /* 0x0035300301007387 */ /* 0x0003e20000100800 */
[----:B0-----:R-:W-:-:S03]  /*716e0*/  IMAD.MOV.U32 R29, RZ, RZ, R8 ;  /* 0x000000ffff1d7224 */ /* 0x001fc600078e0008 */
[----:B------:R-:W-:Y:S01]  /*716f0*/  STL.64 [R1+0x3c8], R10 ;  /* 0x0003c80a01007387 */ /* 0x000fe20000100a00 */
[----:B-1----:R-:W-:-:S03]  /*71700*/  IMAD.MOV.U32 R3, RZ, RZ, R9 ;  /* 0x000000ffff037224 */ /* 0x002fc600078e0009 */
[----:B------:R-:W0:Y:S04]  /*71710*/  LDSM.16.M88.4 R8, [R2+UR6+0x5080] ;  /* 0x005080060208783b */ /* 0x000e280008000200 */
[----:B------:R0:W-:Y:S04]  /*71720*/  STL [R1+0x3710], R3 ;  /* 0x0037100301007387 */ /* 0x0001e80000100800 */
[----:B------:R1:W-:Y:S04]  /*71730*/  STL [R1+0x370c], R29 ;  /* 0x00370c1d01007387 */ /* 0x0003e80000100800 */
[----:B------:R-:W-:Y:S04]  /*71740*/  STL.64 [R1+0x3b0], R12 ;  /* 0x0003b00c01007387 */ /* 0x000fe80000100a00 */
[----:B------:R-:W-:Y:S04]  /*71750*/  STL.64 [R1+0x3b8], R14 ;  /* 0x0003b80e01007387 */ /* 0x000fe80000100a00 */
[----:B------:R-:W2:Y:S01]  /*71760*/  LDSM.16.M88.4 R12, [R2+UR6+0x6080] ;  /* 0x00608006020c783b */ /* 0x000ea20008000200 */
[----:B0-----:R-:W-:-:S03]  /*71770*/  IMAD.MOV.U32 R3, RZ, RZ, R8 ;  /* 0x000000ffff037224 */ /* 0x001fc600078e0008 */
[----:B------:R-:W-:Y:S01]  /*71780*/  STL.64 [R1+0x3a8], R10 ;  /* 0x0003a80a01007387 */ /* 0x000fe20000100a00 */
[----:B-1----:R-:W-:-:S03]  /*71790*/  IMAD.MOV.U32 R29, RZ, RZ, R9 ;  /* 0x000000ffff1d7224 */ /* 0x002fc600078e0009 */
[----:B------:R-:W0:Y:S04]  /*717a0*/  LDSM.16.M88.4 R8, [R2+UR6+0x7080] ;  /* 0x007080060208783b */ /* 0x000e280008000200 */
[----:B------:R0:W-:Y:S04]  /*717b0*/  STL [R1+0x3718], R29 ;  /* 0x0037181d01007387 */ /* 0x0001e80000100800 */
[----:B------:R1:W-:Y:S04]  /*717c0*/  STL [R1+0x3714], R3 ;  /* 0x0037140301007387 */ /* 0x0003e80000100800 */
[----:B--2---:R-:W-:Y:S04]  /*717d0*/  STL.64 [R1+0x390], R12 ;  /* 0x0003900c01007387 */ /* 0x004fe80000100a00 */
        /* <DEDUP_REMOVED lines=10> */
[----:B------:R-:W-:Y:S01]  /*71880*/  LDSM.16.M88.4 R12, [R2+UR6+0xa080] ;  /* 0x00a08006020c783b */ /* 0x000fe20008000200 */
[----:B0-----:R-:W-:-:S03]  /*71890*/  IMAD.MOV.U32 R3, RZ, RZ, R8 ;  /* 0x000000ffff037224 */ /* 0x001fc600078e0008 */
[----:B------:R-:W-:Y:S01]  /*718a0*/  STL.64 [R1+0x368], R10 ;  /* 0x0003680a01007387 */ /* 0x000fe20000100a00 */
[----:B-1----:R-:W-:-:S03]  /*718b0*/  IMAD.MOV.U32 R29, RZ, RZ, R9 ;  /* 0x000000ffff1d7224 */ /* 0x002fc600078e0009 */
[----:B------:R-:W0:Y:S04]  /*718c0*/  LDSM.16.M88.4 R8, [R2+UR6+0xb080] ;  /* 0x00b080060208783b */ /* 0x000e280008000200 */
[----:B------:R-:W-:Y:S04]  /*718d0*/  STL [R1+0x3728], R3 ;  /* 0x0037280301007387 */ /* 0x000fe80000100800 */
[----:B------:R1:W-:Y:S04]  /*718e0*/  STL [R1+0x3724], R29 ;  /* 0x0037241d01007387 */ /* 0x0003e80000100800 */
[----:B0-----:R-:W-:Y:S04]  /*718f0*/  STL [R1+0x344], R9 ;  /* 0x0003440901007387 */ /* 0x001fe80000100800 */
[----:B------:R-:W-:Y:S04]  /*71900*/  STL.64 [R1+0x350], R12 ;  /* 0x0003500c01007387 */ /* 0x000fe80000100a00 */
[----:B------:R-:W-:Y:S04]  /*71910*/  STL.64 [R1+0x358], R14 ;  /* 0x0003580e01007387 */ /* 0x000fe80000100a00 */
[----:B------:R-:W-:Y:S01]  /*71920*/  STL.64 [R1+0x348], R10 ;  /* 0x0003480a01007387 */ /* 0x000fe20000100a00 */
[----:B-1----:R-:W-:-:S03]  /*71930*/  IMAD.MOV.U32 R29, RZ, RZ, R8 ;  /* 0x000000ffff1d7224 */ /* 0x002fc600078e0008 */
[----:B------:R-:W-:Y:S04]  /*71940*/  LDSM.16.M88.4 R12, [R2+UR6+0xf080] ;  /* 0x00f08006020c783b */ /* 0x000fe80008000200 */
[----:B------:R-:W0:Y:S04]  /*71950*/  LDSM.16.M88.4 R8, [R2+UR6+0xc080] ;  /* 0x00c080060208783b */ /* 0x000e280008000200 */
[----:B------:R-:W-:Y:S04]  /*71960*/  STL [R1+0x372c], R29 ;  /* 0x00372c1d01007387 */ /* 0x000fe80000100800 */
[----:B0-----:R-:W-:Y:S04]  /*71970*/  STL [R1+0x330], R8 ;  /* 0x0003300801007387 */ /* 0x001fe80000100800 */
[----:B------:R-:W-:Y:S01]  /*71980*/  STL.64 [R1+0x338], R10 ;  /* 0x0003380a01007387 */ /* 0x000fe20000100a00 */
[----:B------:R-:W-:-:S03]  /*71990*/  IMAD.MOV.U32 R3, RZ, RZ, R9 ;  /* 0x000000ffff037224 */ /* 0x000fc600078e0009 */
[----:B------:R-:W0:Y:S04]  /*719a0*/  LDSM.16.M88.4 R8, [R2+UR6+0xd080] ;  /* 0x00d080060208783b */ /* 0x000e280008000200 */
[----:B0-----:R-:W-:Y:S04]  /*719b0*/  STL [R1+0x320], R8 ;  /* 0x0003200801007387 */ /* 0x001fe80000100800 */
        /* <DEDUP_REMOVED lines=26> */
[----:B--2---:R-:W-:Y:S04]  /*71b60*/  STL.64 [R1+0x290], R16 ;  /* 0x0002901001007387 */ /* 0x004fe80000100a00 */
[----:B------:R-:W-:Y:S04]  /*71b70*/  STL.64 [R1+0x298], R18 ;  /* 0x0002981201007387 */ /* 0x000fe80000100a00 */
[----:B------:R-:W-:Y:S04]  /*71b80*/  LDSM.16.M88.4 R12, [R2+UR6+0x18080] ;  /* 0x01808006020c783b */ /* 0x000fe80008000200 */
[----:B------:R-:W-:Y:S04]  /*71b90*/  LDSM.16.M88.4 R16, [R2+UR6+0x19080] ;  /* 0x019080060210783b */ /* 0x000fe80008000200 */
[----:B0-----:R-:W-:Y:S04]  /*71ba0*/  STL.64 [R1+0x288], R10 ;  /* 0x0002880a01007387 */ /* 0x001fe80000100a00 */
[----:B------:R-:W-:Y:S04]  /*71bb0*/  STL.64 [R1+0x35a0], R8 ;  /* 0x0035a00801007387 */ /* 0x000fe80000100a00 */
[----:B------:R-:W-:Y:S04]  /*71bc0*/  STL.64 [R1+0x250], R20 ;  /* 0x0002501401007387 */ /* 0x000fe80000100a00 */
[----:B------:R-:W-:Y:S04]  /*71bd0*/  STL.64 [R1+0x258], R22 ;  /* 0x0002581601007387 */ /* 0x000fe80000100a00 */
[----:B------:R-:W0:Y:S02]  /*71be0*/  LDSM.16.M88.4 R20, [R2+UR6+0x1b080] ;  /* 0x01b080060214783b */ /* 0x000e240008000200 */
[----:B0-----:R-:W-:-:S02]  /*71bf0*/  IMAD.MOV.U32 R11, RZ, RZ, R20 ;  /* 0x000000ffff0b7224 */ /* 0x001fc400078e0014 */
[----:B------:R-:W-:Y:S01]  /*71c00*/  IMAD.MOV.U32 R10, RZ, RZ, R21 ;  /* 0x000000ffff0a7224 */ /* 0x000fe200078e0015 */
[----:B------:R0:W-:Y:S04]  /*71c10*/  STL.64 [R1+0x248], R22 ;  /* 0x0002481601007387 */ /* 0x0001e80000100a00 */
[----:B------:R-:W-:Y:S04]  /*71c20*/  STL.64 [R1+0x3648], R10 ;  /* 0x0036480a01007387 */ /* 0x000fe80000100a00 */
[----:B0-----:R-:W2:Y:S04]  /*71c30*/  LDL.LU R22, [R1+0x548] ;  /* 0x0005480001167983 */ /* 0x001ea80000300800 */
[----:B------:R-:W2:Y:S01]  /*71c40*/  LDL.LU R23, [R1+0x54c] ;  /* 0x00054c0001177983 */ /* 0x000ea20000300800 */
[----:B------:R-:W-:-:S02]  /*71c50*/  IMAD.MOV.U32 R8, RZ, RZ, R6 ;  /* 0x000000ffff087224 */ /* 0x000fc400078e0006 */
[----:B------:R-:W-:Y:S01]  /*71c60*/  IMAD.MOV.U32 R9, RZ, RZ, R5 ;  /* 0x000000ffff097224 */ /* 0x000fe200078e0005 */
[----:B--2---:R-:W-:Y:S04]  /*71c70*/  STL.64 [R1+0x3758], R22 ;  /* 0x0037581601007387 */ /* 0x004fe80000100a00 */
[----:B------:R0:W-:Y:S04]  /*71c80*/  STL.64 [R1+0x3730], R8 ;  /* 0x0037300801007387 */ /* 0x0001e80000100a00 */
        /* <DEDUP_REMOVED lines=27> */
[----:B------:R-:W-:Y:S04]  /*71e40*/  STL.64 [R1+0x268], R18 ;  /* 0x0002681201007387 */ /* 0x000fe80000100a00 */
[----:B------:R0:W-:Y:S02]  /*71e50*/  STL.64 [R1+0x35a8], R16 ;  /* 0x0035a81001007387 */ /* 0x0001e40000100a00 */
[----:B0-----:R-:W-:-:S02]  /*71e60*/  IMAD.MOV.U32 R16, RZ, RZ, R4 ;  /* 0x000000ffff107224 */ /* 0x001fc400078e0004 */
[----:B------:R-:W0:Y:S01]  /*71e70*/  LDSM.16.M88.4 R4, [R2+UR6+0x1d080] ;  /* 0x01d080060204783b */ /* 0x000e220008000200 */
[----:B------:R-:W-:-:S03]  /*71e80*/  IMAD.MOV.U32 R17, RZ, RZ, R0 ;  /* 0x000000ffff117224 */ /* 0x000fc600078e0000 */
[----:B0-----:R-:W-:Y:S04]  /*71e90*/  STL.64 [R1+0x220], R4 ;  /* 0x0002200401007387 */ /* 0x001fe80000100a00 */
[----:B------:R-:W-:Y:S01]  /*71ea0*/  STL [R1+0x228], R6 ;  /* 0x0002280601007387 */ /* 0x000fe20000100800 */
[----:B------:R-:W-:-:S03]  /*71eb0*/  IMAD.MOV.U32 R0, RZ, RZ, R7 ;  /* 0x000000ffff007224 */ /* 0x000fc600078e0007 */
[----:B------:R-:W0:Y:S04]  /*71ec0*/  LDSM.16.M88.4 R4, [R2+UR6+0x1e080] ;  /* 0x01e080060204783b */ /* 0x000e280008000200 */
[----:B------:R-:W-:Y:S04]  /*71ed0*/  STL [R1+0x3480], R0 ;  /* 0x0034800001007387 */ /* 0x000fe80000100800 */
[----:B0-----:R-:W-:Y:S04]  /*71ee0*/  STL.64 [R1+0x210], R4 ;  /* 0x0002100401007387 */ /* 0x001fe80000100a00 */
[----:B------:R-:W-:Y:S04]  /*71ef0*/  STL.64 [R1+0x218], R6 ;  /* 0x0002180601007387 */ /* 0x000fe80000100a00 */
[----:B------:R-:W0:Y:S04]  /*71f00*/  LDSM.16.M88.4 R4, [R2+UR6+0x1f080] ;  /* 0x01f080060204783b */ /* 0x000e280008000200 */
[----:B0-----:R-:W-:Y:S04]  /*71f10*/  STL.64 [R1+0x200], R4 ;  /* 0x0002000401007387 */ /* 0x001fe80000100a00 */
[----:B------:R0:W-:Y:S01]  /*71f20*/  STL [R1+0x208], R6 ;  /* 0x0002080601007387 */ /* 0x0001e20000100800 */
[----:B------:R-:W-:-:S03]  /*71f30*/  IMAD.MOV.U32 R2, RZ, RZ, R7 ;  /* 0x000000ffff027224 */ /* 0x000fc600078e0007 */
[----:B0-----:R-:W4:Y:S04]  /*71f40*/  LDL.LU.64 R6, [R1+0x3778] ;  /* 0x0037780001067983 */ /* 0x001f280000300a00 */
[----:B------:R-:W4:Y:S04]  /*71f50*/  LDL.LU.64 R4, [R1+0x3770] ;  /* 0x0037700001047983 */ /* 0x000f280000300a00 */
[----:B------:R-:W-:Y:S04]  /*71f60*/  STL [R1+0x3484], R2 ;  /* 0x0034840201007387 */ /* 0x000fe80000100800 */
[----:B---3--:R-:W0:Y:S04]  /*71f70*/  LDSM.16.MT88.4 R24, [R27+0x20e00] ;  /* 0x020e00001b18783b */ /* 0x008e280000004200 */
[----:B0-----:R-:W-:Y:S04]  /*71f80*/  STL.64 [R1+0x3520], R26 ;  /* 0x0035201a01007387 */ /* 0x001fe80000100a00 */
[----:B------:R0:W-:Y:S04]  /*71f90*/  STL.64 [R1+0x3518], R24 ;  /* 0x0035181801007387 */ /* 0x0001e80000100a00 */
[----:B0-----:R-:W3:Y:S04]  /*71fa0*/  LDL.LU R24, [R1+0x440] ;  /* 0x0004400001187983 */ /* 0x001ee80000300800 */
[----:B------:R-:W3:Y:S04]  /*71fb0*/  LDL.LU R25, [R1+0x444] ;  /* 0x0004440001197983 */ /* 0x000ee80000300800 */
[----:B------:R-:W3:Y:S04]  /*71fc0*/  LDL.LU R26, [R1+0x448] ;  /* 0x00044800011a7983 */ /* 0x000ee80000300800 */
[----:B------:R-:W3:Y:S01]  /*71fd0*/  LDL.LU R27, [R1+0x44c] ;  /* 0x00044c00011b7983 */ /* 0x000ee20000300800 */
[----:B----4-:R-:W-:Y:S03]  /*71fe0*/  HMMA.16816.F32 R20, R4, R22, R8 ;  /* 0x000000160414723c */ /* 0x010fe60000001808 */
[----:B------:R-:W4:Y:S04]  /*71ff0*/  LDL.LU.64 R10, [R1+0x3768] ;  /* 0x00376800010a7983 */ /* 0x000f280000300a00 */
[----:B------:R-:W4:-:S15]  /*72000*/  LDL.LU.64 R8, [R1+0x3760] ;  /* 0x0037600001087983 */ /* 0x000f1e0000300a00 */
[----:B------:R-:W-:-:S01]  /*72010*/  NOP ;  /* 0x0000000000007918 */ /* 0x000fc20000000000 */
[----:B------:R-:W-:Y:S04]  /*72020*/  STL.64 [R1+0x80], R20 ;  /* 0x0000801401007387 */ /* 0x000fe80000100a00 */
[----:B------:R0:W-:Y:S04]  /*72030*/  STL.64 [R1+0x88], R22 ;  /* 0x0000881601007387 */ /* 0x0001e80000100a00 */
[----:B0-----:R-:W4:Y:S02]  /*72040*/  LDL.LU.64 R22, [R1+0x3758] ;  /* 0x0037580001167983 */ /* 0x001f240000300a00 */
[----:B----4-:R-:W-:Y:S02]  /*72050*/  HMMA.16816.F32 R4, R4, R22, R8 ;  /* 0x000000160404723c */ /* 0x010fe40000001808 */
[----:B------:R-:W4:Y:S04]  /*72060*/  LDL.LU.64 R10, [R1+0x3750] ;  /* 0x00375000010a7983 */ /* 0x000f280000300a00 */
[----:B------:R-:W4:Y:S04]  /*72070*/  LDL.LU.64 R8, [R1+0x3748] ;  /* 0x0037480001087983 */ /* 0x000f280000300a00 */
[----:B------:R-:W4:Y:S04]  /*72080*/  LDL.LU.64 R22, [R1+0x3740] ;  /* 0x0037400001167983 */ /* 0x000f280000300a00 */
[----:B------:R-:W4:Y:S09]  /*72090*/  LDL.LU.64 R20, [R1+0x3738] ;  /* 0x0037380001147983 */ /* 0x000f320000300a00 */
[----:B------:R0:W-:Y:S04]  /*720a0*/  STL.64 [R1+0x70], R4 ;  /* 0x0000700401007387 */ /* 0x0001e80000100a00 */
[----:B------:R4:W-:Y:S04]  /*720b0*/  STL.64 [R1+0x78], R6 ;  /* 0x0000780601007387 */ /* 0x0009e80000100a00 */
[----:B0-----:R-:W4:Y:S04]  /*720c0*/  LDL.LU R4, [R1+0x3f0] ;  /* 0x0003f00001047983 */ /* 0x001f280000300800 */
[----:B------:R-:W4:Y:S02]  /*720d0*/  LDL.LU R5, [R1+0x3f4] ;  /* 0x0003f40001057983 */ /* 0x000f240000300800 */
[C---:B----4-:R-:W-:Y:S02]  /*720e0*/  HMMA.16816.F32 R4, R20.reuse, R4, R8 ;  /* 0x000000041404723c */ /* 0x050fe40000001808 */
[----:B------:R-:W2:Y:S04]  /*720f0*/  LDL.LU.64 R8, [R1+0x3730] ;  /* 0x0037300001087983 */ /* 0x000ea80000300a00 */
[----:B---3--:R-:W-:-:S15]  /*72100*/  HMMA.16816.F32 R16, R20, R16, R24 ;  /* 0x000000101410723c */ /* 0x008fde0000001818 */
[----:B------:R-:W-:-:S02]  /*72110*/  NOP ;  /* 0x0000000000007918 */ /* 0x000fc40000000000 */
[----:B------:R-:W-:Y:S04]  /*72120*/  STL.64 [R1+0x1f0], R4 ;  /* 0x0001f00401007387 */ /* 0x000fe80000100a00 */
[----:B------:R2:W-:Y:S01]  /*72130*/  STL [R1+0x1f8], R6 ;  /* 0x0001f80601007387 */ /* 0x0005e20000100800 */
[----:B------:R-:W-:-:S05]  /*72140*/  IMAD.MOV.U32 R28, RZ, RZ, R7 ;  /* 0x000000ffff1c7224 */ /* 0x000fca00078e0007 */
[----:B------:R-:W-:Y:S04]  /*72150*/  STL [R1+0x3554], R28 ;  /* 0x0035541c01007387 */ /* 0x000fe80000100800 */
[----:B------:R-:W-:Y:S04]  /*72160*/  STL.64 [R1+0x1e0], R16 ;  /* 0x0001e01001007387 */ /* 0x000fe80000100a00 */
[----:B------:R-:W-:Y:S01]  /*72170*/  STL.64 [R1+0x1e8], R18 ;  /* 0x0001e81201007387 */ /* 0x000fe20000100a00 */
[----:B--2---:R-:W-:-:S15]  /*72180*/  HMMA.16816.F32 R4, R20, R8, R12 ;  /* 0x000000081404723c */ /* 0x004fde000000180c */
[----:B------:R-:W-:-:S09]  /*72190*/  NOP ;  /* 0x0000000000007918 */ /* 0x000fd20000000000 */
[----:B------:R-:W-:Y:S02]  /*721a0*/  IMAD.MOV.U32 R25, RZ, RZ, R6 ;  /* 0x000000ffff197224 */ /* 0x000fe400078e0006 */
[----:B------:R-:W-:Y:S01]  /*721b0*/  IMAD.MOV.U32 R24, RZ, RZ, R7 ;  /* 0x000000ffff187224 */ /* 0x000fe200078e0007 */
[----:B------:R0:W-:Y:S04]  /*721c0*/  STL.64 [R1+0x1d0], R4 ;  /* 0x0001d00401007387 */ /* 0x0001e80000100a00 */
[----:B------:R-:W-:Y:S04]  /*721d0*/  STL.64 [R1+0x3700], R24 ;  /* 0x0037001801007387 */ /* 0x000fe80000100a00 */
[----:B------:R-:W2:Y:S01]  /*721e0*/  LDL.LU R12, [R1+0x320] ;  /* 0x00032000010c7983 */ /* 0x000ea20000300800 */
[----:B------:R-:W-:-:S03]  /*721f0*/  IMAD.MOV.U32 R13, RZ, RZ, R29 ;  /* 0x000000ffff0d7224 */ /* 0x000fc600078e001d */
[----:B------:R-:W3:Y:S04]  /*72200*/  LDL.LU R29, [R1+0x372c] ;  /* 0x00372c00011d7983 */ /* 0x000ee80000300800 */
[----:B--2---:R-:W-:Y:S04]  /*72210*/  STL.64 [R1+0x3650], R12 ;  /* 0x0036500c01007387 */ /* 0x004fe80000100a00 */
[----:B0-----:R-:W2:Y:S01]  /*72220*/  LDL.LU R4, [R1+0x330] ;  /* 0x0003300001047983 */ /* 0x001ea20000300800 */
[----:B------:R-:W-:-:S03]  /*72230*/  IMAD.MOV.U32 R5, RZ, RZ, R3 ;  /* 0x000000ffff057224 */ /* 0x000fc600078e0003 */
[----:B------:R-:W4:Y:S04]  /*72240*/  LDL.LU R3, [R1+0x3728] ;  /* 0x0037280001037983 */ /* 0x000f280000300800 */
[----:B--2---:R0:W-:Y:S04]  /*72250*/  STL.64 [R1+0x3658], R4 ;  /* 0x0036580401007387 */ /* 0x0041e80000100a00 */
[----:B------:R-:W2:Y:S04]  /*72260*/  LDL.LU R16, [R1+0xf0] ;  /* 0x0000f00001107983 */ /* 0x000ea80000300800 */
[----:B------:R-:W2:Y:S04]  /*72270*/  LDL.LU R17, [R1+0xf4] ;  /* 0x0000f40001117983 */ /* 0x000ea80000300800 */
[----:B------:R-:W4:Y:S04]  /*72280*/  LDL.LU R18, [R1+0xf8] ;  /* 0x0000f80001127983 */ /* 0x000f280000300800 */
[----:B------:R-:W4:Y:S01]  /*72290*/  LDL.LU R19, [R1+0xfc] ;  /* 0x0000fc0001137983 */ /* 0x000f220000300800 */
[----:B---3--:R-:W-:-:S03]  /*722a0*/  IMAD.MOV.U32 R8, RZ, RZ, R29 ;  /* 0x000000ffff087224 */ /* 0x008fc600078e001d */
[----:B----4-:R-:W-:Y:S04]  /*722b0*/  STL.64 [R1+0x3668], R18 ;  /* 0x0036681201007387 */ /* 0x010fe80000100a00 */
[----:B--2---:R-:W-:Y:S04]  /*722c0*/  STL.64 [R1+0x3660], R16 ;  /* 0x0036601001007387 */ /* 0x004fe80000100a00 */
[----:B------:R-:W2:Y:S04]  /*722d0*/  LDL.LU R29, [R1+0x3724] ;  /* 0x00372400011d7983 */ /* 0x000ea80000300800 */
[----:B------:R-:W3:Y:S04]  /*722e0*/  LDL.LU R9, [R1+0x344] ;  /* 0x0003440001097983 */ /* 0x000ee80000300800 */
[----:B---3--:R1:W-:Y:S04]  /*722f0*/  STL.64 [R1+0x3670], R8 ;  /* 0x0036700801007387 */ /* 0x0083e80000100a00 */
[----:B0-----:R-:W3:Y:S04]  /*72300*/  LDL.LU R4, [R1+0x350] ;  /* 0x0003500001047983 */ /* 0x001ee80000300800 */
[----:B------:R-:W3:Y:S01]  /*72310*/  LDL.LU R5, [R1+0x354] ;  /* 0x0003540001057983 */ /* 0x000ee20000300800 */
[----:B-1----:R-:W-:-:S02]  /*72320*/  IMAD.MOV.U32 R8, RZ, RZ, R3 ;  /* 0x000000ffff087224 */ /* 0x002fc400078e0003 */
[----:B--2---:R-:W-:Y:S01]  /*72330*/  IMAD.MOV.U32 R9, RZ, RZ, R29 ;  /* 0x000000ffff097224 */ /* 0x004fe200078e001d */
[----:B---3--:R-:W-:Y:S04]  /*72340*/  STL.64 [R1+0x3678], R4 ;  /* 0x0036780401007387 */ /* 0x008fe80000100a00 */
[----:B------:R-:W2:Y:S04]  /*72350*/  LDL.LU R3, [R1+0x3720] ;  /* 0x0037200001037983 */ /* 0x000ea80000300800 */
[----:B------:R-:W3:Y:S04]  /*72360*/  LDL.LU R29, [R1+0x371c] ;  /* 0x00371c00011d7983 */ /* 0x000ee80000300800 */
[----:B------:R0:W-:Y:S04]  /*72370*/  STL.64 [R1+0x3680], R8 ;  /* 0x0036800801007387 */ /* 0x0001e80000100a00 */
[----:B0-----:R-:W4:Y:S04]  /*72380*/  LDL.LU R8, [R1+0x370] ;  /* 0x0003700001087983 */ /* 0x001f280000300800 */
[----:B------:R-:W4:Y:S04]  /*72390*/  LDL.LU R9, [R1+0x374] ;  /* 0x0003740001097983 */ /* 0x000f280000300800 */
[----:B----4-:R3:W-:Y:S04]  /*723a0*/  STL.64 [R1+0x3698], R8 ;  /* 0x0036980801007387 */ /* 0x0107e80000100a00 */
[----:B------:R-:W4:Y:S04]  /*723b0*/  LDL.LU R4, [R1+0x130] ;  /* 0x0001300001047983 */ /* 0x000f280000300800 */
[----:B------:R-:W4:Y:S04]  /*723c0*/  LDL.LU R5, [R1+0x134] ;  /* 0x0001340001057983 */ /* 0x000f280000300800 */
[----:B------:R-:W4:Y:S04]  /*723d0*/  LDL.LU R6, [R1+0x138] ;  /* 0x0001380001067983 */ /* 0x000f280000300800 */
[----:B------:R-:W4:Y:S01]  /*723e0*/  LDL.LU R7, [R1+0x13c] ;  /* 0x00013c0001077983 */ /* 0x000f220000300800 */
[----:B---3--:R-:W-:-:S02]  /*723f0*/  IMAD.MOV.U32 R8, RZ, RZ, R29 ;  /* 0x000000ffff087224 */ /* 0x008fc400078e001d */
[----:B--2---:R-:W-:Y:S01]  /*72400*/  IMAD.MOV.U32 R9, RZ, RZ, R3 ;  /* 0x000000ffff097224 */ /* 0x004fe200078e0003 */
[----:B------:R-:W2:Y:S04]  /*72410*/  LDL.LU R29, [R1+0x3718] ;  /* 0x00371800011d7983 */ /* 0x000ea80000300800 */
[----:B------:R-:W3:Y:S04]  /*72420*/  LDL.LU R3, [R1+0x3714] ;  /* 0x0037140001037983 */ /* 0x000ee80000300800 */
[----:B------:R0:W-:Y:S04]  /*72430*/  STL.64 [R1+0x36b0], R8 ;  /* 0x0036b00801007387 */ /* 0x0001e80000100a00 */
[----:B0-----:R-:W4:Y:S04]  /*72440*/  LDL.LU R8, [R1+0x390] ;  /* 0x0003900001087983 */ /* 0x001f280000300800 */
[----:B------:R-:W4:Y:S04]  /*72450*/  LDL.LU R9, [R1+0x394] ;  /* 0x0003940001097983 */ /* 0x000f280000300800 */
[----:B----4-:R-:W-:Y:S04]  /*72460*/  STL.64 [R1+0x36c8], R8 ;  /* 0x0036c80801007387 */ /* 0x010fe80000100a00 */
[----:B------:R-:W-:Y:S04]  /*72470*/  STL.64 [R1+0x3690], R6 ;  /* 0x0036900601007387 */ /* 0x000fe80000100a00 */
[----:B------:R0:W-:Y:S04]  /*72480*/  STL.64 [R1+0x3688], R4 ;  /* 0x0036880401007387 */ /* 0x0001e80000100a00 */
[----:B0-----:R-:W4:Y:S04]  /*72490*/  LDL.LU R4, [R1+0x140] ;  /* 0x0001400001047983 */ /* 0x001f280000300800 */
[----:B------:R-:W4:Y:S04]  /*724a0*/  LDL.LU R5, [R1+0x144] ;  /* 0x0001440001057983 */ /* 0x000f280000300800 */
[----:B------:R-:W4:Y:S04]  /*724b0*/  LDL.LU R6, [R1+0x148] ;  /* 0x0001480001067983 */ /* 0x000f280000300800 */
[----:B------:R-:W4:Y:S01]  /*724c0*/  LDL.LU R7, [R1+0x14c] ;  /* 0x00014c0001077983 */ /* 0x000f220000300800 */
[----:B---3--:R-:W-:-:S02]  /*724d0*/  IMAD.MOV.U32 R8, RZ, RZ, R3 ;  /* 0x000000ffff087224 */ /* 0x008fc400078e0003 */
[----:B--2---:R-:W-:Y:S01]  /*724e0*/  IMAD.MOV.U32 R9, RZ, RZ, R29 ;  /* 0x000000ffff097224 */ /* 0x004fe200078e001d */
        /* <DEDUP_REMOVED lines=8> */
[----:B------:R-:W2:Y:S04]  /*72570*/  LDL.LU R7, [R1+0x40c] ;  /* 0x00040c0001077983 */ /* 0x000ea80000300800 */
[----:B------:R-:W4:Y:S04]  /*72580*/  LDL.LU R24, [R1+0x1c0] ;  /* 0x0001c00001187983 */ /* 0x000f280000300800 */
[----:B------:R-:W4:Y:S04]  /*72590*/  LDL.LU R25, [R1+0x1c4] ;  /* 0x0001c40001197983 */ /* 0x000f280000300800 */
[----:B------:R-:W4:Y:S04]  /*725a0*/  LDL.LU R26, [R1+0x1c8] ;  /* 0x0001c800011a7983 */ /* 0x000f280000300800 */
[----:B------:R-:W4:Y:S04]  /*725b0*/  LDL.LU R27, [R1+0x1cc] ;  /* 0x0001cc00011b7983 */ /* 0x000f280000300800 */
[----:B------:R-:W3:Y:S04]  /*725c0*/  LDL.LU R8, [R1+0x3b0] ;  /* 0x0003b00001087983 */ /* 0x000ee80000300800 */
[----:B------:R-:W3:Y:S04]  /*725d0*/  LDL.LU R9, [R1+0x3b4] ;  /* 0x0003b40001097983 */ /* 0x000ee80000300800 */
[----:B---3--:R0:W-:Y:S02]  /*725e0*/  STL.64 [R1+0x36f8], R8 ;  /* 0x0036f80801007387 */ /* 0x0081e40000100a00 */
[----:B0-----:R-:W-:-:S02]  /*725f0*/  IMAD.MOV.U32 R8, RZ, RZ, R29 ;  /* 0x000000ffff087224 */ /* 0x001fc400078e001d */
[----:B------:R-:W3:Y:S04]  /*72600*/  LDL.LU R29, [R1+0x3708] ;  /* 0x00370800011d7983 */ /* 0x000ee80000300800 */
[----:B--2---:R-:W-:Y:S04]  /*72610*/  STL.64 [R1+0x36c0], R6 ;  /* 0x0036c00601007387 */ /* 0x004fe80000100a00 */
[----:B----4-:R0:W-:Y:S04]  /*72620*/  STL.64 [R1+0x36b8], R4 ;  /* 0x0036b80401007387 */ /* 0x0101e80000100a00 */
[----:B0-----:R-:W2:Y:S04]  /*72630*/  LDL.LU R4, [R1+0x410] ;  /* 0x0004100001047983 */ /* 0x001ea80000300800 */
[----:B------:R-:W2:Y:S04]  /*72640*/  LDL.LU R5, [R1+0x414] ;  /* 0x0004140001057983 */ /* 0x000ea80000300800 */
[----:B------:R-:W4:Y:S04]  /*72650*/  LDL.LU R6, [R1+0x418] ;  /* 0x0004180001067983 */ /* 0x000f280000300800 */
[----:B------:R-:W4:Y:S01]  /*72660*/  LDL.LU R7, [R1+0x41c] ;  /* 0x00041c0001077983 */ /* 0x000f220000300800 */
[----:B------:R-:W-:-:S03]  /*72670*/  IMAD.MOV.U32 R9, RZ, RZ, R3 ;  /* 0x000000ffff097224 */ /* 0x000fc600078e0003 */
[----:B----4-:R-:W-:Y:S04]  /*72680*/  STL.64 [R1+0x36d8], R6 ;  /* 0x0036d80601007387 */ /* 0x010fe80000100a00 */
[----:B--2---:R0:W-:Y:S04]  /*72690*/  STL.64 [R1+0x36d0], R4 ;  /* 0x0036d00401007387 */ /* 0x0041e80000100a00 */
[----:B0-----:R-:W2:Y:S04]  /*726a0*/  LDL.LU R4, [R1+0x420] ;  /* 0x0004200001047983 */ /* 0x001ea80000300800 */
[----:B------:R-:W2:Y:S04]  /*726b0*/  LDL.LU R5, [R1+0x424] ;  /* 0x0004240001057983 */ /* 0x000ea80000300800 */
[----:B------:R-:W4:Y:S04]  /*726c0*/  LDL.LU R6, [R1+0x428] ;  /* 0x0004280001067983 */ /* 0x000f280000300800 */
[----:B------:R-:W4:Y:S01]  /*726d0*/  LDL.LU R7, [R1+0x42c] ;  /* 0x00042c0001077983 */ /* 0x000f220000300800 */
[----:B------:R-:W-:Y:S01]  /*726e0*/  HMMA.16816.F32 R8, R20, R8, R24 ;  /* 0x000000081408723c */ /* 0x000fe20000001818 */
[----:B---3--:R-:W-:-:S15]  /*726f0*/  IMAD.MOV.U32 R15, RZ, RZ, R29 ;  /* 0x000000ffff0f7224 */ /* 0x008fde00078e001d */
[----:B------:R-:W-:-:S08]  /*72700*/  NOP ;  /* 0x0000000000007918 */ /* 0x000fd00000000000 */
[----:B------:R-:W-:Y:S02]  /*72710*/  IMAD.MOV.U32 R3, RZ, RZ, R8 ;  /* 0x000000ffff037224 */ /* 0x000fe400078e0008 */
[----:B------:R-:W-:Y:S01]  /*72720*/  IMAD.MOV.U32 R29, RZ, RZ, R9 ;  /* 0x000000ffff1d7224 */ /* 0x000fe200078e0009 */
[----:B----4-:R-:W-:Y:S04]  /*72730*/  STL.64 [R1+0x36f0], R6 ;  /* 0x0036f00601007387 */ /* 0x010fe80000100a00 */
        /* <DEDUP_REMOVED lines=12> */
[----:B------:R-:W3:Y:S04]  /*72800*/  LDL.LU.64 R24, [R1+0x3700] ;  /* 0x0037000001187983 */ /* 0x000ee80000300a00 */
[----:B------:R-:W2:Y:S01]  /*72810*/  LDL.LU.64 R8, [R1+0x36f8] ;  /* 0x0036f80001087983 */ /* 0x000ea20000300a00 */
[----:B------:R-:W-:-:S02]  /*72820*/  IMAD.MOV.U32 R27, RZ, RZ, R10 ;  /* 0x000000ffff1b7224 */ /* 0x000fc400078e000a */
[----:B------:R-:W-:-:S05]  /*72830*/  IMAD.MOV.U32 R26, RZ, RZ, R11 ;  /* 0x000000ffff1a7224 */ /* 0x000fca00078e000b */
[----:B------:R-:W-:Y:S01]  /*72840*/  STL.64 [R1+0x3560], R26 ;  /* 0x0035601a01007387 */ /* 0x000fe20000100a00 */
[----:B--2---:R-:W-:Y:S03]  /*72850*/  HMMA.16816.F32 R8, R20, R8, R4 ;  /* 0x000000081408723c */ /* 0x004fe60000001804 */
[----:B---3--:R0:W-:Y:S04]  /*72860*/  STL.64 [R1+0x3558], R24 ;  /* 0x0035581801007387 */ /* 0x0081e80000100a00 */
[----:B0-----:R-:W2:Y:S04]  /*72870*/  LDL.LU R24, [R1+0x100] ;  /* 0x0001000001187983 */ /* 0x001ea80000300800 */
[----:B------:R-:W2:Y:S04]  /*72880*/  LDL.LU R25, [R1+0x104] ;  /* 0x0001040001197983 */ /* 0x000ea80000300800 */
[----:B------:R-:W2:Y:S04]  /*72890*/  LDL.LU R26, [R1+0x108] ;  /* 0x00010800011a7983 */ /* 0x000ea80000300800 */
[----:B------:R-:W2:Y:S04]  /*728a0*/  LDL.LU R27, [R1+0x10c] ;  /* 0x00010c00011b7983 */ /* 0x000ea80000300800 */
[----:B------:R-:W3:Y:S04]  /*728b0*/  LDL.LU.64 R6, [R1+0x36f0] ;  /* 0x0036f00001067983 */ /* 0x000ee80000300a00 */
[----:B------:R-:W3:Y:S04]  /*728c0*/  LDL.LU.64 R4, [R1+0x36e8] ;  /* 0x0036e80001047983 */ /* 0x000ee80000300a00 */
[----:B------:R0:W-:Y:S04]  /*728d0*/  STL.64 [R1+0x1b0], R8 ;  /* 0x0001b00801007387 */ /* 0x0001e80000100a00 */
[----:B------:R3:W-:Y:S04]  /*728e0*/  STL [R1+0x1b8], R10 ;  /* 0x0001b80a01007387 */ /* 0x0007e80000100800 */
[----:B0-----:R-:W3:Y:S01]  /*728f0*/  LDL.LU.64 R8, [R1+0x36e0] ;  /* 0x0036e00001087983 */ /* 0x001ee20000300a00 */
        /* <DEDUP_REMOVED lines=19> */
[----:B------:R-:W3:Y:S04]  /*72a30*/  LDL.LU.64 R6, [R1+0x36a8] ;  /* 0x0036a80001067983 */ /* 0x000ee80000300a00 */
[----:B------:R-:W3:-:S15]  /*72a40*/  LDL.LU.64 R4, [R1+0x36a0] ;  /* 0x0036a00001047983 */ /* 0x000ede0000300a00 */
[----:B------:R-:W-:-:S01]  /*72a50*/  NOP ;  /* 0x0000000000007918 */ /* 0x000fc20000000000 */
        /* <DEDUP_REMOVED lines=10> */
[----:B------:R-:W-:-:S03]  /*72b00*/  IMAD.MOV.U32 R0, RZ, RZ, R10 ;  /* 0x000000ffff007224 */ /* 0x000fc600078e000a */
[----:B------:R-:W-:Y:S04]  /*72b10*/  STL [R1+0x3494], R2 ;  /* 0x0034940201007387 */ /* 0x000fe80000100800 */
[----:B------:R-:W-:Y:S01]  /*72b20*/  STL [R1+0x3490], R0 ;  /* 0x0034900001007387 */ /* 0x000fe20000100800 */
[----:B---3--:R-:W-:Y:S03]  /*72b30*/  HMMA.16816.F32 R8, R20, R8, R4 ;  /* 0x000000081408723c */ /* 0x008fe60000001804 */
[----:B------:R-:W3:-:S15]  /*72b40*/  LDL.LU.64 R4, [R1+0x3678] ;  /* 0x0036780001047983 */ /* 0x000ede0000300a00 */
[----:B------:R-:W-:-:S05]  /*72b50*/  NOP ;  /* 0x0000000000007918 */ /* 0x000fca0000000000 */
[----:B------:R0:W-:Y:S04]  /*72b60*/  STL.64 [R1+0x160], R8 ;  /* 0x0001600801007387 */ /* 0x0001e80000100a00 */
[----:B------:R-:W-:Y:S04]  /*72b70*/  STL.64 [R1+0x168], R10 ;  /* 0x0001680a01007387 */ /* 0x000fe80000100a00 */
[----:B0-----:R-:W4:Y:S01]  /*72b80*/  LDL.LU.64 R8, [R1+0x3670] ;  /* 0x0036700001087983 */ /* 0x001f220000300a00 */
[----:B---3--:R-:W-:Y:S03]  /*72b90*/  HMMA.16816.F32 R4, R20, R4, R16 ;  /* 0x000000041404723c */ /* 0x008fe60000001810 */
[----:B------:R-:W3:Y:S04]  /*72ba0*/  LDL.LU.64 R18, [R1+0x3668] ;  /* 0x0036680001127983 */ /* 0x000ee80000300a00 */
[----:B------:R-:W3:-:S15]  /*72bb0*/  LDL.LU.64 R16, [R1+0x3660] ;  /* 0x0036600001107983 */ /* 0x000ede0000300a00 */
[----:B------:R-:W-:-:S01]  /*72bc0*/  NOP ;  /* 0x0000000000007918 */ /* 0x000fc20000000000 */
[----:B------:R0:W-:Y:S04]  /*72bd0*/  STL.64 [R1+0x150], R4 ;  /* 0x0001500401007387 */ /* 0x0001e80000100a00 */
[----:B0-----:R-:W2:Y:S01]  /*72be0*/  LDL.LU.64 R4, [R1+0x3658] ;  /* 0x0036580001047983 */ /* 0x001ea20000300a00 */
[----:B------:R-:W-:Y:S02]  /*72bf0*/  IMAD.MOV.U32 R0, RZ, RZ, R7 ;  /* 0x000000ffff007224 */ /* 0x000fe400078e0007 */
[----:B------:R-:W-:Y:S01]  /*72c00*/  IMAD.MOV.U32 R2, RZ, RZ, R6 ;  /* 0x000000ffff027224 */ /* 0x000fe200078e0006 */
[----:B----4-:R-:W-:Y:S02]  /*72c10*/  HMMA.16816.F32 R8, R20, R8, R12 ;  /* 0x000000081408723c */ /* 0x010fe4000000180c */
[----:B------:R-:W-:Y:S04]  /*72c20*/  STL [R1+0x349c], R0 ;  /* 0x00349c0001007387 */ /* 0x000fe80000100800 */
[----:B------:R-:W-:Y:S04]  /*72c30*/  STL [R1+0x3498], R2 ;  /* 0x0034980201007387 */ /* 0x000fe80000100800 */
[----:B------:R-:W3:-:S13]  /*72c40*/  LDL.LU.64 R12, [R1+0x3650] ;  /* 0x00365000010c7983 */ /* 0x000eda0000300a00 */
[----:B------:R-:W-:Y:S04]  /*72c50*/  STL.64 [R1+0x140], R8 ;  /* 0x0001400801007387 */ /* 0x000fe80000100a00 */
[----:B------:R0:W-:Y:S04]  /*72c60*/  STL.64 [R1+0x148], R10 ;  /* 0x0001480a01007387 */ /* 0x0001e80000100a00 */
[----:B0-----:R-:W4:Y:S01]  /*72c70*/  LDL.LU.64 R10, [R1+0x3648] ;  /* 0x00364800010a7983 */ /* 0x001f220000300a00 */
[----:B--2---:R-:W-:-:S15]  /*72c80*/  HMMA.16816.F32 R4, R20, R4, R24 ;  /* 0x000000041404723c */ /* 0x004fde0000001818 */
[----:B------:R-:W-:-:S08]  /*72c90*/  NOP ;  /* 0x0000000000007918 */ /* 0x000fd00000000000 */
[----:B------:R3:W-:Y:S01]  /*72ca0*/  STL.64 [R1+0x130], R4 ;  /* 0x0001300401007387 */ /* 0x0007e20000100a00 */
[----:B------:R-:W-:Y:S02]  /*72cb0*/  IMAD.MOV.U32 R0, RZ, RZ, R6 ;  /* 0x000000ffff007224 */ /* 0x000fe400078e0006 */
[----:B------:R-:W-:Y:S02]  /*72cc0*/  IMAD.MOV.U32 R2, RZ, RZ, R7 ;  /* 0x000000ffff027224 */ /* 0x000fe400078e0007 */
[----:B---3--:R-:W-:Y:S03]  /*72cd0*/  HMMA.16816.F32 R4, R20, R12, R16 ;  /* 0x0000000c1404723c */ /* 0x008fe60000001810 */
[----:B------:R-:W-:Y:S04]  /*72ce0*/  STL [R1+0x34a4], R2 ;  /* 0x0034a40201007387 */ /* 0x000fe80000100800 */
[----:B------:R-:W-:Y:S04]  /*72cf0*/  STL [R1+0x34a0], R0 ;  /* 0x0034a00001007387 */ /* 0x000fe80000100800 */
[----:B------:R-:W2:-:S12]  /*72d00*/  LDL.LU R8, [R1+0x290] ;  /* 0x0002900001087983 */ /* 0x000e980000300800 */
[----:B------:R-:W-:Y:S04]  /*72d10*/  STL.64 [R1+0x120], R4 ;  /* 0x0001200401007387 */ /* 0x000fe80000100a00 */
[----:B------:R-:W-:Y:S04]  /*72d20*/  STL.64 [R1+0x128], R6 ;  /* 0x0001280601007387 */ /* 0x000fe80000100a00 */
[----:B------:R-:W2:Y:S04]  /*72d30*/  LDL.LU R9, [R1+0x294] ;  /* 0x0002940001097983 */ /* 0x000ea80000300800 */
[----:B--2---:R0:W-:Y:S04]  /*72d40*/  STL.64 [R1+0x35b0], R8 ;  /* 0x0035b00801007387 */ /* 0x0041e80000100a00 */
[----:B------:R-:W2:Y:S04]  /*72d50*/  LDL.LU R16, [R1+0x20] ;  /* 0x0000200001107983 */ /* 0x000ea80000300800 */
        /* <DEDUP_REMOVED lines=15> */
[----:B0-----:R-:W2:Y:S04]  /*72e50*/  LDL.LU R8, [R1+0x2c0] ;  /* 0x0002c00001087983 */ /* 0x001ea80000300800 */
[----:B------:R-:W2:Y:S04]  /*72e60*/  LDL.LU R9, [R1+0x2c4] ;  /* 0x0002c40001097983 */ /* 0x000ea80000300800 */
[----:B----4-:R-:W-:Y:S04]  /*72e70*/  STL.64 [R1+0x3600], R10 ;  /* 0x0036000a01007387 */ /* 0x010fe80000100a00 */
[----:B--2---:R-:W-:Y:S04]  /*72e80*/  STL.64 [R1+0x35f8], R8 ;  /* 0x0035f80801007387 */ /* 0x004fe80000100a00 */
[----:B------:R-:W2:Y:S04]  /*72e90*/  LDL.LU R4, [R1+0x2d0] ;  /* 0x0002d00001047983 */ /* 0x000ea80000300800 */
[----:B------:R-:W2:Y:S04]  /*72ea0*/  LDL.LU R5, [R1+0x2d4] ;  /* 0x0002d40001057983 */ /* 0x000ea80000300800 */
        /* <DEDUP_REMOVED lines=11> */
[----:B------:R-:W3:Y:S04]  /*72f60*/  LDL.LU R12, [R1+0x310] ;  /* 0x00031000010c7983 */ /* 0x000ee80000300800 */
[----:B------:R-:W3:Y:S04]  /*72f70*/  LDL.LU R13, [R1+0x314] ;  /* 0x00031400010d7983 */ /* 0x000ee80000300800 */
[----:B0-----:R-:W2:Y:S04]  /*72f80*/  LDL.LU R24, [R1+0x300] ;  /* 0x0003000001187983 */ /* 0x001ea80000300800 */
[----:B------:R-:W2:Y:S04]  /*72f90*/  LDL.LU R25, [R1+0x304] ;  /* 0x0003040001197983 */ /* 0x000ea80000300800 */
[----:B--2---:R0:W-:Y:S04]  /*72fa0*/  STL.64 [R1+0x3640], R24 ;  /* 0x0036401801007387 */ /* 0x0041e80000100a00 */
[----:B0-----:R-:W2:Y:S04]  /*72fb0*/  LDL.LU R24, [R1+0xe0] ;  /* 0x0000e00001187983 */ /* 0x001ea80000300800 */
[----:B------:R-:W2:Y:S04]  /*72fc0*/  LDL.LU R25, [R1+0xe4] ;  /* 0x0000e40001197983 */ /* 0x000ea80000300800 */
[----:B------:R-:W2:Y:S04]  /*72fd0*/  LDL.LU R26, [R1+0xe8] ;  /* 0x0000e800011a7983 */ /* 0x000ea80000300800 */
[----:B------:R-:W2:Y:S04]  /*72fe0*/  LDL.LU R27, [R1+0xec] ;  /* 0x0000ec00011b7983 */ /* 0x000ea80000300800 */
[----:B----4-:R-:W-:Y:S04]  /*72ff0*/  STL.64 [R1+0x3620], R6 ;  /* 0x0036200601007387 */ /* 0x010fe80000100a00 */
[----:B------:R0:W-:Y:S04]  /*73000*/  STL.64 [R1+0x3618], R4 ;  /* 0x0036180401007387 */ /* 0x0001e80000100a00 */
[----:B0-----:R-:W4:Y:S04]  /*73010*/  LDL.LU R4, [R1+0xc0] ;  /* 0x0000c00001047983 */ /* 0x001f280000300800 */
[----:B------:R-:W4:Y:S04]  /*73020*/  LDL.LU R5, [R1+0xc4] ;  /* 0x0000c40001057983 */ /* 0x000f280000300800 */
[----:B------:R-:W3:Y:S04]  /*73030*/  LDL.LU R6, [R1+0xc8] ;  /* 0x0000c80001067983 */ /* 0x000ee80000300800 */
[----:B------:R-:W3:Y:S04]  /*73040*/  LDL.LU R7, [R1+0xcc] ;  /* 0x0000cc0001077983 */ /* 0x000ee80000300800 */
[----:B---3--:R-:W-:Y:S04]  /*73050*/  STL.64 [R1+0x3638], R6 ;  /* 0x0036380601007387 */ /* 0x008fe80000100a00 */
[----:B----4-:R0:W-:Y:S04]  /*73060*/  STL.64 [R1+0x3630], R4 ;  /* 0x0036300401007387 */ /* 0x0101e80000100a00 */
        /* <DEDUP_REMOVED lines=8> */
[----:B------:R-:W-:Y:S04]  /*730f0*/  STL.64 [R1+0x35d8], R18 ;  /* 0x0035d81201007387 */ /* 0x000fe80000100a00 */
[----:B------:R0:W-:Y:S04]  /*73100*/  STL.64 [R1+0x35d0], R16 ;  /* 0x0035d01001007387 */ /* 0x0001e80000100a00 */
[----:B0-----:R-:W3:Y:S04]  /*73110*/  LDL.LU R16, [R1+0x60] ;  /* 0x0000600001107983 */ /* 0x001ee80000300800 */
[----:B------:R-:W3:Y:S04]  /*73120*/  LDL.LU R17, [R1+0x64] ;  /* 0x0000640001117983 */ /* 0x000ee80000300800 */
[----:B------:R-:W4:Y:S04]  /*73130*/  LDL.LU R18, [R1+0x68] ;  /* 0x0000680001127983 */ /* 0x000f280000300800 */
[----:B------:R-:W4:Y:S01]  /*73140*/  LDL.LU R19, [R1+0x6c] ;  /* 0x00006c0001137983 */ /* 0x000f220000300800 */
[----:B--2---:R-:W-:Y:S03]  /*73150*/  HMMA.16816.F32 R12, R20, R12, R24 ;  /* 0x0000000c140c723c */ /* 0x004fe60000001818 */
[----:B----4-:R-:W-:Y:S04]  /*73160*/  STL.64 [R1+0x35f0], R18 ;  /* 0x0035f01201007387 */ /* 0x010fe80000100a00 */
[----:B---3--:R0:W-:Y:S04]  /*73170*/  STL.64 [R1+0x35e8], R16 ;  /* 0x0035e81001007387 */ /* 0x0081e80000100a00 */
[----:B0-----:R-:W2:Y:S04]  /*73180*/  LDL.LU R16, [R1+0x90] ;  /* 0x0000900001107983 */ /* 0x001ea80000300800 */
[----:B------:R-:W2:Y:S04]  /*73190*/  LDL.LU R17, [R1+0x94] ;  /* 0x0000940001117983 */ /* 0x000ea80000300800 */
[----:B------:R-:W2:Y:S04]  /*731a0*/  LDL.LU R18, [R1+0x98] ;  /* 0x0000980001127983 */ /* 0x000ea80000300800 */
[----:B------:R-:W2:Y:S04]  /*731b0*/  LDL.LU R19, [R1+0x9c] ;  /* 0x00009c0001137983 */ /* 0x000ea80000300800 */
[----:B------:R-:W3:Y:S04]  /*731c0*/  LDL.LU.64 R24, [R1+0x3640] ;  /* 0x0036400001187983 */ /* 0x000ee80000300a00 */
[----:B------:R0:W-:Y:S01]  /*731d0*/  STL.64 [R1+0x110], R12 ;  /* 0x0001100c01007387 */ /* 0x0001e20000100a00 */
[----:B------:R-:W-:-:S02]  /*731e0*/  IMAD.MOV.U32 R0, RZ, RZ, R15 ;  /* 0x000000ffff007224 */ /* 0x000fc400078e000f */
[----:B------:R-:W-:Y:S01]  /*731f0*/  IMAD.MOV.U32 R2, RZ, RZ, R14 ;  /* 0x000000ffff027224 */ /* 0x000fe200078e000e */
[----:B0-----:R-:W4:Y:S04]  /*73200*/  LDL.LU R12, [R1] ;  /* 0x00000000010c7983 */ /* 0x001f280000300800 */
[----:B------:R-:W4:Y:S04]  /*73210*/  LDL.LU R13, [R1+0x4] ;  /* 0x00000400010d7983 */ /* 0x000f280000300800 */
[----:B------:R-:W4:Y:S04]  /*73220*/  LDL.LU R14, [R1+0x8] ;  /* 0x00000800010e7983 */ /* 0x000f280000300800 */
[----:B------:R-:W4:Y:S04]  /*73230*/  LDL.LU R15, [R1+0xc] ;  /* 0x00000c00010f7983 */ /* 0x000f280000300800 */
        /* <DEDUP_REMOVED lines=24> */
[----:B0-----:R-:W4:Y:S04]  /*733c0*/  LDL.LU R24, [R1+0x250] ;  /* 0x0002500001187983 */ /* 0x001f280000300800 */
[----:B------:R-:W4:Y:S01]  /*733d0*/  LDL.LU R25, [R1+0x254] ;  /* 0x0002540001197983 */ /* 0x000f220000300800 */
[----:B---3--:R-:W-:Y:S03]  /*733e0*/  HMMA.16816.F32 R4, R20, R4, R8 ;  /* 0x000000041404723c */ /* 0x008fe60000001808 */
[----:B------:R-:W3:Y:S04]  /*733f0*/  LDL.LU.64 R10, [R1+0x3600] ;  /* 0x00360000010a7983 */ /* 0x000ee80000300a00 */
[----:B------:R-:W2:-:S15]  /*73400*/  LDL.LU.64 R8, [R1+0x35f8] ;  /* 0x0035f80001087983 */ /* 0x000e9e0000300a00 */
[----:B------:R-:W-:-:S01]  /*73410*/  NOP ;  /* 0x0000000000007918 */ /* 0x000fc20000000000 */
[----:B------:R3:W-:Y:S01]  /*73420*/  STL.64 [R1+0xd0], R4 ;  /* 0x0000d00401007387 */ /* 0x0007e20000100a00 */
[----:B------:R-:W-:Y:S02]  /*73430*/  IMAD.MOV.U32 R0, RZ, RZ, R7 ;  /* 0x000000ffff007224 */ /* 0x000fe400078e0007 */
[----:B------:R-:W-:-:S03]  /*73440*/  IMAD.MOV.U32 R2, RZ, RZ, R6 ;  /* 0x000000ffff027224 */ /* 0x000fc600078e0006 */
[----:B------:R-:W-:Y:S04]  /*73450*/  STL [R1+0x34bc], R0 ;  /* 0x0034bc0001007387 */ /* 0x000fe80000100800 */
[----:B------:R-:W-:Y:S01]  /*73460*/  STL [R1+0x34b8], R2 ;  /* 0x0034b80201007387 */ /* 0x000fe20000100800 */
[----:B---3--:R-:W-:Y:S02]  /*73470*/  IMAD.MOV.U32 R4, RZ, RZ, R11 ;  /* 0x000000ffff047224 */ /* 0x008fe400078e000b */
        /* <DEDUP_REMOVED lines=26> */
[----:B------:R-:W2:-:S15]  /*73620*/  LDL.LU.64 R16, [R1+0x35a8] ;  /* 0x0035a80001107983 */ /* 0x000e9e0000300a00 */
[----:B------:R-:W-:-:S06]  /*73630*/  NOP ;  /* 0x0000000000007918 */ /* 0x000fcc0000000000 */
[----:B------:R0:W-:Y:S04]  /*73640*/  STL.64 [R1+0x90], R8 ;  /* 0x0000900801007387 */ /* 0x0001e80000100a00 */
[----:B0-----:R-:W4:Y:S01]  /*73650*/  LDL.LU.64 R8, [R1+0x35a0] ;  /* 0x0035a00001087983 */ /* 0x001f220000300a00 */
[----:B------:R-:W-:Y:S02]  /*73660*/  IMAD.MOV.U32 R2, RZ, RZ, R10 ;  /* 0x000000ffff027224 */ /* 0x000fe400078e000a */
[----:B------:R-:W-:-:S05]  /*73670*/  IMAD.MOV.U32 R0, RZ, RZ, R11 ;  /* 0x000000ffff007224 */ /* 0x000fca00078e000b */
[----:B------:R-:W-:Y:S04]  /*73680*/  STL [R1+0x34cc], R0 ;  /* 0x0034cc0001007387 */ /* 0x000fe80000100800 */
[----:B------:R-:W-:Y:S01]  /*73690*/  STL [R1+0x34c8], R2 ;  /* 0x0034c80201007387 */ /* 0x000fe20000100800 */
[----:B----4-:R-:W-:Y:S03]  /*736a0*/  HMMA.16816.F32 R8, R20, R8, R12 ;  /* 0x000000081408723c */ /* 0x010fe6000000180c */
[----:B------:R-:W3:-:S15]  /*736b0*/  LDL.LU.64 R12, [R1+0x3598] ;  /* 0x00359800010c7983 */ /* 0x000ede0000300a00 */
[----:B------:R-:W-:-:S05]  /*736c0*/  NOP ;  /* 0x0000000000007918 */ /* 0x000fca0000000000 */
[----:B------:R-:W-:Y:S04]  /*736d0*/  STL.64 [R1+0x60], R8 ;  /* 0x0000600801007387 */ /* 0x000fe80000100a00 */
[----:B------:R0:W-:Y:S04]  /*736e0*/  STL.64 [R1+0x68], R10 ;  /* 0x0000680a01007387 */ /* 0x0001e80000100a00 */
[----:B0-----:R-:W3:Y:S04]  /*736f0*/  LDL.LU.64 R10, [R1+0x3590] ;  /* 0x00359000010a7983 */ /* 0x001ee80000300a00 */
[----:B------:R-:W3:Y:S04]  /*73700*/  LDL.LU.64 R8, [R1+0x3588] ;  /* 0x0035880001087983 */ /* 0x000ee80000300a00 */
[----:B------:R-:W2:Y:S01]  /*73710*/  LDL.LU.64 R14, [R1+0x3580] ;  /* 0x00358000010e7983 */ /* 0x000ea20000300a00 */
[----:B---3--:R-:W-:Y:S03]  /*73720*/  HMMA.16816.F32 R8, R20, R12, R8 ;  /* 0x0000000c1408723c */ /* 0x008fe60000001808 */
[----:B------:R-:W2:-:S15]  /*73730*/  LDL.LU.64 R12, [R1+0x3578] ;  /* 0x00357800010c7983 */ /* 0x000e9e0000300a00 */
[----:B------:R-:W-:-:S06]  /*73740*/  NOP ;  /* 0x0000000000007918 */ /* 0x000fcc0000000000 */
[----:B------:R-:W-:Y:S02]  /*73750*/  IMAD.MOV.U32 R2, RZ, RZ, R11 ;  /* 0x000000ffff027224 */ /* 0x000fe400078e000b */
[----:B------:R-:W-:Y:S01]  /*73760*/  IMAD.MOV.U32 R0, RZ, RZ, R10 ;  /* 0x000000ffff007224 */ /* 0x000fe200078e000a */
[----:B------:R0:W-:Y:S04]  /*73770*/  STL.64 [R1+0x40], R8 ;  /* 0x0000400801007387 */ /* 0x0001e80000100a00 */
[----:B0-----:R-:W3:Y:S04]  /*73780*/  LDL.LU R8, [R1+0x230] ;  /* 0x0002300001087983 */ /* 0x001ee80000300800 */
[----:B------:R-:W3:Y:S04]  /*73790*/  LDL.LU R9, [R1+0x234] ;  /* 0x0002340001097983 */ /* 0x000ee80000300800 */
[----:B------:R-:W-:Y:S04]  /*737a0*/  STL [R1+0x34d4], R2 ;  /* 0x0034d40201007387 */ /* 0x000fe80000100800 */
[----:B------:R-:W-:Y:S04]  /*737b0*/  STL [R1+0x34d0], R0 ;  /* 0x0034d00001007387 */ /* 0x000fe80000100800 */
[----:B------:R-:W4:Y:S01]  /*737c0*/  LDL.LU.64 R18, [R1+0x3570] ;  /* 0x0035700001127983 */ /* 0x000f220000300a00 */
[----:B--2---:R-:W-:Y:S03]  /*737d0*/  HMMA.16816.F32 R12, R20, R16, R12 ;  /* 0x00000010140c723c */ /* 0x004fe6000000180c */
[----:B------:R-:W4:-:S15]  /*737e0*/  LDL.LU.64 R16, [R1+0x3568] ;  /* 0x0035680001107983 */ /* 0x000f1e0000300a00 */
[----:B------:R-:W-:-:S05]  /*737f0*/  NOP ;  /* 0x0000000000007918 */ /* 0x000fca0000000000 */
[----:B------:R0:W-:Y:S04]  /*73800*/  STL.64 [R1+0x20], R12 ;  /* 0x0000200c01007387 */ /* 0x0001e80000100a00 */
[----:B------:R1:W-:Y:S04]  /*73810*/  STL.64 [R1+0x28], R14 ;  /* 0x0000280e01007387 */ /* 0x0003e80000100a00 */
[----:B0-----:R-:W3:Y:S04]  /*73820*/  LDL.LU R12, [R1+0x30] ;  /* 0x00003000010c7983 */ /* 0x001ee80000300800 */
[----:B------:R-:W3:Y:S04]  /*73830*/  LDL.LU R13, [R1+0x34] ;  /* 0x00003400010d7983 */ /* 0x000ee80000300800 */
[----:B-1----:R-:W3:Y:S04]  /*73840*/  LDL.LU R14, [R1+0x38] ;  /* 0x00003800010e7983 */ /* 0x002ee80000300800 */
[----:B------:R-:W3:Y:S04]  /*73850*/  LDL.LU R15, [R1+0x3c] ;  /* 0x00003c00010f7983 */ /* 0x000ee80000300800 */
[----:B------:R-:W2:Y:S01]  /*73860*/  LDL.LU.64 R26, [R1+0x3560] ;  /* 0x00356000011a7983 */ /* 0x000ea20000300a00 */
[----:B----4-:R-:W-:Y:S03]  /*73870*/  HMMA.16816.F32 R16, R20, R24, R16 ;  /* 0x000000181410723c */ /* 0x010fe60000001810 */
[----:B------:R-:W4:-:S15]  /*73880*/  LDL.LU.64 R24, [R1+0x3558] ;  /* 0x0035580001187983 */ /* 0x000f1e0000300a00 */
[----:B------:R-:W-:-:S05]  /*73890*/  NOP ;  /* 0x0000000000007918 */ /* 0x000fca0000000000 */
[----:B------:R0:W-:Y:S01]  /*738a0*/  STL.64 [R1], R16 ;  /* 0x0000001001007387 */ /* 0x0001e20000100a00 */
[----:B------:R-:W-:Y:S02]  /*738b0*/  IMAD.MOV.U32 R2, RZ, RZ, R18 ;  /* 0x000000ffff027224 */ /* 0x000fe400078e0012 */
[----:B------:R-:W-:Y:S01]  /*738c0*/  IMAD.MOV.U32 R0, RZ, RZ, R19 ;  /* 0x000000ffff007224 */ /* 0x000fe200078e0013 */
[----:B0-----:R-:W3:Y:S04]  /*738d0*/  LDL.LU R16, [R1+0x10] ;  /* 0x0000100001107983 */ /* 0x001ee80000300800 */
[----:B------:R-:W3:Y:S04]  /*738e0*/  LDL.LU R17, [R1+0x14] ;  /* 0x0000140001117983 */ /* 0x000ee80000300800 */
[----:B------:R-:W3:Y:S04]  /*738f0*/  LDL.LU R18, [R1+0x18] ;  /* 0x0000180001127983 */ /* 0x000ee80000300800 */
[----:B------:R-:W3:Y:S02]  /*73900*/  LDL.LU R19, [R1+0x1c] ;  /* 0x00001c0001137983 */ /* 0x000ee40000300800 */
[----:B---3--:R-:W-:-:S15]  /*73910*/  HMMA.16816.F32 R4, R20, R4, R16 ;  /* 0x000000041404723c */ /* 0x008fde0000001810 */
[----:B------:R-:W-:-:S08]  /*73920*/  NOP ;  /* 0x0000000000007918 */ /* 0x000fd00000000000 */
[----:B------:R0:W-:Y:S04]  /*73930*/  STL.64 [R1+0x3280], R6 ;  /* 0x0032800601007387 */ /* 0x0001e80000100a00 */
[----:B------:R1:W-:Y:S04]  /*73940*/  STL.64 [R1+0x3278], R4 ;  /* 0x0032780401007387 */ /* 0x0003e80000100a00 */
[----:B0-----:R-:W3:Y:S04]  /*73950*/  LDL.LU R6, [R1+0x3b8] ;  /* 0x0003b80001067983 */ /* 0x001ee80000300800 */
[----:B------:R-:W3:Y:S04]  /*73960*/  LDL.LU R7, [R1+0x3bc] ;  /* 0x0003bc0001077983 */ /* 0x000ee80000300800 */
[----:B---3--:R4:W-:Y:S04]  /*73970*/  STL.64 [R1+0x34d8], R6 ;  /* 0x0034d80601007387 */ /* 0x0089e80000100a00 */
[----:B-1----:R-:W3:Y:S04]  /*73980*/  LDL.LU R4, [R1+0x1d0] ;  /* 0x0001d00001047983 */ /* 0x002ee80000300800 */
[----:B------:R-:W3:Y:S01]  /*73990*/  LDL.LU R5, [R1+0x1d4] ;  /* 0x0001d40001057983 */ /* 0x000ee20000300800 */
[----:B----4-:R-:W-:-:S02]  /*739a0*/  IMAD.MOV.U32 R6, RZ, RZ, R25 ;  /* 0x000000ffff067224 */ /* 0x010fc400078e0019 */
[----:B------:R-:W-:-:S05]  /*739b0*/  IMAD.MOV.U32 R7, RZ, RZ, R24 ;  /* 0x000000ffff077224 */ /* 0x000fca00078e0018 */
[----:B------:R0:W-:Y:S04]  /*739c0*/  STL.64 [R1+0x34e8], R6 ;  /* 0x0034e80601007387 */ /* 0x0001e80000100a00 */
[----:B---3--:R-:W-:Y:S04]  /*739d0*/  STL.64 [R1+0x34e0], R4 ;  /* 0x0034e00401007387 */ /* 0x008fe80000100a00 */
[----:B0-----:R-:W3:Y:S04]  /*739e0*/  LDL.LU R6, [R1+0x3e8] ;  /* 0x0003e80001067983 */ /* 0x001ee80000300800 */
[----:B------:R-:W3:Y:S04]  /*739f0*/  LDL.LU R7, [R1+0x3ec] ;  /* 0x0003ec0001077983 */ /* 0x000ee80000300800 */
[----:B---3--:R0:W-:Y:S04]  /*73a00*/  STL.64 [R1+0x3500], R6 ;  /* 0x0035000601007387 */ /* 0x0081e80000100a00 */
[----:B0-----:R-:W3:Y:S04]  /*73a10*/  LDL.LU R6, [R1+0x3f8] ;  /* 0x0003f80001067983 */ /* 0x001ee80000300800 */
[----:B------:R-:W3:Y:S04]  /*73a20*/  LDL.LU R7, [R1+0x3fc] ;  /* 0x0003fc0001077983 */ /* 0x000ee80000300800 */
[----:B------:R-:W4:Y:S04]  /*73a30*/  LDL.LU R16, [R1+0x210] ;  /* 0x0002100001107983 */ /* 0x000f280000300800 */
[----:B------:R-:W4:Y:S01]  /*73a40*/  LDL.LU R17, [R1+0x214] ;  /* 0x0002140001117983 */ /* 0x000f220000300800 */
[----:B------:R-:W-:Y:S03]  /*73a50*/  HMMA.16816.F32 R8, R20, R8, R12 ;  /* 0x000000081408723c */ /* 0x000fe6000000180c */
[----:B----4-:R0:W-:Y:S04]  /*73a60*/  STL.64 [R1+0x3548], R16 ;  /* 0x0035481001007387 */ /* 0x0101e80000100a00 */
[----:B---3--:R-:W-:Y:S04]  /*73a70*/  STL.64 [R1+0x3528], R6 ;  /* 0x0035280601007387 */ /* 0x008fe80000100a00 */
[----:B------:R-:W3:Y:S04]  /*73a80*/  LDL.LU R12, [R1+0x220] ;  /* 0x00022000010c7983 */ /* 0x000ee80000300800 */
[----:B------:R-:W3:Y:S04]  /*73a90*/  LDL.LU R13, [R1+0x224] ;  /* 0x00022400010d7983 */ /* 0x000ee80000300800 */
[----:B0-----:R-:W3:Y:S04]  /*73aa0*/  LDL.LU R16, [R1+0x50] ;  /* 0x0000500001107983 */ /* 0x001ee80000300800 */
[----:B------:R-:W3:Y:S04]  /*73ab0*/  LDL.LU R17, [R1+0x54] ;  /* 0x0000540001117983 */ /* 0x000ee80000300800 */
[----:B------:R-:W3:Y:S04]  /*73ac0*/  LDL.LU R18, [R1+0x58] ;  /* 0x0000580001127983 */ /* 0x000ee80000300800 */
[----:B------:R-:W3:Y:S04]  /*73ad0*/  LDL.LU R19, [R1+0x5c] ;  /* 0x00005c0001137983 */ /* 0x000ee80000300800 */
[----:B------:R-:W4:Y:S04]  /*73ae0*/  LDL.LU R24, [R1+0x200] ;  /* 0x0002000001187983 */ /* 0x000f280000300800 */
[----:B------:R-:W4:Y:S04]  /*73af0*/  LDL.LU R25, [R1+0x204] ;  /* 0x0002040001197983 */ /* 0x000f280000300800 */
[----:B--2---:R-:W-:Y:S04]  /*73b00*/  STL.64 [R1+0x3540], R26 ;  /* 0x0035401a01007387 */ /* 0x004fe80000100a00 */
[----:B----4-:R0:W-:Y:S04]  /*73b10*/  STL.64 [R1+0x3538], R24 ;  /* 0x0035381801007387 */ /* 0x0101e80000100a00 */
        /* <DEDUP_REMOVED lines=12> */
[----:B------:R-:W2:Y:S01]  /*73be0*/  LDL.LU R10, [R1+0x1b8] ;  /* 0x0001b800010a7983 */ /* 0x000ea20000300800 */
[----:B------:R-:W-:-:S03]  /*73bf0*/  IMAD.MOV.U32 R11, RZ, RZ, R28 ;  /* 0x000000ffff0b7224 */ /* 0x000fc600078e001c */
[----:B------:R-:W4:Y:S04]  /*73c00*/  LDL.LU R28, [R1+0x3554] ;  /* 0x00355400011c7983 */ /* 0x000f280000300800 */
[----:B--2---:R-:W-:Y:S04]  /*73c10*/  STL.64 [R1+0x34f8], R10 ;  /* 0x0034f80a01007387 */ /* 0x004fe80000100a00 */
[----:B---3--:R0:W-:Y:S04]  /*73c20*/  STL.64 [R1+0x34f0], R8 ;  /* 0x0034f00801007387 */ /* 0x0081e80000100a00 */
[----:B0-----:R-:W2:Y:S04]  /*73c30*/  LDL.LU R8, [R1+0x1e0] ;  /* 0x0001e00001087983 */ /* 0x001ea80000300800 */
[----:B------:R-:W2:Y:S04]  /*73c40*/  LDL.LU R9, [R1+0x1e4] ;  /* 0x0001e40001097983 */ /* 0x000ea80000300800 */
[----:B------:R-:W3:Y:S04]  /*73c50*/  LDL.LU R10, [R1+0x1e8] ;  /* 0x0001e800010a7983 */ /* 0x000ee80000300800 */
[----:B------:R-:W3:Y:S01]  /*73c60*/  LDL.LU R11, [R1+0x1ec] ;  /* 0x0001ec00010b7983 */ /* 0x000ee20000300800 */
[----:B------:R-:W-:Y:S03]  /*73c70*/  HMMA.16816.F32 R12, R20, R12, R16 ;  /* 0x0000000c140c723c */ /* 0x000fe60000001810 */
[----:B---3--:R-:W-:Y:S04]  /*73c80*/  STL.64 [R1+0x3510], R10 ;  /* 0x0035100a01007387 */ /* 0x008fe80000100a00 */
[----:B--2---:R0:W-:Y:S04]  /*73c90*/  STL.64 [R1+0x3508], R8 ;  /* 0x0035080801007387 */ /* 0x0041e80000100a00 */
[----:B0-----:R-:W2:Y:S04]  /*73ca0*/  LDL.LU R8, [R1+0x1f0] ;  /* 0x0001f00001087983 */ /* 0x001ea80000300800 */
[----:B------:R-:W2:Y:S04]  /*73cb0*/  LDL.LU R9, [R1+0x1f4] ;  /* 0x0001f40001097983 */ /* 0x000ea80000300800 */
[----:B------:R-:W2:Y:S01]  /*73cc0*/  LDL.LU R10, [R1+0x1f8] ;  /* 0x0001f800010a7983 */ /* 0x000ea20000300800 */
[----:B----4-:R-:W-:-:S03]  /*73cd0*/  IMAD.MOV.U32 R11, RZ, RZ, R28 ;  /* 0x000000ffff0b7224 */ /* 0x010fc600078e001c */
[----:B------:R-:W3:Y:S04]  /*73ce0*/  LDL.LU R28, [R1+0x3550] ;  /* 0x00355000011c7983 */ /* 0x000ee80000300800 */
[----:B------:R-:W4:Y:S04]  /*73cf0*/  LDL.LU.64 R16, [R1+0x3548] ;  /* 0x0035480001107983 */ /* 0x000f280000300a00 */
[----:B------:R0:W-:Y:S04]  /*73d00*/  STL.64 [R1+0x3260], R14 ;  /* 0x0032600e01007387 */ /* 0x0001e80000100a00 */
[----:B------:R-:W-:Y:S04]  /*73d10*/  STL.64 [R1+0x3258], R12 ;  /* 0x0032580c01007387 */ /* 0x000fe80000100a00 */
[----:B0-----:R-:W3:Y:S04]  /*73d20*/  LDL.LU R14, [R1+0x3c8] ;  /* 0x0003c800010e7983 */ /* 0x001ee80000300800 */
[----:B------:R-:W3:Y:S01]  /*73d30*/  LDL.LU R15, [R1+0x3cc] ;  /* 0x0003cc00010f7983 */ /* 0x000ee20000300800 */
[----:B----4-:R-:W-:Y:S03]  /*73d40*/  HMMA.16816.F32 R16, R20, R16, R24 ;  /* 0x000000101410723c */ /* 0x010fe60000001818 */
[----:B------:R-:W4:Y:S04]  /*73d50*/  LDL.LU.64 R26, [R1+0x3540] ;  /* 0x00354000011a7983 */ /* 0x000f280000300a00 */
[----:B------:R-:W2:-:S15]  /*73d60*/  LDL.LU.64 R24, [R1+0x3538] ;  /* 0x0035380001187983 */ /* 0x000e9e0000300a00 */
[----:B------:R-:W-:-:S01]  /*73d70*/  NOP ;  /* 0x0000000000007918 */ /* 0x000fc20000000000 */
[----:B------:R-:W-:Y:S04]  /*73d80*/  STL.64 [R1+0x3250], R18 ;  /* 0x0032501201007387 */ /* 0x000fe80000100a00 */
[----:B------:R0:W-:Y:S02]  /*73d90*/  STL.64 [R1+0x3248], R16 ;  /* 0x0032481001007387 */ /* 0x0001e40000100a00 */
[----:B0-----:R-:W-:Y:S02]  /*73da0*/  IMAD.MOV.U32 R16, RZ, RZ, R3 ;  /* 0x000000ffff107224 */ /* 0x001fe400078e0003 */
[----:B------:R-:W3:Y:S01]  /*73db0*/  LDL.LU R3, [R1+0x3530] ;  /* 0x0035300001037983 */ /* 0x000ee20000300800 */
[----:B----4-:R-:W-:Y:S01]  /*73dc0*/  IMAD.MOV.U32 R18, RZ, RZ, R27 ;  /* 0x000000ffff127224 */ /* 0x010fe200078e001b */
[----:B--2---:R-:W-:Y:S01]  /*73dd0*/  HMMA.16816.F32 R20, R20, R24, R4 ;  /* 0x000000181414723c */ /* 0x004fe20000001804 */
[----:B------:R-:W-:Y:S01]  /*73de0*/  IMAD.MOV.U32 R19, RZ, RZ, R26 ;  /* 0x000000ffff137224 */ /* 0x000fe200078e001a */
[----:B------:R-:W2:Y:S04]  /*73df0*/  LDL.LU.64 R6, [R1+0x3528] ;  /* 0x0035280001067983 */ /* 0x000ea80000300a00 */
[----:B------:R-:W2:Y:S04]  /*73e00*/  LDL.LU.64 R26, [R1+0x3520] ;  /* 0x00352000011a7983 */ /* 0x000ea80000300a00 */
[----:B------:R-:W2:-:S13]  /*73e10*/  LDL.LU.64 R24, [R1+0x3518] ;  /* 0x0035180001187983 */ /* 0x000e9a0000300a00 */
[----:B------:R-:W-:Y:S04]  /*73e20*/  STL.64 [R1+0x3290], R22 ;  /* 0x0032901601007387 */ /* 0x000fe80000100a00 */
[----:B------:R-:W-:Y:S01]  /*73e30*/  STL.64 [R1+0x3288], R20 ;  /* 0x0032881401007387 */ /* 0x000fe20000100a00 */
[----:B--2---:R-:W-:Y:S03]  /*73e40*/  HMMA.16816.F32 R4, R24, R6, R8 ;  /* 0x000000061804723c */ /* 0x004fe60000001808 */
[----:B------:R-:W2:Y:S04]  /*73e50*/  LDL.LU.64 R10, [R1+0x3510] ;  /* 0x00351000010a7983 */ /* 0x000ea80000300a00 */
[----:B------:R-:W2:-:S15]  /*73e60*/  LDL.LU.64 R8, [R1+0x3508] ;  /* 0x0035080001087983 */ /* 0x000e9e0000300a00 */
[----:B------:R-:W-:-:S01]  /*73e70*/  NOP ;  /* 0x0000000000007918 */ /* 0x000fc20000000000 */
[----:B------:R-:W-:Y:S04]  /*73e80*/  STL.64 [R1+0x790], R4 ;  /* 0x0007900401007387 */ /* 0x000fe80000100a00 */
[----:B------:R0:W-:Y:S04]  /*73e90*/  STL.64 [R1+0x798], R6 ;  /* 0x0007980601007387 */ /* 0x0001e80000100a00 */
[----:B0-----:R-:W2:Y:S01]  /*73ea0*/  LDL.LU.64 R6, [R1+0x3500] ;  /* 0x0035000001067983 */ /* 0x001ea20000300a00 */
[----:B---3--:R-:W-:Y:S02]  /*73eb0*/  IMAD.MOV.U32 R23, RZ, RZ, R3 ;  /* 0x000000ffff177224 */ /* 0x008fe400078e0003 */
[----:B------:R-:W-:-:S02]  /*73ec0*/  IMAD.MOV.U32 R3, RZ, RZ, R4 ;  /* 0x000000ffff037224 */ /* 0x000fc400078e0004 */
[----:B------:R-:W-:-:S03]  /*73ed0*/  IMAD.MOV.U32 R22, RZ, RZ, R28 ;  /* 0x000000ffff167224 */ /* 0x000fc600078e001c */
[----:B------:R-:W-:Y:S01]  /*73ee0*/  STL [R1+0x3010], R3 ;  /* 0x0030100301007387 */ /* 0x000fe20000100800 */
[----:B--2---:R-:W-:Y:S03]  /*73ef0*/  HMMA.16816.F32 R4, R24, R6, R8 ;  /* 0x000000061804723c */ /* 0x004fe60000001808 */
[----:B------:R-:W2:Y:S04]  /*73f00*/  LDL.LU.64 R10, [R1+0x34f8] ;  /* 0x0034f800010a7983 */ /* 0x000ea80000300a00 */
[----:B------:R-:W2:-:S15]  /*73f10*/  LDL.LU.64 R8, [R1+0x34f0] ;  /* 0x0034f00001087983 */ /* 0x000e9e0000300a00 */
[----:B------:R-:W-:-:S01]  /*73f20*/  NOP ;  /* 0x0000000000007918 */ /* 0x000fc20000000000 */
[----:B------:R-:W-:Y:S04]  /*73f30*/  STL.64 [R1+0x780], R4 ;  /* 0x0007800401007387 */ /* 0x000fe80000100a00 */
[----:B------:R0:W-:Y:S01]  /*73f40*/  STL.64 [R1+0x788], R6 ;  /* 0x0007880601007387 */ /* 0x0001e20000100a00 */
[----:B------:R-:W-:-:S03]  /*73f50*/  IMAD.MOV.U32 R28, RZ, RZ, R4 ;  /* 0x000000ffff1c7224 */ /* 0x000fc600078e0004 */
[----:B0-----:R-:W3:Y:S04]  /*73f60*/  LDL.LU.64 R6, [R1+0x34e8] ;  /* 0x0034e80001067983 */ /* 0x001ee80000300a00 */
[----:B------:R-:W3:Y:S04]  /*73f70*/  LDL.LU.64 R4, [R1+0x34e0] ;  /* 0x0034e00001047983 */ /* 0x000ee80000300a00 */
[----:B------:R-:W-:Y:S01]  /*73f80*/  STL [R1+0x3014], R28 ;  /* 0x0030141c01007387 */ /* 0x000fe20000100800 */
[----:B------:R-:W-:Y:S01]  /*73f90*/  IMAD.MOV.U32 R17, RZ, RZ, R29 ;  /* 0x000000ffff117224 */ /* 0x000fe200078e001d */
[C---:B---3--:R-:W-:Y:S02]  /*73fa0*/  HMMA.16816.F32 R20, R24.reuse, R22, R4 ;  /* 0x000000161814723c */ /* 0x048fe40000001804 */
[----:B------:R-:W2:Y:S04]  /*73fb0*/  LDL.LU.64 R6, [R1+0x34d8] ;  /* 0x0034d80001067983 */ /* 0x000ea80000300a00 */
[----:B------:R-:W-:-:S15]  /*73fc0*/  HMMA.16816.F32 R12, R24, R14, R16 ;  /* 0x0000000e180c723c */ /* 0x000fde0000001810 */
[----:B------:R-:W-:-:S03]  /*73fd0*/  NOP ;  /* 0x0000000000007918 */ /* 0x000fc60000000000 */
[----:B------:R-:W-:Y:S01]  /*73fe0*/  IMAD.MOV.U32 R29, RZ, RZ, R20 ;  /* 0x000000ffff1d7224 */ /* 0x000fe200078e0014 */
[----:B------:R-:W-:Y:S04]  /*73ff0*/  STL.64 [R1+0x770], R20 ;  /* 0x0007701401007387 */ /* 0x000fe80000100a00 */
[----:B------:R0:W-:Y:S04]  /*74000*/  STL.64 [R1+0x778], R22 ;  /* 0x0007781601007387 */ /* 0x0001e80000100a00 */
[----:B------:R-:W-:Y:S01]  /*74010*/  STL [R1+0x3018], R29 ;  /* 0x0030181d01007387 */ /* 0x000fe20000100800 */
[----:B--2---:R-:W-:Y:S03]  /*74020*/  HMMA.16816.F32 R8, R24, R6, R8 ;  /* 0x000000061808723c */ /* 0x004fe60000001808 */
[----:B------:R-:W2:Y:S04]  /*74030*/  LDL.LU R6, [R1+0x258] ;  /* 0x0002580001067983 */ /* 0x000ea80000300800 */
[----:B------:R-:W-:Y:S04]  /*74040*/  STL.64 [R1+0x760], R12 ;  /* 0x0007600c01007387 */ /* 0x000fe80000100a00 */
[----:B------:R-:W-:-:S12]  /*74050*/  STL.64 [R1+0x768], R14 ;  /* 0x0007680e01007387 */ /* 0x000fd80000100a00 */
[----:B------:R-:W-:Y:S04]  /*74060*/  STL.64 [R1+0x750], R8 ;  /* 0x0007500801007387 */ /* 0x000fe80000100a00 */
[----:B------:R-:W-:Y:S04]  /*74070*/  STL.64 [R1+0x758], R10 ;  /* 0x0007580a01007387 */ /* 0x000fe80000100a00 */
[----:B------:R-:W2:Y:S01]  /*74080*/  LDL.LU R7, [R1+0x25c] ;  /* 0x00025c0001077983 */ /* 0x000ea20000300800 */
[----:B0-----:R-:W-:Y:S02]  /*74090*/  IMAD.MOV.U32 R22, RZ, RZ, R2 ;  /* 0x000000ffff167224 */ /* 0x001fe400078e0002 */
[----:B------:R-:W-:Y:S01]  /*740a0*/  IMAD.MOV.U32 R23, RZ, RZ, R0 ;  /* 0x000000ffff177224 */ /* 0x000fe200078e0000 */
[----:B--2---:R0:W-:Y:S04]  /*740b0*/  STL.64 [R1+0x3298], R6 ;  /* 0x0032980601007387 */ /* 0x0041e80000100a00 */
[----:B------:R-:W2:Y:S04]  /*740c0*/  LDL.LU R20, [R1] ;  /* 0x0000000001147983 */ /* 0x000ea80000300800 */
[----:B------:R-:W2:Y:S04]  /*740d0*/  LDL.LU R21, [R1+0x4] ;  /* 0x0000040001157983 */ /* 0x000ea80000300800 */
[----:B------:R-:W3:Y:S04]  /*740e0*/  LDL.LU R2, [R1+0x34d4] ;  /* 0x0034d40001027983 */ /* 0x000ee80000300800 */
[----:B------:R-:W4:Y:S04]  /*740f0*/  LDL.LU R0, [R1+0x34d0] ;  /* 0x0034d00001007983 */ /* 0x000f280000300800 */
[----:B------:R-:W-:Y:S04]  /*74100*/  STL.64 [R1+0x32a8], R22 ;  /* 0x0032a81601007387 */ /* 0x000fe80000100a00 */
        /* <DEDUP_REMOVED lines=14> */
[----:B---3--:R0:W-:Y:S04]  /*741f0*/  STL.64 [R1+0x32c0], R22 ;  /* 0x0032c01601007387 */ /* 0x0081e80000100a00 */
[----:B--2---:R1:W-:Y:S01]  /*74200*/  STL.64 [R1+0x32b8], R20 ;  /* 0x0032b81401007387 */ /* 0x0043e20000100a00 */
[----:B0-----:R-:W-:-:S03]  /*74210*/  IMAD.MOV.U32 R22, RZ, RZ, R0 ;  /* 0x000000ffff167224 */ /* 0x001fc600078e0000 */
[----:B-1----:R-:W2:Y:S04]  /*74220*/  LDL.LU R20, [R1+0x40] ;  /* 0x0000400001147983 */ /* 0x002ea80000300800 */
[----:B------:R-:W2:Y:S04]  /*74230*/  LDL.LU R21, [R1+0x44] ;  /* 0x0000440001157983 */ /* 0x000ea80000300800 */
[----:B------:R-:W3:Y:S01]  /*74240*/  LDL.LU R0, [R1+0x34cc] ;  /* 0x0034cc0001007983 */ /* 0x000ee20000300800 */
[----:B------:R-:W-:-:S03]  /*74250*/  IMAD.MOV.U32 R23, RZ, RZ, R2 ;  /* 0x000000ffff177224 */ /* 0x000fc600078e0002 */
        /* <DEDUP_REMOVED lines=144> */
[----:B------:R-:W4:Y:S04]  /*74b60*/  LDL.LU R4, [R1+0x1a0] ;  /* 0x0001a00001047983 */ /* 0x000f280000300800 */
[----:B------:R-:W4:Y:S04]  /*74b70*/  LDL.LU R5, [R1+0x1a4] ;  /* 0x0001a40001057983 */ /* 0x000f280000300800 */
[----:B0-----:R-:W4:Y:S04]  /*74b80*/  LDL.LU R6, [R1+0x1a8] ;  /* 0x0001a80001067983 */ /* 0x001f280000300800 */
[----:B------:R-:W4:Y:S04]  /*74b90*/  LDL.LU R7, [R1+0x1ac] ;  /* 0x0001ac0001077983 */ /* 0x000f280000300800 */
[----:B---3--:R-:W-:Y:S04]  /*74ba0*/  STL.64 [R1+0x3410], R22 ;  /* 0x0034101601007387 */ /* 0x008fe80000100a00 */
[----:B--2---:R0:W-:Y:S04]  /*74bb0*/  STL.64 [R1+0x3408], R20 ;  /* 0x0034081401007387 */ /* 0x0041e80000100a00 */
[----:B0-----:R-:W2:Y:S04]  /*74bc0*/  LDL.LU R20, [R1+0x150] ;  /* 0x0001500001147983 */ /* 0x001ea80000300800 */
[----:B------:R-:W2:Y:S01]  /*74bd0*/  LDL.LU R21, [R1+0x154] ;  /* 0x0001540001157983 */ /* 0x000ea20000300800 */
[----:B------:R-:W-:-:S02]  /*74be0*/  IMAD.MOV.U32 R22, RZ, RZ, R2 ;  /* 0x000000ffff167224 */ /* 0x000fc400078e0002 */
[----:B------:R-:W-:Y:S01]  /*74bf0*/  IMAD.MOV.U32 R23, RZ, RZ, R0 ;  /* 0x000000ffff177224 */ /* 0x000fe200078e0000 */
[----:B------:R-:W3:Y:S04]  /*74c00*/  LDL.LU R2, [R1+0x3494] ;  /* 0x0034940001027983 */ /* 0x000ee80000300800 */
[----:B------:R-:W4:Y:S04]  /*74c10*/  LDL.LU R0, [R1+0x3490] ;  /* 0x0034900001007983 */ /* 0x000f280000300800 */
[----:B------:R-:W-:Y:S04]  /*74c20*/  STL.64 [R1+0x3428], R22 ;  /* 0x0034281601007387 */ /* 0x000fe80000100a00 */
[----:B--2---:R0:W-:Y:S04]  /*74c30*/  STL.64 [R1+0x3420], R20 ;  /* 0x0034201401007387 */ /* 0x0041e80000100a00 */
[----:B0-----:R-:W2:Y:S04]  /*74c40*/  LDL.LU R20, [R1+0x160] ;  /* 0x0001600001147983 */ /* 0x001ea80000300800 */
[----:B------:R-:W2:Y:S04]  /*74c50*/  LDL.LU R21, [R1+0x164] ;  /* 0x0001640001157983 */ /* 0x000ea80000300800 */
[----:B------:R-:W3:Y:S04]  /*74c60*/  LDL.LU R22, [R1+0x168] ;  /* 0x0001680001167983 */ /* 0x000ee80000300800 */
[----:B------:R-:W3:Y:S04]  /*74c70*/  LDL.LU R23, [R1+0x16c] ;  /* 0x00016c0001177983 */ /* 0x000ee80000300800 */
[----:B---3--:R-:W-:Y:S04]  /*74c80*/  STL.64 [R1+0x3440], R22 ;  /* 0x0034401601007387 */ /* 0x008fe80000100a00 */
[----:B--2---:R0:W-:Y:S04]  /*74c90*/  STL.64 [R1+0x3438], R20 ;  /* 0x0034381401007387 */ /* 0x0041e80000100a00 */
[----:B0-----:R-:W2:Y:S04]  /*74ca0*/  LDL.LU R20, [R1+0x170] ;  /* 0x0001700001147983 */ /* 0x001ea80000300800 */
[----:B------:R-:W2:Y:S01]  /*74cb0*/  LDL.LU R21, [R1+0x174] ;  /* 0x0001740001157983 */ /* 0x000ea20000300800 */
[----:B----4-:R-:W-:-:S02]  /*74cc0*/  IMAD.MOV.U32 R22, RZ, RZ, R0 ;  /* 0x000000ffff167224 */ /* 0x010fc400078e0000 */
        /* <DEDUP_REMOVED lines=9> */
[----:B------:R-:W-:Y:S03]  /*74d60*/  HMMA.16816.F32 R16, R24, R18, R4 ;  /* 0x000000121810723c */ /* 0x000fe60000001804 */
[----:B---3--:R4:W-:Y:S04]  /*74d70*/  STL.64 [R1+0x3470], R22 ;  /* 0x0034701601007387 */ /* 0x0089e80000100a00 */
[----:B--2---:R0:W-:Y:S01]  /*74d80*/  STL.64 [R1+0x3468], R20 ;  /* 0x0034681401007387 */ /* 0x0041e20000100a00 */
[----:B----4-:R-:W-:-:S03]  /*74d90*/  IMAD.MOV.U32 R22, RZ, RZ, R2 ;  /* 0x000000ffff167224 */ /* 0x010fc600078e0002 */
[----:B0-----:R-:W2:Y:S04]  /*74da0*/  LDL.LU R20, [R1+0x190] ;  /* 0x0001900001147983 */ /* 0x001ea80000300800 */
[----:B------:R-:W2:Y:S04]  /*74db0*/  LDL.LU R21, [R1+0x194] ;  /* 0x0001940001157983 */ /* 0x000ea80000300800 */
[----:B------:R-:W3:Y:S01]  /*74dc0*/  LDL.LU R2, [R1+0x3484] ;  /* 0x0034840001027983 */ /* 0x000ee20000300800 */
[----:B------:R-:W-:-:S03]  /*74dd0*/  IMAD.MOV.U32 R23, RZ, RZ, R0 ;  /* 0x000000ffff177224 */ /* 0x000fc600078e0000 */
[----:B------:R-:W4:Y:S04]  /*74de0*/  LDL.LU R0, [R1+0x3480] ;  /* 0x0034800001007983 */ /* 0x000f280000300800 */
[----:B------:R-:W3:Y:S04]  /*74df0*/  LDL.LU R10, [R1+0x248] ;  /* 0x00024800010a7983 */ /* 0x000ee80000300800 */
[----:B------:R-:W3:Y:S04]  /*74e00*/  LDL.LU R11, [R1+0x24c] ;  /* 0x00024c00010b7983 */ /* 0x000ee80000300800 */
[----:B------:R-:W4:Y:S04]  /*74e10*/  LDL.LU R14, [R1+0x238] ;  /* 0x00023800010e7983 */ /* 0x000f280000300800 */
[----:B------:R-:W4:Y:S04]  /*74e20*/  LDL.LU R15, [R1+0x23c] ;  /* 0x00023c00010f7983 */ /* 0x000f280000300800 */
[----:B------:R-:W2:Y:S04]  /*74e30*/  LDL.LU.64 R6, [R1+0x3478] ;  /* 0x0034780001067983 */ /* 0x000ea80000300a00 */
[----:B------:R-:W-:Y:S04]  /*74e40*/  STL.64 [R1+0x740], R16 ;  /* 0x0007401001007387 */ /* 0x000fe80000100a00 */
[----:B------:R0:W-:Y:S04]  /*74e50*/  STL.64 [R1+0x748], R18 ;  /* 0x0007481201007387 */ /* 0x0001e80000100a00 */
[----:B0-----:R-:W4:Y:S01]  /*74e60*/  LDL.LU R18, [R1+0x228] ;  /* 0x0002280001127983 */ /* 0x001f220000300800 */
        /* <DEDUP_REMOVED lines=118> */
[----:B0-----:R-:W2:Y:S04]  /*755d0*/  LDL.LU.64 R6, [R1+0x32e0] ;  /* 0x0032e00001067983 */ /* 0x001ea80000300a00 */
[----:B------:R-:W4:Y:S04]  /*755e0*/  LDL.LU R29, [R1+0x2b34] ;  /* 0x002b3400011d7983 */ /* 0x000f280000300800 */
[----:B------:R-:W4:Y:S04]  /*755f0*/  LDL.LU R28, [R1+0x2f60] ;  /* 0x002f6000011c7983 */ /* 0x000f280000300800 */
[----:B------:R-:W4:Y:S01]  /*75600*/  LDL.LU R3, [R1+0x2b24] ;  /* 0x002b240001037983 */ /* 0x000f220000300800 */
        /* <DEDUP_REMOVED lines=28> */
[----:B------:R-:W3:Y:S02]  /*757d0*/  LDL.LU.64 R4, [R1+0x3278] ;  /* 0x0032780001047983 */ /* 0x000ee40000300a00 */
[----:B---3--:R-:W-:Y:S02]  /*757e0*/  HMMA.16816.F32 R4, R24, R10, R4 ;  /* 0x0000000a1804723c */ /* 0x008fe40000001804 */
[----:B------:R-:W4:Y:S04]  /*757f0*/  LDL.LU.64 R10, [R1+0x3270] ;  /* 0x00327000010a7983 */ /* 0x000f280000300a00 */
[----:B------:R-:W4:-:S15]  /*75800*/  LDL.LU.64 R8, [R1+0x3268] ;  /* 0x0032680001087983 */ /* 0x000f1e0000300a00 */
[----:B------:R-:W-:-:S02]  /*75810*/  NOP ;  /* 0x0000000000007918 */ /* 0x000fc40000000000 */
[----:B------:R-:W-:Y:S04]  /*75820*/  STL.64 [R1+0x3a0], R4 ;  /* 0x0003a00401007387 */ /* 0x000fe80000100a00 */
[----:B------:R0:W-:Y:S04]  /*75830*/  STL.64 [R1+0x3a8], R6 ;  /* 0x0003a80601007387 */ /* 0x0001e80000100a00 */
[----:B0-----:R-:W3:Y:S01]  /*75840*/  LDL.LU R7, [R1+0x2b44] ;  /* 0x002b440001077983 */ /* 0x001ee20000300800 */
[----:B----4-:R-:W-:Y:S03]  /*75850*/  HMMA.16816.F32 R8, R24, R14, R8 ;  /* 0x0000000e1808723c */ /* 0x010fe60000001808 */
[----:B------:R-:W4:Y:S04]  /*75860*/  LDL.LU.64 R14, [R1+0x3260] ;  /* 0x00326000010e7983 */ /* 0x000f280000300a00 */
[----:B------:R-:W4:Y:S01]  /*75870*/  LDL.LU.64 R12, [R1+0x3258] ;  /* 0x00325800010c7983 */ /* 0x000f220000300a00 */
[----:B------:R-:W-:-:S02]  /*75880*/  IMAD.MOV.U32 R19, RZ, RZ, R0 ;  /* 0x000000ffff137224 */ /* 0x000fc400078e0000 */
[----:B------:R-:W0:-:S13]  /*75890*/  LDC R0, c[0x0][0x230] ;  /* 0x00008c00ff007b82 */ /* 0x000e1a0000000800 */
[----:B------:R-:W-:Y:S04]  /*758a0*/  STL.64 [R1+0x340], R8 ;  /* 0x0003400801007387 */ /* 0x000fe80000100a00 */
[----:B------:R1:W-:Y:S04]  /*758b0*/  STL.64 [R1+0x348], R10 ;  /* 0x0003480a01007387 */ /* 0x0003e80000100a00 */
[----:B-1----:R-:W2:Y:S01]  /*758c0*/  LDL.LU R10, [R1+0x208] ;  /* 0x00020800010a7983 */ /* 0x002ea20000300800 */
[----:B----4-:R-:W-:Y:S03]  /*758d0*/  HMMA.16816.F32 R12, R24, R18, R12 ;  /* 0x00000012180c723c */ /* 0x010fe6000000180c */
[----:B------:R-:W4:Y:S04]  /*758e0*/  LDL.LU.64 R18, [R1+0x3250] ;  /* 0x0032500001127983 */ /* 0x000f280000300a00 */
[----:B------:R-:W4:-:S15]  /*758f0*/  LDL.LU.64 R16, [R1+0x3248] ;  /* 0x0032480001107983 */ /* 0x000f1e0000300a00 */
[----:B------:R-:W-:-:S01]  /*75900*/  NOP ;  /* 0x0000000000007918 */ /* 0x000fc20000000000 */
[----:B------:R-:W-:Y:S04]  /*75910*/  STL.64 [R1+0x360], R12 ;  /* 0x0003600c01007387 */ /* 0x000fe80000100a00 */
[----:B------:R1:W-:Y:S04]  /*75920*/  STL.64 [R1+0x368], R14 ;  /* 0x0003680e01007387 */ /* 0x0003e80000100a00 */
[----:B-1----:R-:W4:Y:S04]  /*75930*/  LDL.LU R14, [R1+0x218] ;  /* 0x00021800010e7983 */ /* 0x002f280000300800 */
[----:B------:R-:W4:Y:S01]  /*75940*/  LDL.LU R15, [R1+0x21c] ;  /* 0x00021c00010f7983 */ /* 0x000f220000300800 */
[----:B------:R-:W-:-:S07]  /*75950*/  IMAD.MOV.U32 R11, RZ, RZ, R2 ;  /* 0x000000ffff0b7224 */ /* 0x000fce00078e0002 */
[----:B--2---:R-:W-:Y:S01]  /*75960*/  HMMA.16816.F32 R8, R24, R10, R20 ;  /* 0x0000000a1808723c */ /* 0x004fe20000001814 */
[----:B0-----:R-:W-:Y:S01]  /*75970*/  VIADD R0, R0, 0x7f ;  /* 0x0000007f00007836 */ /* 0x001fe20000000000 */
[----:B------:R-:W-:-:S04]  /*75980*/  USHF.L.U32 UR6, UR14, 0x7, URZ ;  /* 0x000000070e067899 */ /* 0x000fc8000800063f */
[----:B------:R-:W-:Y:S01]  /*75990*/  SHF.R.S32.HI R2, RZ, 0x1f, R0 ;  /* 0x0000001fff027819 */ /* 0x000fe20000011400 */
[----:B------:R-:W-:-:S03]  /*759a0*/  USHF.L.U32 UR15, UR6, 0x1, URZ ;  /* 0x00000001060f7899 */ /* 0x000fc6000800063f */
[----:B------:R-:W-:Y:S01]  /*759b0*/  LEA.HI R0, R2, R0, RZ, 0x7 ;  /* 0x0000000002007211 */ /* 0x000fe200078f38ff */
[----:B------:R-:W-:Y:S02]  /*759c0*/  UIADD3 UR4, UR4, 0x1, URZ ;  /* 0x0000000104047890 */ /* 0x000fe4000fffe03f */
[----:B---3--:R-:W-:Y:S02]  /*759d0*/  IADD3 R7, P3, R7, UR15, RZ ;  /* 0x0000000f07077c10 */ /* 0x008fe4000ff7e0ff */
[----:B------:R-:W-:-:S04]  /*759e0*/  SHF.R.S32.HI R0, RZ, 0x7, R0 ;  /* 0x00000007ff007819 */ /* 0x000fc80000011400 */
[----:B------:R-:W-:-:S05]  /*759f0*/  ISETP.NE.U32.AND P0, PT, R0, UR4, PT ;  /* 0x0000000400007c0c */ /* 0x000fca000bf05070 */
[----:B------:R-:W-:Y:S01]  /*75a00*/  IMAD.MOV.U32 R2, RZ, RZ, R11 ;  /* 0x000000ffff027224 */ /* 0x000fe200078e000b */
[----:B----4-:R-:W-:-:S15]  /*75a10*/  HMMA.16816.F32 R16, R24, R14, R16 ;  /* 0x0000000e1810723c */ /* 0x010fde0000001810 */
[----:B------:R-:W-:-:S09]  /*75a20*/  NOP ;  /* 0x0000000000007918 */ /* 0x000fd20000000000 */
[----:B------:R-:W-:Y:S01]  /*75a30*/  IMAD.MOV.U32 R4, RZ, RZ, R19 ;  /* 0x000000ffff047224 */ /* 0x000fe200078e0013 */
[----:B------:R-:W-:Y:S04]  /*75a40*/  STL.64 [R1+0x390], R16 ;  /* 0x0003901001007387 */ /* 0x000fe80000100a00 */
[----:B------:R-:W-:Y:S04]  /*75a50*/  STL.64 [R1+0x398], R18 ;  /* 0x0003981201007387 */ /* 0x000fe80000100a00 */
[----:B------:R-:W-:Y:S04]  /*75a60*/  STL [R1+0x301c], R4 ;  /* 0x00301c0401007387 */ /* 0x000fe80000100800 */
[----:B------:R-:W-:Y:S04]  /*75a70*/  STL.64 [R1+0x380], R8 ;  /* 0x0003800801007387 */ /* 0x000fe80000100a00 */
[----:B------:R-:W-:Y:S04]  /*75a80*/  STL.64 [R1+0x388], R10 ;  /* 0x0003880a01007387 */ /* 0x000fe80000100a00 */
[----:B------:R-:W-:Y:S04]  /*75a90*/  STL [R1+0x3020], R2 ;  /* 0x0030200201007387 */ /* 0x000fe80000100800 */
[----:B------:R-:W-:Y:S04]  /*75aa0*/  STL [R1+0x2b44], R7 ;  /* 0x002b440701007387 */ /* 0x000fe80000100800 */
[----:B------:R-:W2:Y:S01]  /*75ab0*/  LDL.LU R0, [R1+0x2f40] ;  /* 0x002f400001007983 */ /* 0x000ea20000300800 */
[----:B------:R-:W-:-:S04]  /*75ac0*/  USHF.L.U32 UR5, UR12, 0x7, URZ ;  /* 0x000000070c057899 */ /* 0x000fc8000800063f */
[----:B------:R-:W-:Y:S01]  /*75ad0*/  USHF.L.U32 UR13, UR5, 0x1, URZ ;  /* 0x00000001050d7899 */ /* 0x000fe2000800063f */
[----:B------:R-:W-:-:S05]  /*75ae0*/  IADD3 R29, P4, R29, UR15, RZ ;  /* 0x0000000f1d1d7c10 */ /* 0x000fca000ff9e0ff */
[----:B------:R-:W-:Y:S01]  /*75af0*/  IADD3 R28, P2, R28, UR13, RZ ;  /* 0x0000000d1c1c7c10 */ /* 0x000fe2000ff5e0ff */
[----:B------:R-:W-:Y:S04]  /*75b00*/  STL [R1+0x2b34], R29 ;  /* 0x002b341d01007387 */ /* 0x000fe80000100800 */
[----:B--2---:R0:W-:Y:S04]  /*75b10*/  STL [R1+0x323c], R0 ;  /* 0x00323c0001007387 */ /* 0x0041e80000100800 */
[----:B------:R-:W-:Y:S04]  /*75b20*/  STL [R1+0x2f60], R28 ;  /* 0x002f601c01007387 */ /* 0x000fe80000100800 */
[----:B0-----:R-:W2:Y:S01]  /*75b30*/  LDL.LU R0, [R1+0x2fec] ;  /* 0x002fec0001007983 */ /* 0x001ea20000300800 */
[----:B------:R-:W-:-:S05]  /*75b40*/  IADD3 R3, P1, R3, UR15, RZ ;  /* 0x0000000f03037c10 */ /* 0x000fca000ff3e0ff */
[----:B------:R-:W-:Y:S04]  /*75b50*/  STL [R1+0x2b24], R3 ;  /* 0x002b240301007387 */ /* 0x000fe80000100800 */
        /* <DEDUP_REMOVED lines=29> */
[----:B------:R-:W3:Y:S01]  /*75d30*/  LDL.LU R3, [R1+0x2ae8] ;  /* 0x002ae80001037983 */ /* 0x000ee20000300800 */
[----:B--2---:R-:W-:-:S05]  /*75d40*/  IADD3 R0, P6, R0, UR13, RZ ;  /* 0x0000000d00007c10 */ /* 0x004fca000ffde0ff */
[----:B------:R0:W-:Y:S04]  /*75d50*/  STL [R1+0x3000], R0 ;  /* 0x0030000001007387 */ /* 0x0001e80000100800 */
[----:B0-----:R-:W2:Y:S01]  /*75d60*/  LDL.LU R0, [R1+0x3240] ;  /* 0x0032400001007983 */ /* 0x001ea20000300800 */
[----:B------:R-:W-:Y:S01]  /*75d70*/  USHF.R.S32.HI UR7, URZ, 0x1f, UR5 ;  /* 0x0000001f3f077899 */ /* 0x000fe20008011405 */
[----:B--2---:R-:W-:-:S05]  /*75d80*/  IADD3 R0, P5, R0, UR13, RZ ;  /* 0x0000000d00007c10 */ /* 0x004fca000ffbe0ff */
[----:B------:R0:W-:Y:S04]  /*75d90*/  STL [R1+0x2fec], R0 ;  /* 0x002fec0001007387 */ /* 0x0001e80000100800 */
[----:B0-----:R-:W2:Y:S01]  /*75da0*/  LDL.LU R0, [R1+0x323c] ;  /* 0x00323c0001007983 */ /* 0x001ea20000300800 */
[----:B------:R-:W-:Y:S02]  /*75db0*/  USHF.L.U64.HI UR7, UR5, 0x1, UR7 ;  /* 0x0000000105077899 */ /* 0x000fe40008010207 */
[----:B------:R-:W-:-:S04]  /*75dc0*/  USHF.R.S32.HI UR8, URZ, 0x1f, UR6 ;  /* 0x0000001f3f087899 */ /* 0x000fc80008011406 */
[----:B------:R-:W-:Y:S01]  /*75dd0*/  USHF.L.U64.HI UR8, UR6, 0x1, UR8 ;  /* 0x0000000106087899 */ /* 0x000fe20008010208 */
[----:B----4-:R-:W-:Y:S02]  /*75de0*/  IADD3.X R24, R24, UR7, RZ, P6, !PT ;  /* 0x0000000718187c10 */ /* 0x010fe4000b7fe4ff */
[----:B---3--:R-:W-:Y:S02]  /*75df0*/  IADD3 R25, P6, R25, UR15, RZ ;  /* 0x0000000f19197c10 */ /* 0x008fe4000ffde0ff */
[----:B------:R-:W-:Y:S02]  /*75e00*/  IADD3.X R26, R26, UR7, RZ, P5, !PT ;  /* 0x000000071a1a7c10 */ /* 0x000fe4000affe4ff */
[----:B------:R-:W-:Y:S02]  /*75e10*/  IADD3 R27, P5, R27, UR15, RZ ;  /* 0x0000000f1b1b7c10 */ /* 0x000fe4000ffbe0ff */
[----:B------:R-:W-:Y:S02]  /*75e20*/  IADD3.X R20, R20, UR8, RZ, P3, !PT ;  /* 0x0000000814147c10 */ /* 0x000fe40009ffe4ff */
[----:B------:R-:W-:-:S02]  /*75e30*/  IADD3 R21, P3, R21, UR15, RZ ;  /* 0x0000000f15157c10 */ /* 0x000fc4000ff7e0ff */
[----:B------:R-:W-:Y:S02]  /*75e40*/  IADD3.X R22, R22, UR8, RZ, P6, !PT ;  /* 0x0000000816167c10 */ /* 0x000fe4000b7fe4ff */
[----:B------:R-:W-:Y:S02]  /*75e50*/  IADD3 R23, P6, R23, UR15, RZ ;  /* 0x0000000f17177c10 */ /* 0x000fe4000ffde0ff */
        /* <DEDUP_REMOVED lines=12> */
[----:B--2---:R-:W-:Y:S02]  /*75f20*/  IADD3.X R0, R0, UR7, RZ, P2, !PT ;  /* 0x0000000700007c10 */ /* 0x004fe400097fe4ff */
[----:B------:R-:W-:-:S03]  /*75f30*/  IADD3 R2, P2, R2, UR15, RZ ;  /* 0x0000000f02027c10 */ /* 0x000fc6000ff5e0ff */
[----:B------:R0:W-:Y:S04]  /*75f40*/  STL [R1+0x2f40], R0 ;  /* 0x002f400001007387 */ /* 0x0001e80000100800 */
        /* <DEDUP_REMOVED lines=13> */
[----:B------:R-:W-:-:S03]  /*76020*/  IADD3.X R15, R15, UR8, RZ, P2, !PT ;  /* 0x000000080f0f7c10 */ /* 0x000fc600097fe4ff */
[----:B------:R-:W-:Y:S01]  /*76030*/  STL [R1+0x2b20], R19 ;  /* 0x002b201301007387 */ /* 0x000fe20000100800 */
[----:B------:R-:W-:-:S03]  /*76040*/  IADD3 R8, P2, R8, UR15, RZ ;  /* 0x0000000f08087c10 */ /* 0x000fc6000ff5e0ff */
        /* <DEDUP_REMOVED lines=12> */
[----:B------:R-:W-:Y:S04]  /*76110*/  STL [R1+0x2ab4], R7 ;  /* 0x002ab40701007387 */ /* 0x000fe80000100800 */
[----:B0-----:R-:W2:Y:S01]  /*76120*/  LDL.LU R0, [R1+0x2acc] ;  /* 0x002acc0001007983 */ /* 0x001ea20000300800 */
[----:B------:R-:W-:-:S02]  /*76130*/  IADD3.X R29, R29, UR8, RZ, P6, !PT ;  /* 0x000000081d1d7c10 */ /* 0x000fc4000b7fe4ff */
[----:B------:R-:W-:-:S03]  /*76140*/  IADD3 R28, P6, R28, UR15, RZ ;  /* 0x0000000f1c1c7c10 */ /* 0x000fc6000ffde0ff */
[----:B------:R-:W-:Y:S04]  /*76150*/  STL [R1+0x2af0], R29 ;  /* 0x002af01d01007387 */ /* 0x000fe80000100800 */
[----:B--2---:R0:W-:Y:S04]  /*76160*/  STL [R1+0x3234], R0 ;  /* 0x0032340001007387 */ /* 0x0041e80000100800 */
[----:B------:R-:W-:Y:S04]  /*76170*/  STL [R1+0x2adc], R28 ;  /* 0x002adc1c01007387 */ /* 0x000fe80000100800 */
[----:B0-----:R-:W2:Y:S01]  /*76180*/  LDL.LU R0, [R1+0x2ae0] ;  /* 0x002ae00001007983 */ /* 0x001ea20000300800 */
[----:B------:R-:W-:-:S05]  /*76190*/  IADD3.X R3, R3, UR8, RZ, P5, !PT ;  /* 0x0000000803037c10 */ /* 0x000fca000affe4ff */
[----:B------:R-:W-:Y:S04]  /*761a0*/  STL [R1+0x2ae8], R3 ;  /* 0x002ae80301007387 */ /* 0x000fe80000100800 */
        /* <DEDUP_REMOVED lines=30> */
[----:B--2---:R-:W-:-:S05]  /*76390*/  IADD3 R0, P5, R0, UR15, RZ ;  /* 0x0000000f00007c10 */ /* 0x004fca000ffbe0ff */
[----:B------:R0:W-:Y:S04]  /*763a0*/  STL [R1+0x2aa4], R0 ;  /* 0x002aa40001007387 */ /* 0x0001e80000100800 */
[----:B0-----:R-:W2:Y:S02]  /*763b0*/  LDL.LU R0, [R1+0x3238] ;  /* 0x0032380001007983 */ /* 0x001ea40000300800 */
[----:B--2---:R-:W-:-:S05]  /*763c0*/  IADD3.X R0, R0, UR8, RZ, P3, !PT ;  /* 0x0000000800007c10 */ /* 0x004fca0009ffe4ff */
[----:B------:R0:W-:Y:S04]  /*763d0*/  STL [R1+0x2ae0], R0 ;  /* 0x002ae00001007387 */ /* 0x0001e80000100800 */
[----:B0-----:R-:W2:Y:S01]  /*763e0*/  LDL.LU R0, [R1+0x3234] ;  /* 0x0032340001007983 */ /* 0x001ea20000300800 */
[----:B---3--:R-:W-:Y:S02]  /*763f0*/  IADD3.X R2, R2, UR8, RZ, P6, !PT ;  /* 0x0000000802027c10 */ /* 0x008fe4000b7fe4ff */
[----:B----4-:R-:W-:Y:S02]  /*76400*/  IADD3 R24, P6, R24, UR15, RZ ;  /* 0x0000000f18187c10 */ /* 0x010fe4000ffde0ff */
        /* <DEDUP_REMOVED lines=19> */
[----:B--2---:R-:W-:-:S04]  /*76540*/  IADD3 R0, P3, R0, UR15, RZ ;  /* 0x0000000f00007c10 */ /* 0x004fc8000ff7e0ff */
[----:B------:R-:W-:Y:S01]  /*76550*/  IADD3.X R27, R27, UR8, RZ, P3, !PT ;  /* 0x000000081b1b7c10 */ /* 0x000fe20009ffe4ff */
[----:B------:R0:W-:Y:S04]  /*76560*/  STL [R1+0x2acc], R0 ;  /* 0x002acc0001007387 */ /* 0x0001e80000100800 */
[----:B------:R-:W-:Y:S01]  /*76570*/  STL [R1+0x2ad8], R2 ;  /* 0x002ad80201007387 */ /* 0x000fe20000100800 */
[----:B------:R-:W-:-:S03]  /*76580*/  IADD3 R20, P3, R20, UR15, RZ ;  /* 0x0000000f14147c10 */ /* 0x000fc6000ff7e0ff */
        /* <DEDUP_REMOVED lines=26> */
[----:B0-----:R-:W2:Y:S01]  /*76730*/  LDL.LU R0, [R1+0x2a78] ;  /* 0x002a780001007983 */ /* 0x001ea20000300800 */
[----:B------:R-:W-:-:S02]  /*76740*/  IADD3 R29, P6, R29, UR15, RZ ;  /* 0x0000000f1d1d7c10 */ /* 0x000fc4000ffde0ff */
[----:B------:R-:W-:-:S03]  /*76750*/  IADD3.X R28, R28, UR8, RZ, P4, !PT ;  /* 0x000000081c1c7c10 */ /* 0x000fc6000a7fe4ff */
        /* <DEDUP_REMOVED lines=36> */
[----:B--2---:R-:W-:-:S05]  /*769a0*/  IADD3.X R0, R0, UR8, RZ, P3, !PT ;  /* 0x0000000800007c10 */ /* 0x004fca0009ffe4ff */
[----:B------:R0:W-:Y:S04]  /*769b0*/  STL [R1+0x2a80], R0 ;  /* 0x002a800001007387 */ /* 0x0001e80000100800 */
[----:B0-----:R-:W2:Y:S02]  /*769c0*/  LDL.LU R0, [R1+0x3230] ;  /* 0x0032300001007983 */ /* 0x001ea40000300800 */
[----:B--2---:R-:W-:-:S05]  /*769d0*/  IADD3 R0, P3, R0, UR15, RZ ;  /* 0x0000000f00007c10 */ /* 0x004fca000ff7e0ff */
[----:B------:R0:W-:Y:S04]  /*769e0*/  STL [R1+0x2a3c], R0 ;  /* 0x002a3c0001007387 */ /* 0x0001e80000100800 */
[----:B0-----:R-:W2:Y:S01]  /*769f0*/  LDL.LU R0, [R1+0x322c] ;  /* 0x00322c0001007983 */ /* 0x001ea20000300800 */
[----:B----4-:R-:W-:Y:S02]  /*76a00*/  IADD3.X R24, R24, UR8, RZ, P4, !PT ;  /* 0x0000000818187c10 */ /* 0x010fe4000a7fe4ff */
[----:B---3--:R-:W-:Y:S02]  /*76a10*/  IADD3 R25, P4, R25, UR15, RZ ;  /* 0x0000000f19197c10 */ /* 0x008fe4000ff9e0ff */
        /* <DEDUP_REMOVED lines=18> */
[----:B--2---:R-:W-:Y:S02]  /*76b40*/  IADD3.X R0, R0, UR8, RZ, P1, !PT ;  /* 0x0000000800007c10 */ /* 0x004fe40008ffe4ff */
[----:B------:R-:W-:-:S03]  /*76b50*/  IADD3 R2, P1, R2, UR15, RZ ;  /* 0x0000000f02027c10 */ /* 0x000fc6000ff3e0ff */
[----:B------:R0:W-:Y:S04]  /*76b60*/  STL [R1+0x2a78], R0 ;  /* 0x002a780001007387 */ /* 0x0001e80000100800 */
        /* <DEDUP_REMOVED lines=95> */
[----:B--2---:R-:W-:-:S05]  /*77160*/  IADD3 R0, P1, R0, UR15, RZ ;  /* 0x0000000f00007c10 */ /* 0x004fca000ff3e0ff */
        /* <DEDUP_REMOVED lines=6108> */
[----:B--2---:R-:W-:-:S05]  /*8ef30*/  IADD3 R0, P3, R0, UR13, RZ ;  /* 0x0000000d00007c10 */ /* 0x004fca000ff7e0ff */
[----:B------:R-:W-:Y:S04]  /*8ef40*/  STL [R1+0x2f20], R0 ;  /* 0x002f200001007387 */ /* 0x000fe80000100800 */
        /* <DEDUP_REMOVED lines=92> */
[----:B------:R-:W-:Y:S02]  /*8f510*/  IADD3 R8, P6, R8, UR13, RZ ;  /* 0x0000000d08087c10 */ /* 0x000fe4000ffde0ff */
[----:B------:R-:W-:Y:S02]  /*8f520*/  IADD3.X R9, R9, UR8, RZ, P1, !PT ;  /* 0x0000000809097c10 */ /* 0x000fe40008ffe4ff */
[----:B------:R-:W-:Y:S02]  /*8f530*/  IADD3.X R10, R10, UR7, RZ, P2, !PT ;  /* 0x000000070a0a7c10 */ /* 0x000fe400097fe4ff */
[----:B------:R-:W-:Y:S02]  /*8f540*/  IADD3.X R5, R5, UR7, RZ, P5, !PT ;  /* 0x0000000705057c10 */ /* 0x000fe4000affe4ff */
[----:B------:R-:W-:Y:S02]  /*8f550*/  IADD3.X R7, R7, UR7, RZ, P6, !PT ;  /* 0x0000000707077c10 */ /* 0x000fe4000b7fe4ff */
[----:B------:R-:W-:-:S02]  /*8f560*/  IADD3.X R6, R6, UR7, RZ, P4, !PT ;  /* 0x0000000706067c10 */ /* 0x000fc4000a7fe4ff */
[----:B--2---:R-:W-:Y:S02]  /*8f570*/  IADD3.X R2, R2, UR7, RZ, P3, !PT ;  /* 0x0000000702027c10 */ /* 0x004fe40009ffe4ff */
[----:B------:R-:W-:-:S03]  /*8f580*/  IADD3 R4, P3, R4, UR13, RZ ;  /* 0x0000000d04047c10 */ /* 0x000fc6000ff7e0ff */
[----:B------:R0:W-:Y:S01]  /*8f590*/  STL [R1+0x2f5c], R2 ;  /* 0x002f5c0201007387 */ /* 0x0001e20000100800 */
[----:B------:R-:W-:Y:S02]  /*8f5a0*/  IADD3.X R26, R26, UR7, RZ, P3, !PT ;  /* 0x000000071a1a7c10 */ /* 0x000fe40009ffe4ff */
[----:B------:R-:W-:Y:S01]  /*8f5b0*/  IADD3 R27, P3, R27, UR13, RZ ;  /* 0x0000000d1b1b7c10 */ /* 0x000fe2000ff7e0ff */
[----:B0-----:R0:W5:Y:S04]  /*8f5c0*/  LDL.LU R2, [R1+0x3020] ;  /* 0x0030200001027983 */ /* 0x0011680000300800 */
[----:B------:R1:W-:Y:S04]  /*8f5d0*/  STL [R1+0x2fb0], R4 ;  /* 0x002fb00401007387 */ /* 0x0003e80000100800 */
[----:B-1----:R0:W5:Y:S04]  /*8f5e0*/  LDL.LU R4, [R1+0x301c] ;  /* 0x00301c0001047983 */ /* 0x0021680000300800 */
[----:B------:R1:W-:Y:S04]  /*8f5f0*/  STL [R1+0x2f64], R29 ;  /* 0x002f641d01007387 */ /* 0x0003e80000100800 */
[----:B-1----:R0:W5:Y:S04]  /*8f600*/  LDL.LU R29, [R1+0x3018] ;  /* 0x00301800011d7983 */ /* 0x0021680000300800 */
[----:B------:R1:W-:Y:S01]  /*8f610*/  STL [R1+0x2fb8], R28 ;  /* 0x002fb81c01007387 */ /* 0x0003e20000100800 */
[----:B------:R-:W-:-:S03]  /*8f620*/  IADD3.X R18, R18, UR7, RZ, P3, !PT ;  /* 0x0000000712127c10 */ /* 0x000fc60009ffe4ff */
[----:B-1----:R0:W5:Y:S04]  /*8f630*/  LDL.LU R28, [R1+0x3014] ;  /* 0x00301400011c7983 */ /* 0x0021680000300800 */
[----:B------:R1:W-:Y:S01]  /*8f640*/  STL [R1+0x2f6c], R3 ;  /* 0x002f6c0301007387 */ /* 0x0003e20000100800 */
[----:B------:R-:W-:-:S03]  /*8f650*/  IADD3 R19, P3, R19, UR13, RZ ;  /* 0x0000000d13137c10 */ /* 0x000fc6000ff7e0ff */
[----:B-1----:R0:W5:Y:S04]  /*8f660*/  LDL.LU R3, [R1+0x3010] ;  /* 0x0030100001037983 */ /* 0x0021680000300800 */
[----:B------:R0:W-:Y:S04]  /*8f670*/  STL [R1+0x2fc0], R0 ;  /* 0x002fc00001007387 */ /* 0x0001e80000100800 */
        /* <DEDUP_REMOVED lines=14> */
[----:B------:R0:W-:Y:S01]  /*8f760*/  STL [R1+0x2fac], R14 ;  /* 0x002fac0e01007387 */ /* 0x0001e20000100800 */
[----:B------:R-:W-:-:S03]  /*8f770*/  IADD3.X R11, R11, UR7, RZ, P3, !PT ;  /* 0x000000070b0b7c10 */ /* 0x000fc60009ffe4ff */
        /* <DEDUP_REMOVED lines=8> */
[----:B------:R-:W-:Y:S05]  /*8f800*/  @P0 BRA `(.L_x_2) ;  /* 0xfffffa3400d40947 */ /* 0x000fea000383ffff */
[----:B0-----:R-:W2:Y:S04]  /*8f810*/  LDL.LU R0, [R1+0x68c] ;  /* 0x00068c0001007983 */ /* 0x001ea80000300800 */
[----:B--2---:R0:W-:Y:S04]  /*8f820*/  STL [R1+0x309c], R0 ;  /* 0x00309c0001007387 */ /* 0x0041e80000100800 */
        /* <DEDUP_REMOVED lines=34> */
[----:B------:R-:W2:Y:S01]  /*8fa50*/  LDL.LU R24, [R1+0x69c] ;  /* 0x00069c0001187983 */ /* 0x000ea20000300800 */
[----:B0----5:R-:W-:-:S03]  /*8fa60*/  IMAD.MOV.U32 R0, RZ, RZ, R4 ;  /* 0x000000ffff007224 */ /* 0x021fc600078e0004 */
        /* <DEDUP_REMOVED lines=33> */
[----:B------:R-:W2:Y:S04]  /*8fc80*/  LDL.LU R25, [R1+0x628] ;  /* 0x0006280001197983 */ /* 0x000ea80000300800 */
[----:B------:R-:W2:Y:S04]  /*8fc90*/  LDL.LU R26, [R1+0x638] ;  /* 0x00063800011a7983 */ /* 0x000ea80000300800 */
[----:B------:R-:W3:Y:S01]  /*8fca0*/  LDL.LU R27, [R1+0x648] ;  /* 0x00064800011b7983 */ /* 0x000ee20000300800 */
[----:B0-----:R-:W-:-:S03]  /*8fcb0*/  IMAD.MOV.U32 R24, RZ, RZ, R2 ;  /* 0x000000ffff187224 */ /* 0x001fc600078e0002 */
        /* <DEDUP_REMOVED lines=20> */
[----:B------:R-:W-:-:S03]  /*8fe00*/  F2FP.F16.F32.PACK_AB R0, R24, R0 ;  /* 0x000000001800723e */ /* 0x000fc600000000ff */
[----:B------:R-:W4:Y:S04]  /*8fe10*/  LDL.LU R7, [R1+0x690] ;  /* 0x0006900001077983 */ /* 0x000f280000300800 */
[----:B------:R0:W-:Y:S04]  /*8fe20*/  STL [R1+0x3018], R29 ;  /* 0x0030181d01007387 */ /* 0x0001e80000100800 */
[----:B0-----:R-:W2:Y:S04]  /*8fe30*/  LDL.LU R29, [R1+0x67c] ;  /* 0x00067c00011d7983 */ /* 0x001ea80000300800 */
[----:B------:R0:W-:Y:S04]  /*8fe40*/  STL [R1+0x3014], R3 ;  /* 0x0030140301007387 */ /* 0x0001e80000100800 */
[----:B0-----:R-:W2:Y:S04]  /*8fe50*/  LDL.LU R3, [R1+0x66c] ;  /* 0x00066c0001037983 */ /* 0x001ea80000300800 */
[----:B------:R0:W-:Y:S04]  /*8fe60*/  STL [R1+0x3010], R28 ;  /* 0x0030101c01007387 */ /* 0x0001e80000100800 */
[----:B0-----:R-:W3:Y:S04]  /*8fe70*/  LDL.LU R28, [R1+0x65c] ;  /* 0x00065c00011c7983 */ /* 0x001ee80000300800 */
[----:B------:R-:W4:Y:S04]  /*8fe80*/  LDL.LU R24, [R1+0x3124] ;  /* 0x0031240001187983 */ /* 0x000f280000300800 */
[----:B------:R0:W-:Y:S04]  /*8fe90*/  STL [R1+0x9c], R0 ;  /* 0x00009c0001007387 */ /* 0x0001e80000100800 */
[----:B0-----:R-:W4:Y:S02]  /*8fea0*/  LDL.LU R0, [R1+0x3120] ;  /* 0x0031200001007983 */ /* 0x001f240000300800 */
[----:B----4-:R-:W-:-:S02]  /*8feb0*/  F2FP.F16.F32.PACK_AB R0, R24, R0 ;  /* 0x000000001800723e */ /* 0x010fc400000000ff */
        /* <DEDUP_REMOVED lines=62> */
[----:B0-----:R-:W3:Y:S02]  /*902a0*/  LDL.LU R0, [R1+0x30a0] ;  /* 0x0030a00001007983 */ /* 0x001ee40000300800 */
[----:B---3--:R-:W-:-:S02]  /*902b0*/  F2FP.F16.F32.PACK_AB R28, R0, R28 ;  /* 0x0000001c001c723e */ /* 0x008fc400000000ff */
[----:B------:R-:W4:Y:S04]  /*902c0*/  LDL.LU R0, [R1+0x309c] ;  /* 0x00309c0001007983 */ /* 0x000f280000300800 */
[----:B------:R2:W-:Y:S01]  /*902d0*/  STL [R1+0x58], R28 ;  /* 0x0000581c01007387 */ /* 0x0005e20000100800 */
[----:B------:R-:W-:Y:S02]  /*902e0*/  F2FP.F16.F32.PACK_AB R20, R27, R20 ;  /* 0x000000141b14723e */ /* 0x000fe400000000ff */
[----:B--2---:R-:W-:Y:S02]  /*902f0*/  F2FP.F16.F32.PACK_AB R28, R3, R29 ;  /* 0x0000001d031c723e */ /* 0x004fe400000000ff */
[----:B------:R-:W-:-:S03]  /*90300*/  F2FP.F16.F32.PACK_AB R3, R25, R26 ;  /* 0x0000001a1903723e */ /* 0x000fc600000000ff */
[----:B------:R-:W-:Y:S01]  /*90310*/  STL [R1+0x54], R28 ;  /* 0x0000541c01007387 */ /* 0x000fe20000100800 */
[----:B----4-:R-:W-:-:S05]  /*90320*/  F2FP.F16.F32.PACK_AB R0, R0, R24 ;  /* 0x000000180000723e */ /* 0x010fca00000000ff */
[----:B------:R0:W-:Y:S04]  /*90330*/  STL [R1+0x50], R0 ;  /* 0x0000500001007387 */ /* 0x0001e80000100800 */
[----:B------:R1:W-:Y:S01]  /*90340*/  STL [R1+0x4c], R3 ;  /* 0x00004c0301007387 */ /* 0x0003e20000100800 */
[----:B0-----:R-:W-:-:S03]  /*90350*/  F2FP.F16.F32.PACK_AB R0, R21, R22 ;  /* 0x000000161500723e */ /* 0x001fc600000000ff */
[----:B------:R-:W-:Y:S01]  /*90360*/  STL [R1+0x48], R20 ;  /* 0x0000481401007387 */ /* 0x000fe20000100800 */
[----:B-1----:R-:W-:-:S03]  /*90370*/  F2FP.F16.F32.PACK_AB R3, R23, R2 ;  /* 0x000000021703723e */ /* 0x002fc600000000ff */
[----:B------:R0:W-:Y:S01]  /*90380*/  STL [R1+0x44], R0 ;  /* 0x0000440001007387 */ /* 0x0001e20000100800 */
[----:B------:R-:W-:-:S03]  /*90390*/  F2FP.F16.F32.PACK_AB R2, R16, R17 ;  /* 0x000000111002723e */ /* 0x000fc600000000ff */
[----:B------:R1:W-:Y:S01]  /*903a0*/  STL [R1+0x40], R3 ;  /* 0x0000400301007387 */ /* 0x0003e20000100800 */
[----:B0-----:R-:W-:-:S03]  /*903b0*/  F2FP.F16.F32.PACK_AB R0, R18, R19 ;  /* 0x000000131200723e */ /* 0x001fc600000000ff */
[----:B------:R0:W-:Y:S01]  /*903c0*/  STL [R1+0x3c], R2 ;  /* 0x00003c0201007387 */ /* 0x0001e20000100800 */
[----:B-1----:R-:W-:-:S03]  /*903d0*/  F2FP.F16.F32.PACK_AB R3, R12, R13 ;  /* 0x0000000d0c03723e */ /* 0x002fc600000000ff */
[----:B------:R1:W-:Y:S04]  /*903e0*/  STL [R1+0x38], R0 ;  /* 0x0000380001007387 */ /* 0x0003e80000100800 */
[----:B------:R2:W-:Y:S01]  /*903f0*/  STL [R1+0x34], R3 ;  /* 0x0000340301007387 */ /* 0x0005e20000100800 */
[----:B0-----:R-:W-:Y:S02]  /*90400*/  F2FP.F16.F32.PACK_AB R2, R14, R15 ;  /* 0x0000000f0e02723e */ /* 0x001fe400000000ff */
[----:B-1----:R-:W-:-:S03]  /*90410*/  F2FP.F16.F32.PACK_AB R0, R8, R9 ;  /* 0x000000090800723e */ /* 0x002fc600000000ff */
[----:B------:R-:W-:Y:S01]  /*90420*/  STL [R1+0x30], R2 ;  /* 0x0000300201007387 */ /* 0x000fe20000100800 */
[----:B--2---:R-:W-:-:S03]  /*90430*/  F2FP.F16.F32.PACK_AB R3, R10, R11 ;  /* 0x0000000b0a03723e */ /* 0x004fc600000000ff */
[----:B------:R0:W-:Y:S04]  /*90440*/  STL [R1+0x2c], R0 ;  /* 0x00002c0001007387 */ /* 0x0001e80000100800 */
[----:B------:R-:W-:Y:S01]  /*90450*/  STL [R1+0x28], R3 ;  /* 0x0000280301007387 */ /* 0x000fe20000100800 */
[----:B0-----:R-:W-:-:S03]  /*90460*/  F2FP.F16.F32.PACK_AB R0, R6, R7 ;  /* 0x000000070600723e */ /* 0x001fc600000000ff */
[----:B------:R-:W2:Y:S01]  /*90470*/  LDL.LU R7, [R1+0x6b4] ;  /* 0x0006b40001077983 */ /* 0x000ea20000300800 */
[----:B------:R-:W-:-:S05]  /*90480*/  F2FP.F16.F32.PACK_AB R2, R4, R5 ;  /* 0x000000050402723e */ /* 0x000fca00000000ff */
        /* <DEDUP_REMOVED lines=18> */
[----:B------:R-:W3:Y:S04]  /*905b0*/  LDL.LU R6, [R1+0x6d4] ;  /* 0x0006d40001067983 */ /* 0x000ee80000300800 */
[----:B---3--:R0:W-:Y:S04]  /*905c0*/  STL [R1+0x3058], R6 ;  /* 0x0030580601007387 */ /* 0x0081e80000100800 */
[----:B0-----:R-:W3:Y:S04]  /*905d0*/  LDL.LU R6, [R1+0x6a4] ;  /* 0x0006a40001067983 */ /* 0x001ee80000300800 */
        /* <DEDUP_REMOVED lines=15> */
[----:B0-----:R-:W2:Y:S04]  /*906d0*/  LDL.LU R6, [R1+0x6ac] ;  /* 0x0006ac0001067983 */ /* 0x001ea80000300800 */
[----:B------:R-:W3:Y:S04]  /*906e0*/  LDL.LU R5, [R1+0x6f4] ;  /* 0x0006f40001057983 */ /* 0x000ee80000300800 */
[----:B---3--:R0:W-:Y:S04]  /*906f0*/  STL [R1+0x3054], R5 ;  /* 0x0030540501007387 */ /* 0x0081e80000100800 */
[----:B0-----:R-:W3:Y:S04]  /*90700*/  LDL.LU R5, [R1+0x6c4] ;  /* 0x0006c40001057983 */ /* 0x001ee80000300800 */
[----:B------:R-:W4:Y:S04]  /*90710*/  LDL.LU R4, [R1+0x714] ;  /* 0x0007140001047983 */ /* 0x000f280000300800 */
[----:B----4-:R0:W-:Y:S04]  /*90720*/  STL [R1+0x3050], R4 ;  /* 0x0030500401007387 */ /* 0x0101e80000100800 */
[----:B0-----:R-:W4:Y:S04]  /*90730*/  LDL.LU R4, [R1+0x6e4] ;  /* 0x0006e40001047983 */ /* 0x001f280000300800 */
[----:B------:R-:W2:Y:S04]  /*90740*/  LDL.LU R11, [R1+0x6b0] ;  /* 0x0006b000010b7983 */ /* 0x000ea80000300800 */
[----:B--2---:R0:W-:Y:S04]  /*90750*/  STL [R1+0x304c], R11 ;  /* 0x00304c0b01007387 */ /* 0x0041e80000100800 */
        /* <DEDUP_REMOVED lines=34> */
[----:B------:R-:W2:Y:S01]  /*90980*/  LDL.LU R29, [R1+0x724] ;  /* 0x00072400011d7983 */ /* 0x000ea20000300800 */
[----:B------:R-:W-:-:S03]  /*90990*/  F2FP.F16.F32.PACK_AB R7, R6, R7 ;  /* 0x000000070607723e */ /* 0x000fc600000000ff */
        /* <DEDUP_REMOVED lines=14> */
[----:B------:R-:W3:Y:S04]  /*90a80*/  LDL.LU R6, [R1+0x3098] ;  /* 0x0030980001067983 */ /* 0x000ee80000300800 */
[----:B------:R0:W-:Y:S04]  /*90a90*/  STL [R1+0x1c], R7 ;  /* 0x00001c0701007387 */ /* 0x0001e80000100800 */
[----:B0-----:R-:W3:Y:S02]  /*90aa0*/  LDL.LU R7, [R1+0x3094] ;  /* 0x0030940001077983 */ /* 0x001ee40000300800 */
[----:B---3--:R-:W-:-:S02]  /*90ab0*/  F2FP.F16.F32.PACK_AB R7, R6, R7 ;  /* 0x000000070607723e */ /* 0x008fc400000000ff */
        /* <DEDUP_REMOVED lines=25> */
[----:B------:R0:W-:Y:S04]  /*90c50*/  STL [R1], R7 ;  /* 0x0000000701007387 */ /* 0x0001e80000100800 */
[----:B0-----:R-:W3:Y:S02]  /*90c60*/  LDL.LU R7, [R1+0x305c] ;  /* 0x00305c0001077983 */ /* 0x001ee40000300800 */
[----:B---3--:R-:W-:-:S02]  /*90c70*/  F2FP.F16.F32.PACK_AB R7, R6, R7 ;  /* 0x000000070607723e */ /* 0x008fc400000000ff */
[----:B------:R-:W3:Y:S02]  /*90c80*/  LDL.LU R6, [R1+0x3058] ;  /* 0x0030580001067983 */ /* 0x000ee40000300800 */
[----:B---3--:R-:W-:Y:S02]  /*90c90*/  F2FP.F16.F32.PACK_AB R6, R5, R6 ;  /* 0x000000060506723e */ /* 0x008fe400000000ff */
[----:B------:R-:W3:Y:S02]  /*90ca0*/  LDL.LU R5, [R1+0x3054] ;  /* 0x0030540001057983 */ /* 0x000ee40000300800 */
[----:B---3--:R-:W-:Y:S02]  /*90cb0*/  F2FP.F16.F32.PACK_AB R5, R4, R5 ;  /* 0x000000050405723e */ /* 0x008fe400000000ff */
[----:B------:R-:W3:Y:S02]  /*90cc0*/  LDL.LU R4, [R1+0x3050] ;  /* 0x0030500001047983 */ /* 0x000ee40000300800 */
        /* <DEDUP_REMOVED lines=21> */
[----:B------:R-:W4:Y:S02]  /*90e20*/  LDL.LU R17, [R1+0x3024] ;  /* 0x0030240001117983 */ /* 0x000f240000300800 */
[----:B----4-:R-:W-:Y:S02]  /*90e30*/  F2FP.F16.F32.PACK_AB R17, R16, R17 ;  /* 0x000000111011723e */ /* 0x010fe400000000ff */
[----:B------:R-:W2:Y:S02]  /*90e40*/  LDL.LU R16, [R1+0x3020] ;  /* 0x0030200001107983 */ /* 0x000ea40000300800 */
[----:B--2---:R-:W-:-:S02]  /*90e50*/  F2FP.F16.F32.PACK_AB R16, R29, R16 ;  /* 0x000000101d10723e */ /* 0x004fc400000000ff */
[----:B------:R-:W2:Y:S01]  /*90e60*/  LDL.LU R29, [R1+0x301c] ;  /* 0x00301c00011d7983 */ /* 0x000ea20000300800 */
[----:B------:R-:W-:Y:S02]  /*90e70*/  F2FP.F16.F32.PACK_AB R22, R3, R22 ;  /* 0x000000160316723e */ /* 0x000fe400000000ff */
[----:B------:R-:W-:Y:S02]  /*90e80*/  F2FP.F16.F32.PACK_AB R21, R28, R21 ;  /* 0x000000151c15723e */ /* 0x000fe400000000ff */
[----:B--2---:R-:W-:Y:S02]  /*90e90*/  F2FP.F16.F32.PACK_AB R23, R29, R23 ;  /* 0x000000171d17723e */ /* 0x004fe400000000ff */
[----:B------:R-:W2:Y:S04]  /*90ea0*/  LDL.LU R29, [R1+0x3018] ;  /* 0x00301800011d7983 */ /* 0x000ea80000300800 */
[----:B------:R-:W3:Y:S04]  /*90eb0*/  LDL.LU R3, [R1+0x3014] ;  /* 0x0030140001037983 */ /* 0x000ee80000300800 */
[----:B------:R-:W3:Y:S01]  /*90ec0*/  LDL.LU R28, [R1+0x3010] ;  /* 0x00301000011c7983 */ /* 0x000ee20000300800 */
[----:B------:R-:W-:-:S02]  /*90ed0*/  F2FP.F16.F32.PACK_AB R27, R24, R27 ;  /* 0x0000001b181b723e */ /* 0x000fc400000000ff */
[----:B------:R-:W-:Y:S02]  /*90ee0*/  F2FP.F16.F32.PACK_AB R26, R25, R26 ;  /* 0x0000001a191a723e */ /* 0x000fe400000000ff */
[----:B------:R-:W-:Y:S02]  /*90ef0*/  F2FP.F16.F32.PACK_AB R20, R0, R20 ;  /* 0x000000140014723e */ /* 0x000fe400000000ff */
[----:B--2---:R-:W-:Y:S02]  /*90f00*/  F2FP.F16.F32.PACK_AB R25, R2, R29 ;  /* 0x0000001d0219723e */ /* 0x004fe400000000ff */
[----:B---3--:R-:W-:-:S07]  /*90f10*/  F2FP.F16.F32.PACK_AB R24, R28, R3 ;  /* 0x000000031c18723e */ /* 0x008fce00000000ff */
.L_x_1:
[----:B0-----:R-:W2:Y:S01]  /*90f20*/  LDL.LU R29, [R1+0x3004] ;  /* 0x00300400011d7983 */ /* 0x001ea20000300800 */
[----:B-1----:R-:W-:Y:S01]  /*90f30*/  MOV R2, 0x400 ;  /* 0x0000040000027802 */ /* 0x002fe20000000f00 */
[----:B------:R-:W-:Y:S01]  /*90f40*/  ULDC.64 UR6, c[0x0][0x228] ;  /* 0x00008a0000067ab9 */ /* 0x000fe20000000a00 */
[----:B------:R-:W-:Y:S01]  /*90f50*/  ULDC UR4, c[0x0][0x244] ;  /* 0x0000910000047ab9 */ /* 0x000fe20000000800 */
[----:B------:R-:W0:Y:S01]  /*90f60*/  S2R R28, SR_TID.X ;  /* 0x00000000001c7919 */ /* 0x000e220000002100 */
[----:B------:R-:W1:Y:S01]  /*90f70*/  S2R R3, SR_CgaCtaId ;  /* 0x0000000000037919 */ /* 0x000e620000008800 */
[C---:B0-----:R-:W-:Y:S01]  /*90f80*/  IMAD.SHL.U32 R0, R28.reuse, 0x80, RZ ;  /* 0x000000801c007824 */ /* 0x041fe200078e00ff */
[----:B-1----:R-:W-:Y:S02]  /*90f90*/  LEA R3, R3, R2, 0x18 ;  /* 0x0000000203037211 */ /* 0x002fe400078ec0ff */
[----:B------:R-:W-:-:S05]  /*90fa0*/  LOP3.LUT R2, R28, 0x20, RZ, 0xc0, !PT ;  /* 0x000000201c027812 */ /* 0x000fca00078ec0ff */
[----:B------:R-:W-:Y:S01]  /*90fb0*/  IMAD R2, R2, 0x10, R3 ;  /* 0x0000001002027824 */ /* 0x000fe200078e0203 */
[----:B------:R-:W-:Y:S01]  /*90fc0*/  BAR.SYNC.DEFER_BLOCKING 0x0 ;  /* 0x0000000000007b1d */ /* 0x000fe20000010000 */
[----:B--2---:R-:W-:Y:S01]  /*90fd0*/  LOP3.LUT R0, R29, 0xc00, R0, 0xf8, !PT ;  /* 0x00000c001d007812 */ /* 0x004fe200078ef800 */
[C---:B------:R-:W-:Y:S02]  /*90fe0*/  IMAD.SHL.U32 R29, R28.reuse, 0x200, RZ ;  /* 0x000002001c1d7824 */ /* 0x040fe400078e00ff */
[----:B------:R-:W-:-:S03]  /*90ff0*/  IMAD.SHL.U32 R28, R28, 0x4, RZ ;  /* 0x000000041c1c7824 */ /* 0x000fc600078e00ff */
[----:B------:R-:W-:Y:S02]  /*91000*/  LOP3.LUT R29, R29, 0xc00, RZ, 0xc0, !PT ;  /* 0x00000c001d1d7812 */ /* 0x000fe400078ec0ff */
[----:B------:R-:W-:Y:S02]  /*91010*/  LOP3.LUT R28, R0, 0x70, R28, 0x78, !PT ;  /* 0x00000070001c7812 */ /* 0x000fe400078e781c */
[----:B------:R-:W2:Y:S03]  /*91020*/  LDL.LU R0, [R1+0x3008] ;  /* 0x0030080001007983 */ /* 0x000ea60000300800 */
[----:B------:R-:W-:-:S05]  /*91030*/  IMAD.IADD R28, R28, 0x1, R2 ;  /* 0x000000011c1c7824 */ /* 0x000fca00078e0202 */
[----:B------:R0:W-:Y:S04]  /*91040*/  STS.128 [R28], R24 ;  /* 0x000000181c007388 */ /* 0x0001e80000000c00 */
[----:B------:R-:W-:Y:S04]  /*91050*/  STS.128 [R28+0x100], R20 ;  /* 0x000100141c007388 */ /* 0x000fe80000000c00 */
[----:B------:R-:W-:Y:S04]  /*91060*/  STS.128 [R28+0x80], R16 ;  /* 0x000080101c007388 */ /* 0x000fe80000000c00 */
[----:B------:R-:W-:Y:S01]  /*91070*/  STS.128 [R28+0x180], R12 ;  /* 0x0001800c1c007388 */ /* 0x000fe20000000c00 */
[----:B0-----:R-:W0:Y:S08]  /*91080*/  LDC R26, c[0x0][0x248] ;  /* 0x00009200ff1a7b82 */ /* 0x001e300000000800 */
[----:B------:R-:W-:Y:S01]  /*91090*/  BAR.SYNC.DEFER_BLOCKING 0x0 ;  /* 0x0000000000007b1d */ /* 0x000fe20000010000 */
[----:B--2---:R-:W-:-:S05]  /*910a0*/  LOP3.LUT R0, R29, 0x1f0, R0, 0xf8, !PT ;  /* 0x000001f01d007812 */ /* 0x004fca00078ef800 */
[----:B------:R-:W1:Y:S02]  /*910b0*/  S2R R29, SR_TID.X ;  /* 0x00000000001d7919 */ /* 0x000e640000002100 */
[----:B-1----:R-:W-:-:S04]  /*910c0*/  LOP3.LUT R0, R0, 0x20, R29, 0x78, !PT ;  /* 0x0000002000007812 */ /* 0x002fc800078e781d */
[----:B------:R-:W-:Y:S01]  /*910d0*/  LOP3.LUT R2, R0, 0x40, RZ, 0x3c, !PT ;  /* 0x0000004000027812 */ /* 0x000fe200078e3cff */
[----:B------:R-:W-:-:S04]  /*910e0*/  IMAD.IADD R27, R3, 0x1, R0 ;  /* 0x00000001031b7824 */ /* 0x000fc800078e0200 */
[----:B------:R-:W-:Y:S01]  /*910f0*/  IMAD.IADD R29, R3, 0x1, R2 ;  /* 0x00000001031d7824 */ /* 0x000fe200078e0202 */
[----:B------:R-:W1:Y:S04]  /*91100*/  LDS.128 R12, [R27] ;  /* 0x000000001b0c7984 */ /* 0x000e680000000c00 */
[----:B------:R-:W-:Y:S04]  /*91110*/  STL [R1+0x104], R27 ;  /* 0x0001041b01007387 */ /* 0x000fe80000100800 */
[----:B------:R-:W-:Y:S04]  /*91120*/  STL [R1+0x100], R29 ;  /* 0x0001001d01007387 */ /* 0x000fe80000100800 */
[----:B------:R-:W2:Y:S04]  /*91130*/  LDS.128 R20, [R27+0x200] ;  /* 0x000200001b147984 */ /* 0x000ea80000000c00 */
[----:B-1----:R-:W-:Y:S04]  /*91140*/  STL.64 [R1+0xc0], R12 ;  /* 0x0000c00c01007387 */ /* 0x002fe80000100a00 */
[----:B------:R-:W-:Y:S04]  /*91150*/  STL.64 [R1+0xc8], R14 ;  /* 0x0000c80e01007387 */ /* 0x000fe80000100a00 */
[----:B------:R-:W1:Y:S04]  /*91160*/  LDS.128 R12, [R29] ;  /* 0x000000001d0c7984 */ /* 0x000e680000000c00 */
[----:B------:R-:W3:Y:S04]  /*91170*/  LDL.LU R16, [R1+0x50] ;  /* 0x0000500001107983 */ /* 0x000ee80000300800 */
[----:B--2---:R-:W-:Y:S04]  /*91180*/  STL.64 [R1+0xb0], R20 ;  /* 0x0000b01401007387 */ /* 0x004fe80000100a00 */
[----:B------:R-:W-:Y:S04]  /*91190*/  STL.64 [R1+0xb8], R22 ;  /* 0x0000b81601007387 */ /* 0x000fe80000100a00 */
[----:B------:R-:W2:Y:S01]  /*911a0*/  LDS.128 R20, [R29+0x200] ;  /* 0x000200001d147984 */ /* 0x000ea20000000c00 */
[----:B------:R-:W-:Y:S06]  /*911b0*/  BAR.SYNC.DEFER_BLOCKING 0x0 ;  /* 0x0000000000007b1d */ /* 0x000fec0000010000 */
[----:B-1----:R-:W-:Y:S04]  /*911c0*/  STL.64 [R1+0xa0], R12 ;  /* 0x0000a00c01007387 */ /* 0x002fe80000100a00 */
[----:B------:R-:W-:Y:S04]  /*911d0*/  STL.64 [R1+0xa8], R14 ;  /* 0x0000a80e01007387 */ /* 0x000fe80000100a00 */
[----:B------:R-:W3:Y:S04]  /*911e0*/  LDL.LU R17, [R1+0x54] ;  /* 0x0000540001117983 */ /* 0x000ee80000300800 */
[----:B------:R-:W4:Y:S04]  /*911f0*/  LDL.LU R18, [R1+0x58] ;  /* 0x0000580001127983 */ /* 0x000f280000300800 */
[----:B------:R-:W4:Y:S04]  /*91200*/  LDL.LU R19, [R1+0x5c] ;  /* 0x00005c0001137983 */ /* 0x000f280000300800 */
[----:B------:R-:W-:Y:S04]  /*91210*/  STS.128 [R28], R8 ;  /* 0x000000081c007388 */ /* 0x000fe80000000c00 */
[----:B------:R-:W-:Y:S04]  /*91220*/  STS.128 [R28+0x100], R4 ;  /* 0x000100041c007388 */ /* 0x000fe80000000c00 */
[----:B----4-:R-:W-:Y:S04]  /*91230*/  STL.64 [R1+0x30a0], R18 ;  /* 0x0030a01201007387 */ /* 0x010fe80000100a00 */
[----:B---3--:R1:W-:Y:S04]  /*91240*/  STL.64 [R1+0x3098], R16 ;  /* 0x0030981001007387 */ /* 0x0083e80000100a00 */
[----:B-1----:R-:W3:Y:S04]  /*91250*/  LDL.LU R16, [R1+0x10] ;  /* 0x0000100001107983 */ /* 0x002ee80000300800 */
[----:B------:R-:W3:Y:S04]  /*91260*/  LDL.LU R17, [R1+0x14] ;  /* 0x0000140001117983 */ /* 0x000ee80000300800 */
[----:B------:R-:W3:Y:S04]  /*91270*/  LDL.LU R18, [R1+0x18] ;  /* 0x0000180001127983 */ /* 0x000ee80000300800 */
[----:B------:R-:W3:Y:S04]  /*91280*/  LDL.LU R19, [R1+0x1c] ;  /* 0x00001c0001137983 */ /* 0x000ee80000300800 */
[----:B------:R-:W4:Y:S04]  /*91290*/  LDL.LU R12, [R1+0x40] ;  /* 0x00004000010c7983 */ /* 0x000f280000300800 */
[----:B------:R-:W4:Y:S04]  /*912a0*/  LDL.LU R13, [R1+0x44] ;  /* 0x00004400010d7983 */ /* 0x000f280000300800 */
[----:B------:R-:W4:Y:S04]  /*912b0*/  LDL.LU R14, [R1+0x48] ;  /* 0x00004800010e7983 */ /* 0x000f280000300800 */
[----:B------:R-:W4:Y:S04]  /*912c0*/  LDL.LU R15, [R1+0x4c] ;  /* 0x00004c00010f7983 */ /* 0x000f280000300800 */
[----:B------:R-:W5:Y:S04]  /*912d0*/  LDL.LU R0, [R1+0x300c] ;  /* 0x00300c0001007983 */ /* 0x000f680000300800 */
[----:B--2---:R-:W-:Y:S04]  /*912e0*/  STL [R1+0x306c], R22 ;  /* 0x00306c1601007387 */ /* 0x004fe80000100800 */
[----:B------:R1:W-:Y:S04]  /*912f0*/  STL [R1+0x3064], R23 ;  /* 0x0030641701007387 */ /* 0x0003e80000100800 */
[----:B-1----:R-:W2:Y:S04]  /*91300*/  LDL.LU R23, [R1+0x590] ;  /* 0x0005900001177983 */ /* 0x002ea80000300800 */
[----:B------:R-:W4:Y:S04]  /*91310*/  LDL.LU R8, [R1+0x30] ;  /* 0x0000300001087983 */ /* 0x000f280000300800 */
[----:B------:R-:W4:Y:S04]  /*91320*/  LDL.LU R9, [R1+0x34] ;  /* 0x0000340001097983 */ /* 0x000f280000300800 */
[----:B------:R-:W4:Y:S04]  /*91330*/  LDL.LU R10, [R1+0x38] ;  /* 0x00003800010a7983 */ /* 0x000f280000300800 */
[----:B------:R-:W4:Y:S04]  /*91340*/  LDL.LU R11, [R1+0x3c] ;  /* 0x00003c00010b7983 */ /* 0x000f280000300800 */
[----:B------:R-:W3:Y:S04]  /*91350*/  LDL.LU R4, [R1] ;  /* 0x0000000001047983 */ /* 0x000ee80000300800 */
[----:B------:R-:W3:Y:S04]  /*91360*/  LDL.LU R5, [R1+0x4] ;  /* 0x0000040001057983 */ /* 0x000ee80000300800 */
[----:B------:R-:W3:Y:S04]  /*91370*/  LDL.LU R6, [R1+0x8] ;  /* 0x0000080001067983 */ /* 0x000ee80000300800 */
[----:B------:R-:W3:Y:S01]  /*91380*/  LDL.LU R7, [R1+0xc] ;  /* 0x00000c0001077983 */ /* 0x000ee20000300800 */
[----:B------:R-:W1:Y:S02]  /*91390*/  S2R R22, SR_TID.X ;  /* 0x0000000000167919 */ /* 0x000e640000002100 */
[----:B-1----:R-:W-:-:S04]  /*913a0*/  SHF.R.U32.HI R3, RZ, 0x4, R22 ;  /* 0x00000004ff037819 */ /* 0x002fc80000011616 */
[----:B------:R-:W-:Y:S01]  /*913b0*/  SGXT.U32 R3, R3, 0x2 ;  /* 0x000000020303781a */ /* 0x000fe20000000000 */
[----:B--2---:R-:W-:Y:S04]  /*913c0*/  STL.64 [R1+0x3080], R22 ;  /* 0x0030801601007387 */ /* 0x004fe80000100a00 */
[----:B------:R1:W-:Y:S04]  /*913d0*/  STL.64 [R1+0x3078], R20 ;  /* 0x0030781401007387 */ /* 0x0003e80000100a00 */
[----:B-1----:R-:W2:Y:S04]  /*913e0*/  LDL.LU R20, [R1+0x20] ;  /* 0x0000200001147983 */ /* 0x002ea80000300800 */
[----:B------:R-:W2:Y:S04]  /*913f0*/  LDL.LU R21, [R1+0x24] ;  /* 0x0000240001157983 */ /* 0x000ea80000300800 */
[----:B------:R-:W2:Y:S04]  /*91400*/  LDL.LU R22, [R1+0x28] ;  /* 0x0000280001167983 */ /* 0x000ea80000300800 */
[----:B---3--:R1:W-:Y:S02]  /*91410*/  STS.128 [R28+0x80], R4 ;  /* 0x000080041c007388 */ /* 0x0083e40000000c00 */
[----:B-1----:R-:W-:-:S02]  /*91420*/  LOP3.LUT R4, R23, R3, RZ, 0xfc, !PT ;  /* 0x0000000317047212 */ /* 0x002fc400078efcff */
[----:B------:R-:W2:Y:S04]  /*91430*/  LDL.LU R23, [R1+0x2c] ;  /* 0x00002c0001177983 */ /* 0x000ea80000300800 */
[----:B------:R-:W-:Y:S01]  /*91440*/  STS.128 [R28+0x180], R16 ;  /* 0x000180101c007388 */ /* 0x000fe20000000c00 */
[----:B------:R-:W-:Y:S06]  /*91450*/  BAR.SYNC.DEFER_BLOCKING 0x0 ;  /* 0x0000000000007b1d */ /* 0x000fec0000010000 */
[----:B------:R-:W1:Y:S04]  /*91460*/  LDS.128 R16, [R27] ;  /* 0x000000001b107984 */ /* 0x000e680000000c00 */
[----:B-1----:R-:W-:Y:S04]  /*91470*/  STL.64 [R1+0xf0], R16 ;  /* 0x0000f01001007387 */ /* 0x002fe80000100a00 */
[----:B------:R-:W-:Y:S04]  /*91480*/  STL.64 [R1+0xf8], R18 ;  /* 0x0000f81201007387 */ /* 0x000fe80000100a00 */
[----:B------:R-:W1:Y:S04]  /*91490*/  LDS.128 R16, [R27+0x200] ;  /* 0x000200001b107984 */ /* 0x000e680000000c00 */
[----:B-1----:R-:W-:Y:S04]  /*914a0*/  STL.64 [R1+0xe0], R16 ;  /* 0x0000e01001007387 */ /* 0x002fe80000100a00 */
[----:B------:R-:W-:Y:S04]  /*914b0*/  STL.64 [R1+0xe8], R18 ;  /* 0x0000e81201007387 */ /* 0x000fe80000100a00 */
[----:B------:R-:W1:Y:S04]  /*914c0*/  LDS.128 R16, [R29] ;  /* 0x000000001d107984 */ /* 0x000e680000000c00 */
[----:B-1----:R-:W-:Y:S04]  /*914d0*/  STL.64 [R1+0xd0], R16 ;  /* 0x0000d01001007387 */ /* 0x002fe80000100a00 */
[----:B------:R-:W-:Y:S04]  /*914e0*/  STL.64 [R1+0xd8], R18 ;  /* 0x0000d81201007387 */ /* 0x000fe80000100a00 */
[----:B------:R-:W1:Y:S01]  /*914f0*/  LDS.128 R16, [R29+0x200] ;  /* 0x000200001d107984 */ /* 0x000e620000000c00 */
[----:B------:R-:W-:Y:S06]  /*91500*/  BAR.SYNC.DEFER_BLOCKING 0x0 ;  /* 0x0000000000007b1d */ /* 0x000fec0000010000 */
[----:B-1----:R-:W-:Y:S04]  /*91510*/  STL.64 [R1+0x10], R16 ;  /* 0x0000101001007387 */ /* 0x002fe80000100a00 */
[----:B------:R1:W-:Y:S04]  /*91520*/  STL.64 [R1+0x18], R18 ;  /* 0x0000181201007387 */ /* 0x0003e80000100a00 */
[----:B-1----:R-:W3:Y:S04]  /*91530*/  LDL.LU.64 R18, [R1+0x30a0] ;  /* 0x0030a00001127983 */ /* 0x002ee80000300a00 */
[----:B------:R-:W3:Y:S04]  /*91540*/  LDL.LU.64 R16, [R1+0x3098] ;  /* 0x0030980001107983 */ /* 0x000ee80000300a00 */
[----:B--2---:R1:W-:Y:S04]  /*91550*/  STS.128 [R28], R20 ;  /* 0x000000141c007388 */ /* 0x0043e80000000c00 */
[----:B-1----:R-:W2:Y:S04]  /*91560*/  LDL.LU R20, [R1+0x70] ;  /* 0x0000700001147983 */ /* 0x002ea80000300800 */
[----:B------:R-:W2:Y:S04]  /*91570*/  LDL.LU R21, [R1+0x74] ;  /* 0x0000740001157983 */ /* 0x000ea80000300800 */
[----:B------:R-:W3:Y:S04]  /*91580*/  LDL.LU R22, [R1+0x78] ;  /* 0x0000780001167983 */ /* 0x000ee80000300800 */
[----:B------:R-:W3:Y:S04]  /*91590*/  LDL.LU R23, [R1+0x7c] ;  /* 0x00007c0001177983 */ /* 0x000ee80000300800 */
[----:B----4-:R-:W-:Y:S04]  /*915a0*/  STS.128 [R28+0x100], R8 ;  /* 0x000100081c007388 */ /* 0x010fe80000000c00 */
[----:B------:R-:W-:Y:S01]  /*915b0*/  STS.128 [R28+0x80], R12 ;  /* 0x0000800c1c007388 */ /* 0x000fe20000000c00 */
[----:B-----5:R-:W-:Y:S01]  /*915c0*/  ISETP.GE.AND P0, PT, R0, UR6, PT ;  /* 0x0000000600007c0c */ /* 0x020fe2000bf06270 */
[----:B0-----:R-:W-:Y:S01]  /*915d0*/  IMAD R25, R4, R26, RZ ;  /* 0x0000001a04197224 */ /* 0x001fe200078e02ff */
[----:B------:R-:W-:-:S02]  /*915e0*/  ULDC UR6, c[0x0][0x22c] ;  /* 0x00008b0000067ab9 */ /* 0x000fc40000000800 */
[----:B------:R-:W-:Y:S01]  /*915f0*/  ISETP.LT.AND P1, PT, R4, UR7, !P0 ;  /* 0x0000000704007c0c */ /* 0x000fe2000c721270 */
[----:B------:R-:W-:Y:S01]  /*91600*/  IMAD R2, R0, UR4, RZ ;  /* 0x0000000400027c24 */ /* 0x000fe2000f8e02ff */
[----:B------:R-:W-:Y:S01]  /*91610*/  ULDC.64 UR4, c[0x0][0x220] ;  /* 0x0000880000047ab9 */ /* 0x000fe20000000a00 */
[----:B------:R-:W-:Y:S01]  /*91620*/  ULDC UR7, c[0x0][0x22c] ;  /* 0x00008b0000077ab9 */ /* 0x000fe20000000800 */
[----:B---3--:R-:W-:Y:S04]  /*91630*/  STL.64 [R1+0x3090], R22 ;  /* 0x0030901601007387 */ /* 0x008fe80000100a00 */
[----:B--2---:R0:W-:Y:S04]  /*91640*/  STL.64 [R1+0x3088], R20 ;  /* 0x0030881401007387 */ /* 0x0041e80000100a00 */
[----:B0-----:R-:W2:Y:S04]  /*91650*/  LDL.LU R20, [R1+0x60] ;  /* 0x0000600001147983 */ /* 0x001ea80000300800 */
[----:B------:R-:W2:Y:S04]  /*91660*/  LDL.LU R21, [R1+0x64] ;  /* 0x0000640001157983 */ /* 0x000ea80000300800 */
[----:B------:R-:W2:Y:S04]  /*91670*/  LDL.LU R22, [R1+0x68] ;  /* 0x0000680001167983 */ /* 0x000ea80000300800 */
[----:B------:R-:W2:Y:S04]  /*91680*/  LDL.LU R23, [R1+0x6c] ;  /* 0x00006c0001177983 */ /* 0x000ea80000300800 */
[----:B------:R-:W-:Y:S01]  /*91690*/  STS.128 [R28+0x180], R16 ;  /* 0x000180101c007388 */ /* 0x000fe20000000c00 */
[----:B------:R-:W-:Y:S06]  /*916a0*/  BAR.SYNC.DEFER_BLOCKING 0x0 ;  /* 0x0000000000007b1d */ /* 0x000fec0000010000 */
[----:B------:R-:W0:Y:S04]  /*916b0*/  LDS.128 R8, [R27] ;  /* 0x000000001b087984 */ /* 0x000e280000000c00 */
[----:B------:R-:W1:Y:S04]  /*916c0*/  LDS.128 R16, [R27+0x200] ;  /* 0x000200001b107984 */ /* 0x000e680000000c00 */
[----:B------:R-:W3:Y:S04]  /*916d0*/  LDS.128 R12, [R29] ;  /* 0x000000001d0c7984 */ /* 0x000ee80000000c00 */
[----:B------:R-:W4:Y:S01]  /*916e0*/  LDS.128 R4, [R29+0x200] ;  /* 0x000200001d047984 */ /* 0x000f220000000c00 */
[----:B------:R-:W-:Y:S06]  /*916f0*/  BAR.SYNC.DEFER_BLOCKING 0x0 ;  /* 0x0000000000007b1d */ /* 0x000fec0000010000 */
[----:B0-----:R-:W-:Y:S04]  /*91700*/  STL [R1+0x304c], R8 ;  /* 0x00304c0801007387 */ /* 0x001fe80000100800 */
[----:B------:R-:W-:Y:S04]  /*91710*/  STL [R1+0x3034], R9 ;  /* 0x0030340901007387 */ /* 0x000fe80000100800 */
[----:B------:R0:W-:Y:S04]  /*91720*/  STL [R1+0x3028], R10 ;  /* 0x0030280a01007387 */ /* 0x0001e80000100800 */
[----:B------:R5:W-:Y:S01]  /*91730*/  STL [R1+0x301c], R11 ;  /* 0x00301c0b01007387 */ /* 0x000be20000100800 */
[C---:B------:R-:W-:Y:S01]  /*91740*/  LEA R0, P2, R2.reuse, UR4, 0x1 ;  /* 0x0000000402007c11 */ /* 0x040fe2000f8408ff */
[----:B------:R-:W-:Y:S01]  /*91750*/  ULDC UR4, c[0x0][0x22c] ;  /* 0x00008b0000047ab9 */ /* 0x000fe20000000800 */
[----:B0-----:R-:W0:Y:S01]  /*91760*/  LDC R10, c[0x0][0x248] ;  /* 0x00009200ff0a7b82 */ /* 0x001e220000000800 */
[----:B-----5:R-:W5:Y:S04]  /*91770*/  LDL.LU R11, [R1+0xc0] ;  /* 0x0000c000010b7983 */ /* 0x020f680000300800 */
[----:B-1----:R1:W-:Y:S04]  /*91780*/  STL [R1+0x3044], R16 ;  /* 0x0030441001007387 */ /* 0x0023e80000100800 */
[----:B------:R3:W-:Y:S04]  /*91790*/  STL [R1+0x3030], R17 ;  /* 0x0030301101007387 */ /* 0x0007e80000100800 */
[----:B------:R4:W-:Y:S04]  /*917a0*/  STL [R1+0x3020], R18 ;  /* 0x0030201201007387 */ /* 0x0009e80000100800 */
[----:B------:R4:W-:Y:S04]  /*917b0*/  STL [R1+0x3014], R19 ;  /* 0x0030141301007387 */ /* 0x0009e80000100800 */
[----:B-1----:R-:W5:Y:S04]  /*917c0*/  LDL.LU R16, [R1+0x90] ;  /* 0x0000900001107983 */ /* 0x002f680000300800 */
[----:B---3--:R-:W5:Y:S04]  /*917d0*/  LDL.LU R17, [R1+0x94] ;  /* 0x0000940001117983 */ /* 0x008f680000300800 */
[----:B----4-:R-:W5:Y:S04]  /*917e0*/  LDL.LU R18, [R1+0x98] ;  /* 0x0000980001127983 */ /* 0x010f680000300800 */
[----:B------:R-:W5:Y:S04]  /*917f0*/  LDL.LU R19, [R1+0x9c] ;  /* 0x00009c0001137983 */ /* 0x000f680000300800 */
[----:B------:R1:W-:Y:S04]  /*91800*/  STL [R1+0x3048], R12 ;  /* 0x0030480c01007387 */ /* 0x0003e80000100800 */
[----:B------:R3:W-:Y:S04]  /*91810*/  STL [R1+0x3038], R13 ;  /* 0x0030380d01007387 */ /* 0x0007e80000100800 */
[----:B------:R4:W-:Y:S04]  /*91820*/  STL [R1+0x302c], R14 ;  /* 0x00302c0e01007387 */ /* 0x0009e80000100800 */
[----:B------:R0:W-:Y:S04]  /*91830*/  STL [R1+0x3018], R15 ;  /* 0x0030180f01007387 */ /* 0x0001e80000100800 */
[----:B-1----:R-:W5:Y:S04]  /*91840*/  LDL.LU R12, [R1+0x80] ;  /* 0x00008000010c7983 */ /* 0x002f680000300800 */
[----:B---3--:R-:W5:Y:S04]  /*91850*/  LDL.LU R13, [R1+0x84] ;  /* 0x00008400010d7983 */ /* 0x008f680000300800 */
[----:B----4-:R-:W5:Y:S04]  /*91860*/  LDL.LU R14, [R1+0x88] ;  /* 0x00008800010e7983 */ /* 0x010f680000300800 */
[----:B0-----:R-:W5:Y:S04]  /*91870*/  LDL.LU R15, [R1+0x8c] ;  /* 0x00008c00010f7983 */ /* 0x001f680000300800 */
[----:B------:R-:W3:Y:S04]  /*91880*/  LDL.LU R9, [R1+0xa0] ;  /* 0x0000a00001097983 */ /* 0x000ee80000300800 */
[----:B------:R-:W-:Y:S04]  /*91890*/  STL [R1+0x3040], R4 ;  /* 0x0030400401007387 */ /* 0x000fe80000100800 */
[----:B------:R-:W-:Y:S04]  /*918a0*/  STL [R1+0x303c], R5 ;  /* 0x00303c0501007387 */ /* 0x000fe80000100800 */
[----:B------:R-:W-:Y:S04]  /*918b0*/  STL [R1+0x3024], R6 ;  /* 0x0030240601007387 */ /* 0x000fe80000100800 */
[----:B------:R-:W-:Y:S04]  /*918c0*/  STL [R1+0x3010], R7 ;  /* 0x0030100701007387 */ /* 0x000fe80000100800 */
[----:B--2---:R0:W-:Y:S04]  /*918d0*/  STS.128 [R28], R20 ;  /* 0x000000141c007388 */ /* 0x0041e80000000c00 */
[----:B0-----:R-:W2:Y:S04]  /*918e0*/  LDL.LU.64 R22, [R1+0x3090] ;  /* 0x0030900001167983 */ /* 0x001ea80000300a00 */
[----:B------:R-:W2:Y:S04]  /*918f0*/  LDL.LU.64 R20, [R1+0x3088] ;  /* 0x0030880001147983 */ /* 0x000ea80000300a00 */
[----:B------:R-:W4:Y:S01]  /*91900*/  LDL.LU R8, [R1+0xb0] ;  /* 0x0000b00001087983 */ /* 0x000f220000300800 */
[----:B------:R-:W-:Y:S01]  /*91910*/  LEA.HI.X.SX32 R2, R2, UR5, 0x1, P2 ;  /* 0x0000000502027c11 */ /* 0x000fe200090f0eff */
[----:B------:R-:W-:Y:S01]  /*91920*/  ULDC UR5, c[0x0][0x22c] ;  /* 0x00008b0000057ab9 */ /* 0x000fe20000000800 */
[C---:B------:R-:W-:Y:S01]  /*91930*/  LEA R24, P2, R25.reuse, R0, 0x1 ;  /* 0x0000000019187211 */ /* 0x040fe200078408ff */
[----:B--2---:R0:W-:Y:S04]  /*91940*/  STS.128 [R28+0x100], R20 ;  /* 0x000100141c007388 */ /* 0x0041e80000000c00 */
[----:B0-----:R-:W2:Y:S04]  /*91950*/  LDL.LU.64 R22, [R1+0x3080] ;  /* 0x0030800001167983 */ /* 0x001ea80000300a00 */
[----:B------:R-:W3:Y:S04]  /*91960*/  LDL.LU.64 R20, [R1+0x3078] ;  /* 0x0030780001147983 */ /* 0x000ee80000300a00 */
[----:B-----5:R-:W-:Y:S04]  /*91970*/  STS.128 [R28+0x80], R12 ;  /* 0x0000800c1c007388 */ /* 0x020fe80000000c00 */
[----:B------:R-:W-:Y:S01]  /*91980*/  STS.128 [R28+0x180], R16 ;  /* 0x000180101c007388 */ /* 0x000fe20000000c00 */
[----:B------:R-:W-:Y:S01]  /*91990*/  LEA.HI.X.SX32 R25, R25, R2, 0x1, P2 ;  /* 0x0000000219197211 */ /* 0x000fe200010f0eff */
[----:B------:R-:W-:Y:S06]  /*919a0*/  BAR.SYNC.DEFER_BLOCKING 0x0 ;  /* 0x0000000000007b1d */ /* 0x000fec0000010000 */
[----:B------:R2:W-:Y:S01]  /*919b0*/  @P1 STG.E.U16 desc[UR10][R24.64], R11 ;  /* 0x0000000b18001986 */ /* 0x0005e2000c10150a */
[----:B----4-:R-:W-:-:S02]  /*919c0*/  PRMT R4, R8, 0x7632, R4 ;  /* 0x0000763208047816 */ /* 0x010fc40000000004 */
[C-C-:B--2---:R-:W-:Y:S02]  /*919d0*/  LOP3.LUT R24, R23.reuse, 0x4, R3.reuse, 0xfe, !PT ;  /* 0x0000000417187812 */ /* 0x144fe400078efe03 */
[C-C-:B------:R-:W-:Y:S02]  /*919e0*/  LOP3.LUT R25, R23.reuse, 0x8, R3.reuse, 0xfe, !PT ;  /* 0x0000000817197812 */ /* 0x140fe400078efe03 */
[C---:B------:R-:W-:Y:S01]  /*919f0*/  ISETP.LT.AND P1, PT, R24.reuse, UR4, !P0 ;  /* 0x0000000418007c0c */ /* 0x040fe2000c721270 */
[-C--:B------:R-:W-:Y:S01]  /*91a00*/  IMAD R29, R24, R10.reuse, RZ ;  /* 0x0000000a181d7224 */ /* 0x080fe200078e02ff */
[--C-:B------:R-:W-:Y:S01]  /*91a10*/  LOP3.LUT R26, R23, 0xc, R3.reuse, 0xfe, !PT ;  /* 0x0000000c171a7812 */ /* 0x100fe200078efe03 */
[C---:B------:R-:W-:Y:S01]  /*91a20*/  IMAD R7, R25.reuse, R10, RZ ;  /* 0x0000000a19077224 */ /* 0x040fe200078e02ff */
[----:B------:R-:W-:Y:S01]  /*91a30*/  ISETP.LT.AND P2, PT, R25, UR5, !P0 ;  /* 0x0000000519007c0c */ /* 0x000fe2000c741270 */
[----:B------:R-:W-:Y:S01]  /*91a40*/  ULDC UR4, c[0x0][0x22c] ;  /* 0x00008b0000047ab9 */ /* 0x000fe20000000800 */
[----:B------:R-:W-:-:S02]  /*91a50*/  LOP3.LUT R27, R23, 0x10, R3, 0xfe, !PT ;  /* 0x00000010171b7812 */ /* 0x000fc400078efe03 */
[----:B------:R-:W-:Y:S01]  /*91a60*/  LEA R24, P5, R29, R0, 0x1 ;  /* 0x000000001d187211 */ /* 0x000fe200078a08ff */
[C---:B------:R-:W-:Y:S01]  /*91a70*/  IMAD R6, R26.reuse, R10, RZ ;  /* 0x0000000a1a067224 */ /* 0x040fe200078e02ff */
[----:B------:R-:W-:Y:S01]  /*91a80*/  LEA R28, P4, R7, R0, 0x1 ;  /* 0x00000000071c7211 */ /* 0x000fe200078808ff */
[----:B------:R-:W-:Y:S01]  /*91a90*/  IMAD R5, R27, R10, RZ ;  /* 0x0000000a1b057224 */ /* 0x000fe200078e02ff */
[-C--:B------:R-:W-:Y:S01]  /*91aa0*/  LEA.HI.X.SX32 R25, R29, R2.reuse, 0x1, P5 ;  /* 0x000000021d197211 */ /* 0x080fe200028f0eff */
[----:B------:R-:W-:Y:S01]  /*91ab0*/  ULDC UR5, c[0x0][0x22c] ;  /* 0x00008b0000057ab9 */ /* 0x000fe20000000800 */
[----:B------:R-:W-:Y:S01]  /*91ac0*/  ISETP.LT.AND P3, PT, R26, UR6, !P0 ;  /* 0x000000061a007c0c */ /* 0x000fe2000c761270 */
[----:B------:R-:W-:Y:S01]  /*91ad0*/  ULDC UR6, c[0x0][0x22c] ;  /* 0x00008b0000067ab9 */ /* 0x000fe20000000800 */
[----:B------:R-:W-:Y:S01]  /*91ae0*/  ISETP.LT.AND P5, PT, R27, UR7, !P0 ;  /* 0x000000071b007c0c */ /* 0x000fe2000c7a1270 */
[----:B---3--:R0:W-:Y:S01]  /*91af0*/  @P1 STG.E.U16 desc[UR10][R24.64], R9 ;  /* 0x0000000918001986 */ /* 0x0081e2000c10150a */
[----:B------:R-:W-:Y:S01]  /*91b00*/  LEA.HI.X.SX32 R29, R7, R2, 0x1, P4 ;  /* 0x00000002071d7211 */ /* 0x000fe200020f0eff */
[----:B------:R-:W-:Y:S01]  /*91b10*/  ULDC UR7, c[0x0][0x22c] ;  /* 0x00008b0000077ab9 */ /* 0x000fe20000000800 */
[----:B------:R-:W-:-:S03]  /*91b20*/  LEA R26, P6, R6, R0, 0x1 ;  /* 0x00000000061a7211 */ /* 0x000fc600078c08ff */
[----:B------:R1:W-:Y:S01]  /*91b30*/  @P2 STG.E.U16 desc[UR10][R28.64], R8 ;  /* 0x000000081c002986 */ /* 0x0003e2000c10150a */
[----:B------:R-:W-:Y:S02]  /*91b40*/  LEA.HI.X.SX32 R27, R6, R2, 0x1, P6 ;  /* 0x00000002061b7211 */ /* 0x000fe400030f0eff */
[----:B0-----:R-:W-:-:S04]  /*91b50*/  LEA R24, P1, R5, R0, 0x1 ;  /* 0x0000000005187211 */ /* 0x001fc800078208ff */
[----:B------:R-:W-:Y:S02]  /*91b60*/  LEA.HI.X.SX32 R25, R5, R2, 0x1, P1 ;  /* 0x0000000205197211 */ /* 0x000fe400008f0eff */
[----:B-1----:R-:W-:Y:S01]  /*91b70*/  PRMT R28, R11, 0x7632, R28 ;  /* 0x000076320b1c7816 */ /* 0x002fe2000000001c */
[----:B------:R0:W-:Y:S04]  /*91b80*/  @P3 STG.E.U16 desc[UR10][R26.64], R20 ;  /* 0x000000141a003986 */ /* 0x0001e8000c10150a */
[----:B------:R1:W-:Y:S01]  /*91b90*/  @P5 STG.E.U16 desc[UR10][R24.64], R28 ;  /* 0x0000001c18005986 */ /* 0x0003e2000c10150a */
[C-C-:B0-----:R-:W-:Y:S02]  /*91ba0*/  LOP3.LUT R26, R23.reuse, 0x14, R3.reuse, 0xfe, !PT ;  /* 0x00000014171a7812 */ /* 0x141fe400078efe03 */
[----:B-1----:R-:W-:-:S03]  /*91bb0*/  LOP3.LUT R24, R23, 0x18, R3, 0xfe, !PT ;  /* 0x0000001817187812 */ /* 0x002fc600078efe03 */
[CC--:B------:R-:W-:Y:S01]  /*91bc0*/  IMAD R27, R26.reuse, R10.reuse, RZ ;  /* 0x0000000a1a1b7224 */ /* 0x0c0fe200078e02ff */
[----:B------:R-:W-:Y:S01]  /*91bd0*/  ISETP.LT.AND P3, PT, R26, UR4, !P0 ;  /* 0x000000041a007c0c */ /* 0x000fe2000c761270 */
[----:B------:R-:W-:Y:S01]  /*91be0*/  ULDC UR4, c[0x0][0x22c] ;  /* 0x00008b0000047ab9 */ /* 0x000fe20000000800 */
[C---:B------:R-:W-:Y:S01]  /*91bf0*/  ISETP.LT.AND P4, PT, R24.reuse, UR5, !P0 ;  /* 0x0000000518007c0c */ /* 0x040fe2000c781270 */
[----:B------:R-:W-:Y:S01]  /*91c00*/  IMAD R5, R24, R10, RZ ;  /* 0x0000000a18057224 */ /* 0x000fe200078e02ff */
[----:B------:R-:W-:Y:S01]  /*91c10*/  LEA R28, P1, R27, R0, 0x1 ;  /* 0x000000001b1c7211 */ /* 0x000fe200078208ff */
[----:B------:R-:W-:-:S03]  /*91c20*/  ULDC UR5, c[0x0][0x22c] ;  /* 0x00008b0000057ab9 */ /* 0x000fc60000000800 */
[----:B------:R-:W-:Y:S02]  /*91c30*/  LEA R26, P2, R5, R0, 0x1 ;  /* 0x00000000051a7211 */ /* 0x000fe400078408ff */
[-C--:B------:R-:W-:Y:S02]  /*91c40*/  LEA.HI.X.SX32 R29, R27, R2.reuse, 0x1, P1 ;  /* 0x000000021b1d7211 */ /* 0x080fe400008f0eff */
[----:B------:R-:W-:Y:S02]  /*91c50*/  PRMT R20, R9, 0x7632, R20 ;  /* 0x0000763209147816 */ /* 0x000fe40000000014 */
[----:B------:R-:W-:Y:S02]  /*91c60*/  LEA.HI.X.SX32 R27, R5, R2, 0x1, P2 ;  /* 0x00000002051b7211 */ /* 0x000fe400010f0eff */
[----:B------:R-:W-:Y:S01]  /*91c70*/  LOP3.LUT R25, R23, 0x1c, R3, 0xfe, !PT ;  /* 0x0000001c17197812 */ /* 0x000fe200078efe03 */
[----:B------:R0:W-:Y:S03]  /*91c80*/  @P3 STG.E.U16 desc[UR10][R28.64], R20 ;  /* 0x000000141c003986 */ /* 0x0001e6000c10150a */
[C---:B------:R-:W-:Y:S01]  /*91c90*/  ISETP.LT.AND P5, PT, R25.reuse, UR4, !P0 ;  /* 0x0000000419007c0c */ /* 0x040fe2000c7a1270 */
[----:B------:R1:W-:Y:S01]  /*91ca0*/  @P4 STG.E.U16 desc[UR10][R26.64], R4 ;  /* 0x000000041a004986 */ /* 0x0003e2000c10150a */
[----:B------:R-:W-:Y:S01]  /*91cb0*/  IMAD R25, R25, R10, RZ ;  /* 0x0000000a19197224 */ /* 0x000fe200078e02ff */
[----:B------:R-:W-:Y:S01]  /*91cc0*/  ULDC UR4, c[0x0][0x22c] ;  /* 0x00008b0000047ab9 */ /* 0x000fe20000000800 */
[----:B0-----:R-:W-:Y:S01]  /*91cd0*/  IMAD.MOV.U32 R28, RZ, RZ, R23 ;  /* 0x000000ffff1c7224 */ /* 0x001fe200078e0017 */
[----:B-1----:R-:W-:-:S02]  /*91ce0*/  SHF.R.U32.HI R26, RZ, 0x4, R22 ;  /* 0x00000004ff1a7819 */ /* 0x002fc40000011616 */
[C---:B------:R-:W-:Y:S02]  /*91cf0*/  LEA R24, P1, R25.reuse, R0, 0x1 ;  /* 0x0000000019187211 */ /* 0x040fe400078208ff */
[----:B------:R-:W-:Y:S02]  /*91d00*/  LOP3.LUT R4, R28, 0x1fc, R26, 0xfe, !PT ;  /* 0x000001fc1c047812 */ /* 0x000fe400078efe1a */
[----:B------:R-:W-:Y:S02]  /*91d10*/  PRMT R20, R20, 0x7632, R20 ;  /* 0x0000763214147816 */ /* 0x000fe40000000014 */
[----:B------:R-:W-:Y:S01]  /*91d20*/  LEA.HI.X.SX32 R25, R25, R2, 0x1, P1 ;  /* 0x0000000219197211 */ /* 0x000fe200008f0eff */
[----:B------:R0:W-:Y:S01]  /*91d30*/  STL [R1+0x120], R4 ;  /* 0x0001200401007387 */ /* 0x0001e20000100800 */
[C-C-:B------:R-:W-:Y:S02]  /*91d40*/  LOP3.LUT R6, R28.reuse, 0x17c, R26.reuse, 0xfe, !PT ;  /* 0x0000017c1c067812 */ /* 0x140fe400078efe1a */
[C-C-:B------:R-:W-:Y:S01]  /*91d50*/  LOP3.LUT R5, R28.reuse, 0x13c, R26.reuse, 0xfe, !PT ;  /* 0x0000013c1c057812 */ /* 0x140fe200078efe1a */
[----:B------:R1:W-:Y:S01]  /*91d60*/  @P5 STG.E.U16 desc[UR10][R24.64], R20 ;  /* 0x0000001418005986 */ /* 0x0003e2000c10150a */
[----:B0-----:R-:W-:-:S05]  /*91d70*/  LOP3.LUT R4, R28, 0x1bc, R26, 0xfe, !PT ;  /* 0x000001bc1c047812 */ /* 0x001fca00078efe1a */
[----:B------:R0:W-:Y:S01]  /*91d80*/  STL [R1+0x118], R4 ;  /* 0x0001180401007387 */ /* 0x0001e20000100800 */
[C---:B-1----:R-:W-:Y:S02]  /*91d90*/  VIADD R20, R26.reuse, 0x3c ;  /* 0x0000003c1a147836 */ /* 0x042fe40000000000 */
[----:B------:R-:W-:Y:S01]  /*91da0*/  VIADD R24, R26, 0x7c ;  /* 0x0000007c1a187836 */ /* 0x000fe20000000000 */
[----:B------:R1:W-:Y:S01]  /*91db0*/  STL [R1+0x110], R6 ;  /* 0x0001100601007387 */ /* 0x0003e20000100800 */
[----:B0-----:R-:W-:-:S03]  /*91dc0*/  LOP3.LUT R4, R28, 0xfc, R26, 0xfe, !PT ;  /* 0x000000fc1c047812 */ /* 0x001fc600078efe1a */
[----:B------:R0:W-:Y:S01]  /*91dd0*/  STL [R1+0xa0], R5 ;  /* 0x0000a00501007387 */ /* 0x0001e20000100800 */
[----:B-1----:R-:W-:-:S03]  /*91de0*/  LOP3.LUT R6, R28, 0xbc, R26, 0xfe, !PT ;  /* 0x000000bc1c067812 */ /* 0x002fc600078efe1a */
[----:B------:R1:W-:Y:S01]  /*91df0*/  STL [R1+0x88], R4 ;  /* 0x0000880401007387 */ /* 0x0003e20000100800 */
[----:B0-----:R-:W-:-:S03]  /*91e00*/  LOP3.LUT R5, R28, R20, RZ, 0xfc, !PT ;  /* 0x000000141c057212 */ /* 0x001fc600078efcff */
[----:B------:R0:W-:Y:S01]  /*91e10*/  STL [R1+0x74], R6 ;  /* 0x0000740601007387 */ /* 0x0001e20000100800 */
[----:B-1----:R-:W-:-:S03]  /*91e20*/  LOP3.LUT R4, R28, R24, RZ, 0xfc, !PT ;  /* 0x000000181c047212 */ /* 0x002fc600078efcff */
[----:B------:R1:W-:Y:S04]  /*91e30*/  STL [R1+0x24], R5 ;  /* 0x0000240501007387 */ /* 0x0003e80000100800 */
[----:B------:R2:W-:Y:S01]  /*91e40*/  STL [R1+0x64], R4 ;  /* 0x0000640401007387 */ /* 0x0005e20000100800 */
[C-C-:B0-----:R-:W-:Y:S02]  /*91e50*/  LOP3.LUT R6, R28.reuse, 0x30, R3.reuse, 0xfe, !PT ;  /* 0x000000301c067812 */ /* 0x141fe400078efe03 */
[C-C-:B-1----:R-:W-:Y:S02]  /*91e60*/  LOP3.LUT R5, R28.reuse, 0x38, R3.reuse, 0xfe, !PT ;  /* 0x000000381c057812 */ /* 0x142fe400078efe03 */
[C-C-:B--2---:R-:W-:Y:S01]  /*91e70*/  LOP3.LUT R4, R28.reuse, 0x34, R3.reuse, 0xfe, !PT ;  /* 0x000000341c047812 */ /* 0x144fe200078efe03 */
[----:B------:R0:W-:Y:S04]  /*91e80*/  STL [R1+0x8], R6 ;  /* 0x0000080601007387 */ /* 0x0001e80000100800 */
[----:B------:R1:W-:Y:S01]  /*91e90*/  STL [R1+0xc], R4 ;  /* 0x00000c0401007387 */ /* 0x0003e20000100800 */
[----:B0-----:R-:W-:-:S03]  /*91ea0*/  LOP3.LUT R6, R28, 0x40, R3, 0xfe, !PT ;  /* 0x000000401c067812 */ /* 0x001fc600078efe03 */
[----:B------:R0:W-:Y:S01]  /*91eb0*/  STL [R1+0x20], R5 ;  /* 0x0000200501007387 */ /* 0x0001e20000100800 */
[----:B-1----:R-:W-:-:S03]  /*91ec0*/  LOP3.LUT R4, R28, 0x44, R3, 0xfe, !PT ;  /* 0x000000441c047812 */ /* 0x002fc600078efe03 */
[----:B------:R1:W-:Y:S04]  /*91ed0*/  STL [R1+0x28], R6 ;  /* 0x0000280601007387 */ /* 0x0003e80000100800 */
[----:B------:R2:W-:Y:S01]  /*91ee0*/  STL [R1+0x2c], R4 ;  /* 0x00002c0401007387 */ /* 0x0005e20000100800 */
[C-C-:B0-----:R-:W-:Y:S02]  /*91ef0*/  LOP3.LUT R5, R28.reuse, 0x48, R3.reuse, 0xfe, !PT ;  /* 0x000000481c057812 */ /* 0x141fe400078efe03 */
[----:B-1----:R-:W-:-:S03]  /*91f00*/  LOP3.LUT R6, R28, 0x54, R3, 0xfe, !PT ;  /* 0x000000541c067812 */ /* 0x002fc600078efe03 */
[----:B------:R0:W-:Y:S01]  /*91f10*/  STL [R1+0x30], R5 ;  /* 0x0000300501007387 */ /* 0x0001e20000100800 */
[----:B--2---:R-:W-:-:S05]  /*91f20*/  LOP3.LUT R4, R28, 0x50, R3, 0xfe, !PT ;  /* 0x000000501c047812 */ /* 0x004fca00078efe03 */
[----:B------:R1:W-:Y:S01]  /*91f30*/  STL [R1+0x38], R4 ;  /* 0x0000380401007387 */ /* 0x0003e20000100800 */
[----:B0-----:R-:W-:-:S03]  /*91f40*/  LOP3.LUT R5, R28, 0x58, R3, 0xfe, !PT ;  /* 0x000000581c057812 */ /* 0x001fc600078efe03 */
[----:B------:R0:W-:Y:S01]  /*91f50*/  STL [R1+0x3c], R6 ;  /* 0x00003c0601007387 */ /* 0x0001e20000100800 */
[C-C-:B------:R-:W-:Y:S02]  /*91f60*/  LOP3.LUT R23, R28.reuse, 0x6c, R3.reuse, 0xfe, !PT ;  /* 0x0000006c1c177812 */ /* 0x140fe400078efe03 */
[C-C-:B-1----:R-:W-:Y:S01]  /*91f70*/  LOP3.LUT R4, R28.reuse, 0x5c, R3.reuse, 0xfe, !PT ;  /* 0x0000005c1c047812 */ /* 0x142fe200078efe03 */
[----:B------:R1:W-:Y:S01]  /*91f80*/  STL [R1+0x40], R5 ;  /* 0x0000400501007387 */ /* 0x0003e20000100800 */
[----:B0-----:R-:W-:-:S03]  /*91f90*/  LOP3.LUT R6, R28, 0x60, R3, 0xfe, !PT ;  /* 0x000000601c067812 */ /* 0x001fc600078efe03 */
[----:B------:R0:W-:Y:S01]  /*91fa0*/  STL [R1+0x44], R4 ;  /* 0x0000440401007387 */ /* 0x0001e20000100800 */
[----:B-1----:R-:W-:-:S03]  /*91fb0*/  LOP3.LUT R5, R28, 0x64, R3, 0xfe, !PT ;  /* 0x000000641c057812 */ /* 0x002fc600078efe03 */
[----:B------:R1:W-:Y:S01]  /*91fc0*/  STL [R1+0x48], R6 ;  /* 0x0000480601007387 */ /* 0x0003e20000100800 */
[----:B0-----:R-:W-:-:S03]  /*91fd0*/  LOP3.LUT R4, R28, 0x68, R3, 0xfe, !PT ;  /* 0x000000681c047812 */ /* 0x001fc600078efe03 */
[----:B------:R0:W-:Y:S04]  /*91fe0*/  STL [R1+0x4c], R5 ;  /* 0x00004c0501007387 */ /* 0x0001e80000100800 */
[----:B------:R-:W-:Y:S04]  /*91ff0*/  STL [R1+0x3068], R23 ;  /* 0x0030681701007387 */ /* 0x000fe80000100800 */
[----:B------:R2:W-:Y:S01]  /*92000*/  STL [R1+0x50], R4 ;  /* 0x0000500401007387 */ /* 0x0005e20000100800 */
[C-C-:B-1----:R-:W-:Y:S02]  /*92010*/  LOP3.LUT R6, R28.reuse, 0x74, R3.reuse, 0xfe, !PT ;  /* 0x000000741c067812 */ /* 0x142fe400078efe03 */
[----:B0-----:R-:W-:-:S02]  /*92020*/  LOP3.LUT R5, R28, 0x78, R3, 0xfe, !PT ;  /* 0x000000781c057812 */ /* 0x001fc400078efe03 */
[C-C-:B------:R-:W-:Y:S02]  /*92030*/  LOP3.LUT R22, R28.reuse, 0x4c, R3.reuse, 0xfe, !PT ;  /* 0x0000004c1c167812 */ /* 0x140fe400078efe03 */
[C-C-:B--2---:R-:W-:Y:S02]  /*92040*/  LOP3.LUT R4, R28.reuse, 0x70, R3.reuse, 0xfe, !PT ;  /* 0x000000701c047812 */ /* 0x144fe400078efe03 */
[----:B------:R-:W-:-:S03]  /*92050*/  LOP3.LUT R23, R28, 0x84, R3, 0xfe, !PT ;  /* 0x000000841c177812 */ /* 0x000fc600078efe03 */
[----:B------:R0:W-:Y:S04]  /*92060*/  STL [R1+0x58], R4 ;  /* 0x0000580401007387 */ /* 0x0001e80000100800 */
[----:B------:R-:W-:Y:S01]  /*92070*/  STL [R1+0x5c], R6 ;  /* 0x00005c0601007387 */ /* 0x000fe20000100800 */
[----:B0-----:R-:W-:-:S03]  /*92080*/  LOP3.LUT R4, R28, 0x80, R3, 0xfe, !PT ;  /* 0x000000801c047812 */ /* 0x001fc600078efe03 */
[----:B------:R0:W-:Y:S04]  /*92090*/  STL [R1+0x60], R5 ;  /* 0x0000600501007387 */ /* 0x0001e80000100800 */
[----:B------:R-:W-:Y:S04]  /*920a0*/  STL.64 [R1+0x3070], R22 ;  /* 0x0030701601007387 */ /* 0x000fe80000100a00 */
[----:B------:R1:W-:Y:S01]  /*920b0*/  STL [R1+0x68], R4 ;  /* 0x0000680401007387 */ /* 0x0003e20000100800 */
[C-C-:B0-----:R-:W-:Y:S02]  /*920c0*/  LOP3.LUT R5, R28.reuse, 0x88, R3.reuse, 0xfe, !PT ;  /* 0x000000881c057812 */ /* 0x141fe400078efe03 */
[----:B------:R-:W-:-:S03]  /*920d0*/  LOP3.LUT R6, R28, 0x90, R3, 0xfe, !PT ;  /* 0x000000901c067812 */ /* 0x000fc600078efe03 */
[----:B------:R0:W-:Y:S01]  /*920e0*/  STL [R1+0x70], R5 ;  /* 0x0000700501007387 */ /* 0x0001e20000100800 */
[----:B-1----:R-:W-:-:S05]  /*920f0*/  LOP3.LUT R4, R28, 0x8c, R3, 0xfe, !PT ;  /* 0x0000008c1c047812 */ /* 0x002fca00078efe03 */
[----:B------:R1:W-:Y:S01]  /*92100*/  STL [R1+0x78], R4 ;  /* 0x0000780401007387 */ /* 0x0003e20000100800 */
[----:B0-----:R-:W-:-:S03]  /*92110*/  LOP3.LUT R5, R28, 0x94, R3, 0xfe, !PT ;  /* 0x000000941c057812 */ /* 0x001fc600078efe03 */
[----:B------:R0:W-:Y:S01]  /*92120*/  STL [R1+0x7c], R6 ;  /* 0x00007c0601007387 */ /* 0x0001e20000100800 */
[----:B-1----:R-:W-:-:S03]  /*92130*/  LOP3.LUT R4, R28, 0x98, R3, 0xfe, !PT ;  /* 0x000000981c047812 */ /* 0x002fc600078efe03 */
[----:B------:R1:W-:Y:S01]  /*92140*/  STL [R1+0x80], R5 ;  /* 0x0000800501007387 */ /* 0x0003e20000100800 */
[----:B0-----:R-:W-:-:S03]  /*92150*/  LOP3.LUT R6, R28, 0x9c, R3, 0xfe, !PT ;  /* 0x0000009c1c067812 */ /* 0x001fc600078efe03 */
[----:B------:R0:W-:Y:S01]  /*92160*/  STL [R1+0x84], R4 ;  /* 0x0000840401007387 */ /* 0x0001e20000100800 */
[----:B-1----:R-:W-:-:S03]  /*92170*/  LOP3.LUT R5, R28, 0xa0, R3, 0xfe, !PT ;  /* 0x000000a01c057812 */ /* 0x002fc600078efe03 */
[----:B------:R1:W-:Y:S01]  /*92180*/  STL [R1+0x8c], R6 ;  /* 0x00008c0601007387 */ /* 0x0003e20000100800 */
[----:B0-----:R-:W-:-:S03]  /*92190*/  LOP3.LUT R4, R28, 0xa4, R3, 0xfe, !PT ;  /* 0x000000a41c047812 */ /* 0x001fc600078efe03 */
[----:B------:R0:W-:Y:S04]  /*921a0*/  STL [R1+0x90], R5 ;  /* 0x0000900501007387 */ /* 0x0001e80000100800 */
[----:B------:R2:W-:Y:S01]  /*921b0*/  STL [R1+0x94], R4 ;  /* 0x0000940401007387 */ /* 0x0005e20000100800 */
[C-C-:B-1----:R-:W-:Y:S02]  /*921c0*/  LOP3.LUT R6, R28.reuse, 0xa8, R3.reuse, 0xfe, !PT ;  /* 0x000000a81c067812 */ /* 0x142fe400078efe03 */
[----:B0-----:R-:W-:-:S03]  /*921d0*/  LOP3.LUT R5, R28, 0xac, R3, 0xfe, !PT ;  /* 0x000000ac1c057812 */ /* 0x001fc600078efe03 */
[----:B------:R0:W-:Y:S01]  /*921e0*/  STL [R1+0x98], R6 ;  /* 0x0000980601007387 */ /* 0x0001e20000100800 */
[----:B--2---:R-:W-:-:S03]  /*921f0*/  LOP3.LUT R4, R28, 0xb0, R3, 0xfe, !PT ;  /* 0x000000b01c047812 */ /* 0x004fc600078efe03 */
[----:B------:R1:W-:Y:S04]  /*92200*/  STL [R1+0x9c], R5 ;  /* 0x00009c0501007387 */ /* 0x0003e80000100800 */
[----:B------:R2:W-:Y:S01]  /*92210*/  STL [R1+0xb0], R4 ;  /* 0x0000b00401007387 */ /* 0x0005e20000100800 */
[C-C-:B0-----:R-:W-:Y:S02]  /*92220*/  LOP3.LUT R6, R28.reuse, 0xb4, R3.reuse, 0xfe, !PT ;  /* 0x000000b41c067812 */ /* 0x141fe400078efe03 */
[----:B-1----:R-:W-:-:S03]  /*92230*/  LOP3.LUT R5, R28, 0xb8, R3, 0xfe, !PT ;  /* 0x000000b81c057812 */ /* 0x002fc600078efe03 */
        /* <DEDUP_REMOVED lines=14> */
[----:B------:R1:W-:Y:S01]  /*92320*/  STL [R1+0x12c], R5 ;  /* 0x00012c0501007387 */ /* 0x0003e20000100800 */
[----:B------:R-:W-:-:S03]  /*92330*/  LOP3.LUT R12, R28, 0xe8, R3, 0xfe, !PT ;  /* 0x000000e81c0c7812 */ /* 0x000fc600078efe03 */
[----:B------:R2:W-:Y:S01]  /*92340*/  STL [R1+0x130], R4 ;  /* 0x0001300401007387 */ /* 0x0005e20000100800 */
[C-C-:B0-----:R-:W-:Y:S02]  /*92350*/  LOP3.LUT R6, R28.reuse, 0xdc, R3.reuse, 0xfe, !PT ;  /* 0x000000dc1c067812 */ /* 0x141fe400078efe03 */
[----:B-1----:R-:W-:-:S03]  /*92360*/  LOP3.LUT R5, R28, 0xe0, R3, 0xfe, !PT ;  /* 0x000000e01c057812 */ /* 0x002fc600078efe03 */
[----:B------:R0:W-:Y:S01]  /*92370*/  STL [R1+0x134], R6 ;  /* 0x0001340601007387 */ /* 0x0001e20000100800 */
[----:B--2---:R-:W-:-:S03]  /*92380*/  LOP3.LUT R4, R28, 0xe4, R3, 0xfe, !PT ;  /* 0x000000e41c047812 */ /* 0x004fc600078efe03 */
[----:B------:R1:W-:Y:S04]  /*92390*/  STL [R1+0x138], R5 ;  /* 0x0001380501007387 */ /* 0x0003e80000100800 */
[----:B------:R-:W-:Y:S04]  /*923a0*/  STL [R1+0x3058], R12 ;  /* 0x0030580c01007387 */ /* 0x000fe80000100800 */
[----:B------:R2:W-:Y:S01]  /*923b0*/  STL [R1+0x13c], R4 ;  /* 0x00013c0401007387 */ /* 0x0005e20000100800 */
[C-C-:B0-----:R-:W-:Y:S02]  /*923c0*/  LOP3.LUT R6, R28.reuse, 0xf0, R3.reuse, 0xfe, !PT ;  /* 0x000000f01c067812 */ /* 0x141fe400078efe03 */
[----:B-1----:R-:W-:-:S02]  /*923d0*/  LOP3.LUT R5, R28, 0xf4, R3, 0xfe, !PT ;  /* 0x000000f41c057812 */ /* 0x002fc400078efe03 */
[----:B--2---:R-:W-:-:S05]  /*923e0*/  LOP3.LUT R4, R28, 0xec, R3, 0xfe, !PT ;  /* 0x000000ec1c047812 */ /* 0x004fca00078efe03 */
[----:B------:R0:W-:Y:S01]  /*923f0*/  STL [R1+0x144], R4 ;  /* 0x0001440401007387 */ /* 0x0001e20000100800 */
[----:B------:R-:W-:-:S03]  /*92400*/  LOP3.LUT R8, R28, 0x10c, R3, 0xfe, !PT ;  /* 0x0000010c1c087812 */ /* 0x000fc600078efe03 */
[----:B------:R1:W-:Y:S01]  /*92410*/  STL [R1+0x148], R6 ;  /* 0x0001480601007387 */ /* 0x0003e20000100800 */
[----:B0-----:R-:W-:-:S03]  /*92420*/  LOP3.LUT R4, R28, 0xf8, R3, 0xfe, !PT ;  /* 0x000000f81c047812 */ /* 0x001fc600078efe03 */
[----:B------:R0:W-:Y:S01]  /*92430*/  STL [R1+0x14c], R5 ;  /* 0x00014c0501007387 */ /* 0x0001e20000100800 */
[----:B-1----:R-:W-:-:S03]  /*92440*/  LOP3.LUT R6, R28, 0x100, R3, 0xfe, !PT ;  /* 0x000001001c067812 */ /* 0x002fc600078efe03 */
[----:B------:R1:W-:Y:S01]  /*92450*/  STL [R1+0x150], R4 ;  /* 0x0001500401007387 */ /* 0x0003e20000100800 */
[----:B0-----:R-:W-:-:S03]  /*92460*/  LOP3.LUT R5, R28, 0x104, R3, 0xfe, !PT ;  /* 0x000001041c057812 */ /* 0x001fc600078efe03 */
[----:B------:R-:W-:Y:S01]  /*92470*/  STL [R1+0x154], R6 ;  /* 0x0001540601007387 */ /* 0x000fe20000100800 */
[----:B-1----:R-:W-:-:S03]  /*92480*/  LOP3.LUT R4, R28, 0x108, R3, 0xfe, !PT ;  /* 0x000001081c047812 */ /* 0x002fc600078efe03 */
[----:B------:R0:W-:Y:S01]  /*92490*/  STL [R1+0x158], R5 ;  /* 0x0001580501007387 */ /* 0x0001e20000100800 */
[----:B------:R-:W-:-:S03]  /*924a0*/  LOP3.LUT R16, R28, 0x110, R3, 0xfe, !PT ;  /* 0x000001101c107812 */ /* 0x000fc600078efe03 */
[----:B------:R-:W-:Y:S04]  /*924b0*/  STL [R1+0x3050], R8 ;  /* 0x0030500801007387 */ /* 0x000fe80000100800 */
[----:B------:R1:W-:Y:S01]  /*924c0*/  STL [R1+0x15c], R4 ;  /* 0x00015c0401007387 */ /* 0x0003e20000100800 */
[----:B0-----:R-:W-:-:S03]  /*924d0*/  LOP3.LUT R5, R28, 0x114, R3, 0xfe, !PT ;  /* 0x000001141c057812 */ /* 0x001fc600078efe03 */
[----:B------:R-:W-:Y:S01]  /*924e0*/  STL [R1+0x3054], R16 ;  /* 0x0030541001007387 */ /* 0x000fe20000100800 */
[C-C-:B-1----:R-:W-:Y:S02]  /*924f0*/  LOP3.LUT R4, R28.reuse, 0x118, R3.reuse, 0xfe, !PT ;  /* 0x000001181c047812 */ /* 0x142fe400078efe03 */
[----:B------:R-:W-:-:S03]  /*92500*/  LOP3.LUT R6, R28, 0x11c, R3, 0xfe, !PT ;  /* 0x0000011c1c067812 */ /* 0x000fc600078efe03 */
[----:B------:R0:W-:Y:S04]  /*92510*/  STL [R1+0x305c], R4 ;  /* 0x00305c0401007387 */ /* 0x0001e80000100800 */
[----:B------:R1:W-:Y:S01]  /*92520*/  STL [R1+0x168], R5 ;  /* 0x0001680501007387 */ /* 0x0003e20000100800 */
[C-C-:B0-----:R-:W-:Y:S02]  /*92530*/  LOP3.LUT R4, R28.reuse, 0x120, R3.reuse, 0xfe, !PT ;  /* 0x000001201c047812 */ /* 0x141fe400078efe03 */
[C-C-:B-1----:R-:W-:Y:S01]  /*92540*/  LOP3.LUT R5, R28.reuse, 0x124, R3.reuse, 0xfe, !PT ;  /* 0x000001241c057812 */ /* 0x142fe200078efe03 */
[----:B------:R0:W-:Y:S04]  /*92550*/  STL [R1+0x170], R6 ;  /* 0x0001700601007387 */ /* 0x0001e80000100800 */
[----:B------:R-:W-:Y:S04]  /*92560*/  STL [R1+0x3060], R5 ;  /* 0x0030600501007387 */ /* 0x000fe80000100800 */
[----:B------:R1:W-:Y:S01]  /*92570*/  STL [R1+0x174], R4 ;  /* 0x0001740401007387 */ /* 0x0003e20000100800 */
[----:B0-----:R-:W-:-:S02]  /*92580*/  LOP3.LUT R6, R28, 0x138, R3, 0xfe, !PT ;  /* 0x000001381c067812 */ /* 0x001fc400078efe03 */
[C-C-:B-1----:R-:W-:Y:S02]  /*92590*/  LOP3.LUT R4, R28.reuse, 0x134, R3.reuse, 0xfe, !PT ;  /* 0x000001341c047812 */ /* 0x142fe400078efe03 */
[----:B------:R-:W-:-:S03]  /*925a0*/  LOP3.LUT R5, R28, 0x140, R3, 0xfe, !PT ;  /* 0x000001401c057812 */ /* 0x000fc600078efe03 */
[----:B------:R0:W-:Y:S04]  /*925b0*/  STL [R1+0x18c], R4 ;  /* 0x00018c0401007387 */ /* 0x0001e80000100800 */
[----:B------:R-:W-:Y:S01]  /*925c0*/  STL [R1+0x190], R6 ;  /* 0x0001900601007387 */ /* 0x000fe20000100800 */
[----:B0-----:R-:W-:-:S03]  /*925d0*/  LOP3.LUT R4, R28, 0x144, R3, 0xfe, !PT ;  /* 0x000001441c047812 */ /* 0x001fc600078efe03 */
[----:B------:R0:W-:Y:S04]  /*925e0*/  STL [R1+0x194], R5 ;  /* 0x0001940501007387 */ /* 0x0001e80000100800 */
[----:B------:R1:W-:Y:S01]  /*925f0*/  STL [R1+0x198], R4 ;  /* 0x0001980401007387 */ /* 0x0003e20000100800 */
[C-C-:B------:R-:W-:Y:S02]  /*92600*/  LOP3.LUT R7, R28.reuse, 0x160, R3.reuse, 0xfe, !PT ;  /* 0x000001601c077812 */ /* 0x140fe400078efe03 */
[C-C-:B0-----:R-:W-:Y:S02]  /*92610*/  LOP3.LUT R5, R28.reuse, 0x158, R3.reuse, 0xfe, !PT ;  /* 0x000001581c057812 */ /* 0x141fe400078efe03 */
[----:B-1----:R-:W-:-:S03]  /*92620*/  LOP3.LUT R4, R28, 0x15c, R3, 0xfe, !PT ;  /* 0x0000015c1c047812 */ /* 0x002fc600078efe03 */
[----:B------:R0:W-:Y:S04]  /*92630*/  STL [R1+0x1ac], R5 ;  /* 0x0001ac0501007387 */ /* 0x0001e80000100800 */
[----:B------:R1:W-:Y:S01]  /*92640*/  STL [R1+0x1b0], R4 ;  /* 0x0001b00401007387 */ /* 0x0003e20000100800 */
[C-C-:B------:R-:W-:Y:S02]  /*92650*/  LOP3.LUT R8, R28.reuse, 0x180, R3.reuse, 0xfe, !PT ;  /* 0x000001801c087812 */ /* 0x140fe400078efe03 */
[C-C-:B0-----:R-:W-:Y:S01]  /*92660*/  LOP3.LUT R5, R28.reuse, 0x164, R3.reuse, 0xfe, !PT ;  /* 0x000001641c057812 */ /* 0x141fe200078efe03 */
[----:B------:R-:W-:Y:S01]  /*92670*/  STL [R1+0x1b4], R7 ;  /* 0x0001b40701007387 */ /* 0x000fe20000100800 */
[----:B-1----:R-:W-:-:S03]  /*92680*/  LOP3.LUT R4, R28, 0x168, R3, 0xfe, !PT ;  /* 0x000001681c047812 */ /* 0x002fc600078efe03 */
        /* <DEDUP_REMOVED lines=35> */
[----:B------:R-:W2:Y:S04]  /*928c0*/  LDL.LU R16, [R1+0xb4] ;  /* 0x0000b40001107983 */ /* 0x000ea80000300800 */
[----:B------:R1:W-:Y:S04]  /*928d0*/  STL [R1+0x214], R5 ;  /* 0x0002140501007387 */ /* 0x0003e80000100800 */
[----:B------:R3:W-:Y:S01]  /*928e0*/  STL [R1+0x218], R4 ;  /* 0x0002180401007387 */ /* 0x0007e20000100800 */
[----:B------:R-:W-:-:S03]  /*928f0*/  LOP3.LUT R12, R28, 0x1d4, R3, 0xfe, !PT ;  /* 0x000001d41c0c7812 */ /* 0x000fc600078efe03 */
[----:B0-----:R-:W4:Y:S01]  /*92900*/  LDL.LU R8, [R1+0xc4] ;  /* 0x0000c40001087983 */ /* 0x001f220000300800 */
[C-C-:B-1----:R-:W-:Y:S02]  /*92910*/  LOP3.LUT R5, R28.reuse, 0x1cc, R3.reuse, 0xfe, !PT ;  /* 0x000001cc1c057812 */ /* 0x142fe400078efe03 */
[----:B---3--:R-:W-:-:S03]  /*92920*/  LOP3.LUT R4, R28, 0x1d0, R3, 0xfe, !PT ;  /* 0x000001d01c047812 */ /* 0x008fc600078efe03 */
[----:B------:R0:W-:Y:S04]  /*92930*/  STL [R1+0x21c], R5 ;  /* 0x00021c0501007387 */ /* 0x0001e80000100800 */
[----:B------:R1:W-:Y:S01]  /*92940*/  STL [R1+0x220], R4 ;  /* 0x0002200401007387 */ /* 0x0003e20000100800 */
[C-C-:B0-----:R-:W-:Y:S02]  /*92950*/  LOP3.LUT R5, R28.reuse, 0x1dc, R3.reuse, 0xfe, !PT ;  /* 0x000001dc1c057812 */ /* 0x141fe400078efe03 */
[C-C-:B-1----:R-:W-:Y:S01]  /*92960*/  LOP3.LUT R4, R28.reuse, 0x1d8, R3.reuse, 0xfe, !PT ;  /* 0x000001d81c047812 */ /* 0x142fe200078efe03 */
[----:B------:R0:W-:Y:S04]  /*92970*/  STL [R1+0x224], R12 ;  /* 0x0002240c01007387 */ /* 0x0001e80000100800 */
[----:B------:R1:W-:Y:S04]  /*92980*/  STL [R1+0x228], R4 ;  /* 0x0002280401007387 */ /* 0x0003e80000100800 */
[----:B------:R3:W-:Y:S01]  /*92990*/  STL [R1+0x22c], R5 ;  /* 0x00022c0501007387 */ /* 0x0007e20000100800 */
[----:B0-----:R-:W-:-:S02]  /*929a0*/  LOP3.LUT R12, R28, 0x1e0, R3, 0xfe, !PT ;  /* 0x000001e01c0c7812 */ /* 0x001fc400078efe03 */
[----:B-1----:R-:W-:-:S03]  /*929b0*/  LOP3.LUT R4, R28, 0x1e4, R3, 0xfe, !PT ;  /* 0x000001e41c047812 */ /* 0x002fc600078efe03 */
[----:B------:R-:W-:Y:S01]  /*929c0*/  STL [R1+0x230], R12 ;  /* 0x0002300c01007387 */ /* 0x000fe20000100800 */
[----:B---3--:R-:W-:-:S03]  /*929d0*/  LOP3.LUT R5, R28, 0x1e8, R3, 0xfe, !PT ;  /* 0x000001e81c057812 */ /* 0x008fc600078efe03 */
[----:B------:R-:W-:Y:S04]  /*929e0*/  STL [R1+0x234], R4 ;  /* 0x0002340401007387 */ /* 0x000fe80000100800 */
[----:B------:R0:W-:Y:S02]  /*929f0*/  STL [R1+0x238], R5 ;  /* 0x0002380501007387 */ /* 0x0001e40000100800 */
[----:B0-----:R-:W0:Y:S01]  /*92a00*/  LDC R5, c[0x0][0x248] ;  /* 0x00009200ff057b82 */ /* 0x001e220000000800 */
[C-C-:B------:R-:W-:Y:S02]  /*92a10*/  LOP3.LUT R20, R28.reuse, 0x20, R3.reuse, 0xfe, !PT ;  /* 0x000000201c147812 */ /* 0x140fe400078efe03 */
[C-C-:B------:R-:W-:Y:S02]  /*92a20*/  LOP3.LUT R12, R28.reuse, 0x1ec, R3.reuse, 0xfe, !PT ;  /* 0x000001ec1c0c7812 */ /* 0x140fe400078efe03 */
[----:B------:R-:W-:-:S02]  /*92a30*/  LOP3.LUT R4, R28, 0x1f0, R3, 0xfe, !PT ;  /* 0x000001f01c047812 */ /* 0x000fc400078efe03 */
[C-C-:B------:R-:W-:Y:S01]  /*92a40*/  LOP3.LUT R26, R28.reuse, 0x2c, R3.reuse, 0xfe, !PT ;  /* 0x0000002c1c1a7812 */ /* 0x140fe200078efe03 */
[----:B------:R1:W-:Y:S01]  /*92a50*/  STL [R1+0x23c], R12 ;  /* 0x00023c0c01007387 */ /* 0x0003e20000100800 */
[----:B------:R-:W-:Y:S02]  /*92a60*/  LOP3.LUT R22, R28, 0x1f4, R3, 0xfe, !PT ;  /* 0x000001f41c167812 */ /* 0x000fe400078efe03 */
[----:B------:R-:W-:Y:S01]  /*92a70*/  ISETP.LT.AND P1, PT, R20, UR4, !P0 ;  /* 0x0000000414007c0c */ /* 0x000fe2000c721270 */
[----:B------:R3:W-:Y:S01]  /*92a80*/  STL [R1+0x240], R4 ;  /* 0x0002400401007387 */ /* 0x0007e20000100800 */
[----:B------:R-:W-:Y:S01]  /*92a90*/  ISETP.LT.AND P4, PT, R26, UR7, !P0 ;  /* 0x000000071a007c0c */ /* 0x000fe2000c781270 */
[----:B------:R-:W-:Y:S02]  /*92aa0*/  ULDC UR4, c[0x0][0x22c] ;  /* 0x00008b0000047ab9 */ /* 0x000fe40000000800 */
[----:B-1----:R-:W5:Y:S04]  /*92ab0*/  LDL.LU R12, [R1+0xc] ;  /* 0x00000c00010c7983 */ /* 0x002f680000300800 */
[----:B---3--:R-:W3:Y:S01]  /*92ac0*/  LDL.LU R4, [R1+0x24] ;  /* 0x0000240001047983 */ /* 0x008ee20000300800 */
[----:B0-----:R-:W-:-:S03]  /*92ad0*/  IMAD R20, R20, R5, RZ ;  /* 0x0000000514147224 */ /* 0x001fc600078e02ff */
[----:B------:R0:W-:Y:S01]  /*92ae0*/  STL [R1+0x244], R22 ;  /* 0x0002441601007387 */ /* 0x0001e20000100800 */
[----:B------:R-:W-:Y:S02]  /*92af0*/  IMAD R27, R26, R5, RZ ;  /* 0x000000051a1b7224 */ /* 0x000fe400078e02ff */
[----:B------:R-:W-:Y:S01]  /*92b00*/  IMAD.MOV.U32 R26, RZ, RZ, R28 ;  /* 0x000000ffff1a7224 */ /* 0x000fe200078e001c */
[--C-:B------:R-:W-:Y:S02]  /*92b10*/  LOP3.LUT R24, R28, 0x24, R3.reuse, 0xfe, !PT ;  /* 0x000000241c187812 */ /* 0x100fe400078efe03 */
[----:B0-----:R-:W-:Y:S02]  /*92b20*/  LEA R22, P6, R20, R0, 0x1 ;  /* 0x0000000014167211 */ /* 0x001fe400078c08ff */
[----:B------:R-:W-:Y:S02]  /*92b30*/  LOP3.LUT R25, R28, 0x28, R3, 0xfe, !PT ;  /* 0x000000281c197812 */ /* 0x000fe400078efe03 */
[----:B------:R-:W-:-:S02]  /*92b40*/  LEA.HI.X.SX32 R23, R20, R2, 0x1, P6 ;  /* 0x0000000214177211 */ /* 0x000fc400030f0eff */
[C-C-:B------:R-:W-:Y:S01]  /*92b50*/  LOP3.LUT R13, R28.reuse, 0x128, R3.reuse, 0xfe, !PT ;  /* 0x000001281c0d7812 */ /* 0x140fe200078efe03 */
[----:B------:R-:W3:Y:S01]  /*92b60*/  LDL.LU R20, [R1+0x8] ;  /* 0x0000080001147983 */ /* 0x000ee20000300800 */
[C-C-:B------:R-:W-:Y:S02]  /*92b70*/  LOP3.LUT R9, R28.reuse, 0x12c, R3.reuse, 0xfe, !PT ;  /* 0x0000012c1c097812 */ /* 0x140fe400078efe03 */
[C-C-:B------:R-:W-:Y:S02]  /*92b80*/  LOP3.LUT R17, R28.reuse, 0x130, R3.reuse, 0xfe, !PT ;  /* 0x000001301c117812 */ /* 0x140fe400078efe03 */
[C-C-:B------:R-:W-:Y:S02]  /*92b90*/  LOP3.LUT R14, R28.reuse, 0x148, R3.reuse, 0xfe, !PT ;  /* 0x000001481c0e7812 */ /* 0x140fe400078efe03 */
[C-C-:B------:R-:W-:Y:S02]  /*92ba0*/  LOP3.LUT R10, R28.reuse, 0x14c, R3.reuse, 0xfe, !PT ;  /* 0x0000014c1c0a7812 */ /* 0x140fe400078efe03 */
[----:B------:R-:W-:-:S02]  /*92bb0*/  LOP3.LUT R6, R28, 0x150, R3, 0xfe, !PT ;  /* 0x000001501c067812 */ /* 0x000fc400078efe03 */
[C-C-:B------:R-:W-:Y:S02]  /*92bc0*/  LOP3.LUT R18, R28.reuse, 0x154, R3.reuse, 0xfe, !PT ;  /* 0x000001541c127812 */ /* 0x140fe400078efe03 */
[C-C-:B------:R-:W-:Y:S02]  /*92bd0*/  LOP3.LUT R11, R28.reuse, 0x16c, R3.reuse, 0xfe, !PT ;  /* 0x0000016c1c0b7812 */ /* 0x140fe400078efe03 */
[C-C-:B------:R-:W-:Y:S02]  /*92be0*/  LOP3.LUT R15, R28.reuse, 0x170, R3.reuse, 0xfe, !PT ;  /* 0x000001701c0f7812 */ /* 0x140fe400078efe03 */
[C-C-:B------:R-:W-:Y:S02]  /*92bf0*/  LOP3.LUT R19, R28.reuse, 0x174, R3.reuse, 0xfe, !PT ;  /* 0x000001741c137812 */ /* 0x140fe400078efe03 */
[--C-:B------:R-:W-:Y:S02]  /*92c00*/  LOP3.LUT R7, R28, 0x178, R3.reuse, 0xfe, !PT ;  /* 0x000001781c077812 */ /* 0x100fe400078efe03 */
[----:B------:R-:W-:-:S02]  /*92c10*/  LOP3.LUT R26, R26, 0x1f8, R3, 0xfe, !PT ;  /* 0x000001f81a1a7812 */ /* 0x000fc400078efe03 */
[----:B------:R-:W2:Y:S01]  /*92c20*/  LDL.LU R3, [R1+0xa4] ;  /* 0x0000a40001037983 */ /* 0x000ea20000300800 */
[C---:B------:R-:W-:Y:S01]  /*92c30*/  IMAD R29, R24.reuse, R5, RZ ;  /* 0x00000005181d7224 */ /* 0x040fe200078e02ff */
[----:B------:R-:W-:Y:S01]  /*92c40*/  ISETP.LT.AND P3, PT, R24, UR5, !P0 ;  /* 0x0000000518007c0c */ /* 0x000fe2000c761270 */
[----:B------:R-:W-:-:S03]  /*92c50*/  ULDC UR5, c[0x0][0x22c] ;  /* 0x00008b0000057ab9 */ /* 0x000fc60000000800 */
[----:B------:R-:W-:-:S04]  /*92c60*/  LEA R28, P5, R29, R0, 0x1 ;  /* 0x000000001d1c7211 */ /* 0x000fc800078a08ff */
[----:B------:R-:W-:Y:S01]  /*92c70*/  LEA.HI.X.SX32 R29, R29, R2, 0x1, P5 ;  /* 0x000000021d1d7211 */ /* 0x000fe200028f0eff */
[----:B------:R0:W-:Y:S01]  /*92c80*/  STL [R1+0x204], R26 ;  /* 0x0002041a01007387 */ /* 0x0001e20000100800 */
[C---:B------:R-:W-:Y:S01]  /*92c90*/  ISETP.LT.AND P2, PT, R25.reuse, UR6, !P0 ;  /* 0x0000000619007c0c */ /* 0x040fe2000c741270 */
[----:B------:R-:W-:Y:S01]  /*92ca0*/  IMAD R25, R25, R5, RZ ;  /* 0x0000000519197224 */ /* 0x000fe200078e02ff */
[----:B------:R-:W-:-:S04]  /*92cb0*/  ULDC UR6, c[0x0][0x22c] ;  /* 0x00008b0000067ab9 */ /* 0x000fc80000000800 */
[-C--:B------:R-:W-:Y:S02]  /*92cc0*/  LEA R24, P6, R25, R0.reuse, 0x1 ;  /* 0x0000000019187211 */ /* 0x080fe400078c08ff */
[----:B0-----:R-:W-:Y:S02]  /*92cd0*/  LEA R26, P5, R27, R0, 0x1 ;  /* 0x000000001b1a7211 */ /* 0x001fe400078a08ff */
[-C--:B------:R-:W-:Y:S02]  /*92ce0*/  LEA.HI.X.SX32 R25, R25, R2.reuse, 0x1, P6 ;  /* 0x0000000219197211 */ /* 0x080fe400030f0eff */
[----:B------:R-:W-:Y:S01]  /*92cf0*/  LEA.HI.X.SX32 R27, R27, R2, 0x1, P5 ;  /* 0x000000021b1b7211 */ /* 0x000fe200028f0eff */
[----:B----4-:R0:W-:Y:S04]  /*92d00*/  @P1 STG.E.U16 desc[UR10][R22.64], R8 ;  /* 0x0000000816001986 */ /* 0x0101e8000c10150a */
[----:B0-----:R-:W4:Y:S04]  /*92d10*/  LDL.LU.64 R22, [R1+0x3070] ;  /* 0x0030700001167983 */ /* 0x001f280000300a00 */
[----:B--2---:R0:W-:Y:S04]  /*92d20*/  @P3 STG.E.U16 desc[UR10][R28.64], R3 ;  /* 0x000000031c003986 */ /* 0x0041e8000c10150a */
[----:B0-----:R-:W2:Y:S04]  /*92d30*/  LDL.LU R28, [R1+0x20] ;  /* 0x00002000011c7983 */ /* 0x001ea80000300800 */
[----:B------:R-:W-:Y:S04]  /*92d40*/  @P2 STG.E.U16 desc[UR10][R24.64], R16 ;  /* 0x0000001018002986 */ /* 0x000fe8000c10150a */
[----:B------:R0:W-:Y:S01]  /*92d50*/  @P4 STG.E.U16 desc[UR10][R26.64], R21 ;  /* 0x000000151a004986 */ /* 0x0001e2000c10150a */
[----:B------:R-:W-:Y:S01]  /*92d60*/  PRMT R29, R3, 0x7632, R29 ;  /* 0x00007632031d7816 */ /* 0x000fe2000000001d */
[C---:B-----5:R-:W-:Y:S01]  /*92d70*/  IMAD R3, R12.reuse, R5, RZ ;  /* 0x000000050c037224 */ /* 0x060fe200078e02ff */
[----:B------:R-:W-:Y:S01]  /*92d80*/  ISETP.LT.AND P3, PT, R12, UR5, !P0 ;  /* 0x000000050c007c0c */ /* 0x000fe2000c761270 */
[----:B------:R-:W-:Y:S01]  /*92d90*/  ULDC UR5, c[0x0][0x22c] ;  /* 0x00008b0000057ab9 */ /* 0x000fe20000000800 */
[----:B0-----:R-:W-:-:S02]  /*92da0*/  PRMT R21, R8, 0x7632, R21 ;  /* 0x0000763208157816 */ /* 0x001fc40000000015 */
[----:B------:R-:W5:Y:S04]  /*92db0*/  LDL.LU R8, [R1+0x28] ;  /* 0x0000280001087983 */ /* 0x000f680000300800 */
[----:B------:R-:W4:Y:S01]  /*92dc0*/  LDL.LU R12, [R1+0x2c] ;  /* 0x00002c00010c7983 */ /* 0x000f220000300800 */
[C---:B---3--:R-:W-:Y:S01]  /*92dd0*/  ISETP.LT.AND P5, PT, R20.reuse, UR4, !P0 ;  /* 0x0000000414007c0c */ /* 0x048fe2000c7a1270 */
[----:B------:R-:W-:Y:S01]  /*92de0*/  IMAD R20, R20, R5, RZ ;  /* 0x0000000514147224 */ /* 0x000fe200078e02ff */
[----:B------:R-:W-:-:S04]  /*92df0*/  ULDC UR4, c[0x0][0x22c] ;  /* 0x00008b0000047ab9 */ /* 0x000fc80000000800 */
[CC--:B------:R-:W-:Y:S02]  /*92e00*/  LEA R26, P1, R20.reuse, R0.reuse, 0x1 ;  /* 0x00000000141a7211 */ /* 0x0c0fe400078208ff */
[C---:B------:R-:W-:Y:S02]  /*92e10*/  LEA R24, P4, R3.reuse, R0, 0x1 ;  /* 0x0000000003187211 */ /* 0x040fe400078808ff */
[-C--:B------:R-:W-:Y:S02]  /*92e20*/  LEA.HI.X.SX32 R27, R20, R2.reuse, 0x1, P1 ;  /* 0x00000002141b7211 */ /* 0x080fe400008f0eff */
[----:B------:R-:W-:-:S03]  /*92e30*/  LEA.HI.X.SX32 R25, R3, R2, 0x1, P4 ;  /* 0x0000000203197211 */ /* 0x000fc600020f0eff */
[----:B------:R-:W-:Y:S01]  /*92e40*/  @P5 STG.E.U16 desc[UR10][R26.64], R21 ;  /* 0x000000151a005986 */ /* 0x000fe2000c10150a */
[----:B------:R-:W-:-:S03]  /*92e50*/  IMAD R3, R4, R5, RZ ;  /* 0x0000000504037224 */ /* 0x000fc600078e02ff */
[----:B------:R0:W-:Y:S01]  /*92e60*/  @P3 STG.E.U16 desc[UR10][R24.64], R29 ;  /* 0x0000001d18003986 */ /* 0x0001e2000c10150a */
[----:B------:R-:W-:Y:S01]  /*92e70*/  ISETP.LT.AND P1, PT, R4, UR5, !P0 ;  /* 0x0000000504007c0c */ /* 0x000fe2000c721270 */
[----:B------:R-:W-:Y:S01]  /*92e80*/  ULDC UR5, c[0x0][0x22c] ;  /* 0x00008b0000057ab9 */ /* 0x000fe20000000800 */
[----:B0-----:R-:W-:Y:S02]  /*92e90*/  PRMT R24, R16, 0x7632, R24 ;  /* 0x0000763210187816 */ /* 0x001fe40000000018 */
[----:B------:R-:W-:Y:S02]  /*92ea0*/  LEA R20, P3, R3, R0, 0x1 ;  /* 0x0000000003147211 */ /* 0x000fe400078608ff */
[----:B------:R-:W-:Y:S02]  /*92eb0*/  PRMT R25, R21, 0x7632, R25 ;  /* 0x0000763215197816 */ /* 0x000fe40000000019 */
[----:B------:R-:W-:Y:S02]  /*92ec0*/  LEA.HI.X.SX32 R21, R3, R2, 0x1, P3 ;  /* 0x0000000203157211 */ /* 0x000fe400018f0eff */
[C---:B--2---:R-:W-:Y:S01]  /*92ed0*/  ISETP.LT.AND P2, PT, R28.reuse, UR4, !P0 ;  /* 0x000000041c007c0c */ /* 0x044fe2000c741270 */
[----:B------:R-:W-:Y:S01]  /*92ee0*/  IMAD R28, R28, R5, RZ ;  /* 0x000000051c1c7224 */ /* 0x000fe200078e02ff */
[----:B------:R-:W-:Y:S01]  /*92ef0*/  ULDC UR4, c[0x0][0x22c] ;  /* 0x00008b0000047ab9 */ /* 0x000fe20000000800 */
[----:B------:R-:W2:Y:S03]  /*92f00*/  LDL.LU R5, [R1+0xb8] ;  /* 0x0000b80001057983 */ /* 0x000ea60000300800 */
[C---:B------:R-:W-:Y:S01]  /*92f10*/  LEA R26, P4, R28.reuse, R0, 0x1 ;  /* 0x000000001c1a7211 */ /* 0x040fe200078808ff */
[----:B------:R-:W3:Y:S03]  /*92f20*/  LDL.LU R29, [R1+0xc8] ;  /* 0x0000c800011d7983 */ /* 0x000ee60000300800 */
[----:B------:R-:W-:Y:S01]  /*92f30*/  LEA.HI.X.SX32 R27, R28, R2, 0x1, P4 ;  /* 0x000000021c1b7211 */ /* 0x000fe200020f0eff */
[----:B------:R-:W2:Y:S01]  /*92f40*/  LDL.LU R4, [R1+0xa8] ;  /* 0x0000a80001047983 */ /* 0x000ea20000300800 */
[----:B------:R-:W0:Y:S03]  /*92f50*/  LDC R28, c[0x0][0x248] ;  /* 0x00009200ff1c7b82 */ /* 0x000e260000000800 */
[----:B------:R1:W-:Y:S04]  /*92f60*/  @P2 STG.E.U16 desc[UR10][R26.64], R24 ;  /* 0x000000181a002986 */ /* 0x0003e8000c10150a */
[----:B-1----:R-:W2:Y:S01]  /*92f70*/  LDL.LU R27, [R1+0x30] ;  /* 0x00003000011b7983 */ /* 0x002ea20000300800 */
[----:B-----5:R-:W-:Y:S01]  /*92f80*/  ISETP.LT.AND P4, PT, R8, UR4, !P0 ;  /* 0x0000000408007c0c */ /* 0x020fe2000c781270 */
[----:B------:R-:W-:-:S02]  /*92f90*/  ULDC UR4, c[0x0][0x22c] ;  /* 0x00008b0000047ab9 */ /* 0x000fc40000000800 */
[----:B------:R1:W-:Y:S01]  /*92fa0*/  @P1 STG.E.U16 desc[UR10][R20.64], R25 ;  /* 0x0000001914001986 */ /* 0x0003e2000c10150a */
[----:B0-----:R-:W-:Y:S01]  /*92fb0*/  IMAD R3, R8, R28, RZ ;  /* 0x0000001c08037224 */ /* 0x001fe200078e02ff */
[C---:B----4-:R-:W-:Y:S02]  /*92fc0*/  ISETP.LT.AND P3, PT, R12.reuse, UR4, !P0 ;  /* 0x000000040c007c0c */ /* 0x050fe4000c761270 */
[----:B------:R-:W4:Y:S01]  /*92fd0*/  LDL.LU R8, [R1+0x3c] ;  /* 0x00003c0001087983 */ /* 0x000f220000300800 */
[----:B------:R-:W-:Y:S01]  /*92fe0*/  ULDC UR4, c[0x0][0x22c] ;  /* 0x00008b0000047ab9 */ /* 0x000fe20000000800 */
[C---:B------:R-:W-:Y:S01]  /*92ff0*/  LEA R24, P1, R3.reuse, R0, 0x1 ;  /* 0x0000000003187211 */ /* 0x040fe200078208ff */
[----:B-1----:R-:W-:Y:S02]  /*93000*/  IMAD R21, R12, R28, RZ ;  /* 0x0000001c0c157224 */ /* 0x002fe400078e02ff */
[----:B------:R-:W5:Y:S01]  /*93010*/  LDL.LU R12, [R1+0x40] ;  /* 0x00004000010c7983 */ /* 0x000f620000300800 */
[----:B------:R-:W-:Y:S01]  /*93020*/  LEA.HI.X.SX32 R25, R3, R2, 0x1, P1 ;  /* 0x0000000203197211 */ /* 0x000fe200008f0eff */
[C---:B------:R-:W-:Y:S01]  /*93030*/  IMAD R3, R22.reuse, R28, RZ ;  /* 0x0000001c16037224 */ /* 0x040fe200078e02ff */
[----:B------:R-:W-:Y:S01]  /*93040*/  ISETP.LT.AND P1, PT, R22, UR6, !P0 ;  /* 0x0000000616007c0c */ /* 0x000fe2000c721270 */
[----:B------:R-:W5:Y:S01]  /*93050*/  LDL.LU R16, [R1+0x44] ;  /* 0x0000440001107983 */ /* 0x000f620000300800 */
[----:B------:R-:W-:Y:S01]  /*93060*/  LEA R20, P5, R21, R0, 0x1 ;  /* 0x0000000015147211 */ /* 0x000fe200078a08ff */
[----:B------:R-:W-:-:S02]  /*93070*/  ULDC UR6, c[0x0][0x22c] ;  /* 0x00008b0000067ab9 */ /* 0x000fc40000000800 */
[----:B------:R-:W4:Y:S01]  /*93080*/  LDL.LU R22, [R1+0x306c] ;  /* 0x00306c0001167983 */ /* 0x000f220000300800 */
[----:B------:R-:W-:Y:S02]  /*93090*/  LEA.HI.X.SX32 R21, R21, R2, 0x1, P5 ;  /* 0x0000000215157211 */ /* 0x000fe400028f0eff */
[----:B------:R-:W-:Y:S01]  /*930a0*/  ISETP.LT.AND P5, PT, R23, UR4, !P0 ;  /* 0x0000000417007c0c */ /* 0x000fe2000c7a1270 */
[----:B------:R-:W-:Y:S01]  /*930b0*/  ULDC UR4, c[0x0][0x22c] ;  /* 0x00008b0000047ab9 */ /* 0x000fe20000000800 */
[----:B------:R-:W5:Y:S04]  /*930c0*/  LDL.LU R23, [R1+0x3068] ;  /* 0x0030680001177983 */ /* 0x000f680000300800 */
[----:B---3--:R0:W-:Y:S01]  /*930d0*/  @P4 STG.E.U16 desc[UR10][R24.64], R29 ;  /* 0x0000001d18004986 */ /* 0x0081e2000c10150a */
[----:B------:R-:W-:-:S02]  /*930e0*/  LEA R26, P4, R3, R0, 0x1 ;  /* 0x00000000031a7211 */ /* 0x000fc400078808ff */
[C---:B--2---:R-:W-:Y:S01]  /*930f0*/  ISETP.LT.AND P2, PT, R27.reuse, UR5, !P0 ;  /* 0x000000051b007c0c */ /* 0x044fe2000c741270 */
[----:B------:R-:W-:Y:S01]  /*93100*/  IMAD R27, R27, R28, RZ ;  /* 0x0000001c1b1b7224 */ /* 0x000fe200078e02ff */
[----:B------:R-:W-:Y:S01]  /*93110*/  @P3 STG.E.U16 desc[UR10][R20.64], R4 ;  /* 0x0000000414003986 */ /* 0x000fe2000c10150a */
[----:B------:R-:W-:-:S03]  /*93120*/  ULDC UR5, c[0x0][0x22c] ;  /* 0x00008b0000057ab9 */ /* 0x000fc60000000800 */
[----:B0-----:R-:W-:-:S04]  /*93130*/  LEA R24, P6, R27, R0, 0x1 ;  /* 0x000000001b187211 */ /* 0x001fc800078c08ff */
[-C--:B------:R-:W-:Y:S02]  /*93140*/  LEA.HI.X.SX32 R25, R27, R2.reuse, 0x1, P6 ;  /* 0x000000021b197211 */ /* 0x080fe400030f0eff */
[----:B------:R-:W-:Y:S02]  /*93150*/  LEA.HI.X.SX32 R27, R3, R2, 0x1, P4 ;  /* 0x00000002031b7211 */ /* 0x000fe400020f0eff */
[----:B------:R-:W2:Y:S04]  /*93160*/  LDL.LU R3, [R1+0x38] ;  /* 0x0000380001037983 */ /* 0x000ea80000300800 */
[----:B------:R-:W-:Y:S04]  /*93170*/  @P2 STG.E.U16 desc[UR10][R24.64], R5 ;  /* 0x0000000518002986 */ /* 0x000fe8000c10150a */
[----:B----4-:R0:W-:Y:S02]  /*93180*/  @P1 STG.E.U16 desc[UR10][R26.64], R22 ;  /* 0x000000161a001986 */ /* 0x0101e4000c10150a */
[----:B0-----:R-:W-:-:S02]  /*93190*/  PRMT R22, R29, 0x7632, R22 ;  /* 0x000076321d167816 */ /* 0x001fc40000000016 */
[----:B------:R-:W3:Y:S01]  /*931a0*/  LDL.LU R29, [R1+0x48] ;  /* 0x00004800011d7983 */ /* 0x000ee20000300800 */
[----:B------:R-:W-:Y:S01]  /*931b0*/  ISETP.LT.AND P3, PT, R8, UR5, !P0 ;  /* 0x0000000508007c0c */ /* 0x000fe2000c761270 */
[-C--:B-----5:R-:W-:Y:S01]  /*931c0*/  IMAD R26, R12, R28.reuse, RZ ;  /* 0x0000001c0c1a7224 */ /* 0x0a0fe200078e02ff */
[----:B------:R-:W-:Y:S01]  /*931d0*/  PRMT R27, R4, 0x7632, R27 ;  /* 0x00007632041b7816 */ /* 0x000fe2000000001b */
[----:B------:R-:W-:Y:S01]  /*931e0*/  ULDC UR5, c[0x0][0x22c] ;  /* 0x00008b0000057ab9 */ /* 0x000fe20000000800 */
[CC--:B--2---:R-:W-:Y:S01]  /*931f0*/  IMAD R21, R3.reuse, R28.reuse, RZ ;  /* 0x0000001c03157224 */ /* 0x0c4fe200078e02ff */
[----:B------:R-:W-:Y:S01]  /*93200*/  ISETP.LT.AND P2, PT, R3, UR4, !P0 ;  /* 0x0000000403007c0c */ /* 0x000fe2000c741270 */
[----:B------:R-:W-:Y:S01]  /*93210*/  IMAD R3, R8, R28, RZ ;  /* 0x0000001c08037224 */ /* 0x000fe200078e02ff */
[----:B------:R-:W-:Y:S01]  /*93220*/  ULDC UR4, c[0x0][0x22c] ;  /* 0x00008b0000047ab9 */ /* 0x000fe20000000800 */
[----:B------:R-:W2:Y:S01]  /*93230*/  LDL.LU R8, [R1+0x70] ;  /* 0x0000700001087983 */ /* 0x000ea20000300800 */
[----:B------:R-:W-:-:S02]  /*93240*/  LEA R24, P1, R21, R0, 0x1 ;  /* 0x0000000015187211 */ /* 0x000fc400078208ff */
[----:B------:R-:W-:Y:S02]  /*93250*/  LEA R20, P6, R3, R0, 0x1 ;  /* 0x0000000003147211 */ /* 0x000fe400078c08ff */
[-C--:B------:R-:W-:Y:S02]  /*93260*/  LEA.HI.X.SX32 R25, R21, R2.reuse, 0x1, P1 ;  /* 0x0000000215197211 */ /* 0x080fe400008f0eff */
[----:B------:R-:W-:Y:S01]  /*93270*/  ISETP.LT.AND P4, PT, R12, UR4, !P0 ;  /* 0x000000040c007c0c */ /* 0x000fe2000c781270 */
[----:B------:R-:W-:Y:S01]  /*93280*/  ULDC UR4, c[0x0][0x22c] ;  /* 0x00008b0000047ab9 */ /* 0x000fe20000000800 */
[----:B------:R-:W-:Y:S01]  /*93290*/  LEA.HI.X.SX32 R21, R3, R2, 0x1, P6 ;  /* 0x0000000203157211 */ /* 0x000fe200030f0eff */
[C---:B------:R-:W-:Y:S01]  /*932a0*/  IMAD R3, R16.reuse, R28, RZ ;  /* 0x0000001c10037224 */ /* 0x040fe200078e02ff */
[----:B------:R-:W-:Y:S01]  /*932b0*/  ISETP.LT.AND P1, PT, R16, UR5, !P0 ;  /* 0x0000000510007c0c */ /* 0x000fe2000c721270 */
[----:B------:R0:W-:Y:S01]  /*932c0*/  @P2 STG.E.U16 desc[UR10][R24.64], R22 ;  /* 0x0000001618002986 */ /* 0x0001e2000c10150a */
[----:B------:R-:W-:-:S03]  /*932d0*/  ULDC UR5, c[0x0][0x22c] ;  /* 0x00008b0000057ab9 */ /* 0x000fc60000000800 */
[----:B------:R1:W-:Y:S04]  /*932e0*/  @P3 STG.E.U16 desc[UR10][R20.64], R27 ;  /* 0x0000001b14003986 */ /* 0x0003e8000c10150a */
[----:B------:R-:W4:Y:S01]  /*932f0*/  LDL.LU R12, [R1+0xcc] ;  /* 0x0000cc00010c7983 */ /* 0x000f220000300800 */
[----:B0-----:R-:W-:-:S03]  /*93300*/  LEA R24, P2, R26, R0, 0x1 ;  /* 0x000000001a187211 */ /* 0x001fc600078408ff */
[----:B------:R-:W5:Y:S01]  /*93310*/  LDL.LU R4, [R1+0xbc] ;  /* 0x0000bc0001047983 */ /* 0x000f620000300800 */
[----:B------:R-:W-:Y:S02]  /*93320*/  PRMT R22, R5, 0x7632, R22 ;  /* 0x0000763205167816 */ /* 0x000fe40000000016 */
[C---:B-1----:R-:W-:Y:S01]  /*93330*/  LEA R20, P3, R3.reuse, R0, 0x1 ;  /* 0x0000000003147211 */ /* 0x042fe200078608ff */
[----:B------:R-:W5:Y:S01]  /*93340*/  LDL.LU R16, [R1+0xac] ;  /* 0x0000ac0001107983 */ /* 0x000f620000300800 */
[-C--:B------:R-:W-:Y:S02]  /*93350*/  LEA.HI.X.SX32 R25, R26, R2.reuse, 0x1, P2 ;  /* 0x000000021a197211 */ /* 0x080fe400010f0eff */
[----:B------:R-:W-:Y:S01]  /*93360*/  PRMT R26, R22, 0x7632, R26 ;  /* 0x00007632161a7816 */ /* 0x000fe2000000001a */
[----:B------:R-:W5:Y:S01]  /*93370*/  LDL.LU R5, [R1+0x58] ;  /* 0x0000580001057983 */ /* 0x000f620000300800 */
[----:B------:R-:W-:Y:S01]  /*93380*/  LEA.HI.X.SX32 R21, R3, R2, 0x1, P3 ;  /* 0x0000000203157211 */ /* 0x000fe200018f0eff */
[C---:B---3--:R-:W-:Y:S01]  /*93390*/  IMAD R3, R29.reuse, R28, RZ ;  /* 0x0000001c1d037224 */ /* 0x048fe200078e02ff */
[----:B------:R-:W-:Y:S01]  /*933a0*/  ISETP.LT.AND P6, PT, R29, UR4, !P0 ;  /* 0x000000041d007c0c */ /* 0x000fe2000c7c1270 */
[----:B------:R0:W-:Y:S01]  /*933b0*/  @P4 STG.E.U16 desc[UR10][R24.64], R22 ;  /* 0x0000001618004986 */ /* 0x0001e2000c10150a */
[----:B------:R-:W-:-:S03]  /*933c0*/  ULDC UR4, c[0x0][0x22c] ;  /* 0x00008b0000047ab9 */ /* 0x000fc60000000800 */
[----:B------:R1:W-:Y:S04]  /*933d0*/  @P1 STG.E.U16 desc[UR10][R20.64], R26 ;  /* 0x0000001a14001986 */ /* 0x0003e8000c10150a */
[----:B0-----:R-:W3:Y:S04]  /*933e0*/  LDL.LU R22, [R1+0x50] ;  /* 0x0000500001167983 */ /* 0x001ee80000300800 */
[----:B------:R-:W5:Y:S04]  /*933f0*/  LDL.LU R29, [R1+0x5c] ;  /* 0x00005c00011d7983 */ /* 0x000f680000300800 */
[----:B-1----:R-:W4:Y:S01]  /*93400*/  LDL.LU R21, [R1+0x4c] ;  /* 0x00004c0001157983 */ /* 0x002f220000300800 */
[----:B------:R-:W-:-:S04]  /*93410*/  LEA R24, P1, R3, R0, 0x1 ;  /* 0x0000000003187211 */ /* 0x000fc800078208ff */
[----:B------:R-:W-:Y:S02]  /*93420*/  LEA.HI.X.SX32 R25, R3, R2, 0x1, P1 ;  /* 0x0000000203197211 */ /* 0x000fe400008f0eff */
[----:B--2---:R-:W-:Y:S01]  /*93430*/  ISETP.LT.AND P4, PT, R8, UR6, !P0 ;  /* 0x0000000608007c0c */ /* 0x004fe2000c781270 */
[----:B------:R-:W-:Y:S01]  /*93440*/  ULDC UR6, c[0x0][0x22c] ;  /* 0x00008b0000067ab9 */ /* 0x000fe20000000800 */
[----:B------:R-:W2:Y:S01]  /*93450*/  LDL.LU R8, [R1+0x60] ;  /* 0x0000600001087983 */ /* 0x000ea20000300800 */
[C---:B----4-:R-:W-:Y:S01]  /*93460*/  ISETP.LT.AND P2, PT, R21.reuse, UR4, !P0 ;  /* 0x0000000415007c0c */ /* 0x050fe2000c741270 */
[----:B------:R-:W-:Y:S01]  /*93470*/  IMAD R21, R21, R28, RZ ;  /* 0x0000001c15157224 */ /* 0x000fe200078e02ff */
[----:B------:R-:W-:-:S04]  /*93480*/  ULDC UR4, c[0x0][0x22c] ;  /* 0x00008b0000047ab9 */ /* 0x000fc80000000800 */
[----:B------:R-:W-:Y:S01]  /*93490*/  LEA R20, P1, R21, R0, 0x1 ;  /* 0x0000000015147211 */ /* 0x000fe200078208ff */
[CC--:B---3--:R-:W-:Y:S01]  /*934a0*/  IMAD R3, R22.reuse, R28.reuse, RZ ;  /* 0x0000001c16037224 */ /* 0x0c8fe200078e02ff */
[----:B------:R-:W-:Y:S01]  /*934b0*/  ISETP.LT.AND P3, PT, R22, UR5, !P0 ;  /* 0x0000000516007c0c */ /* 0x000fe2000c761270 */
[----:B------:R-:W-:Y:S01]  /*934c0*/  IMAD R22, R23, R28, RZ ;  /* 0x0000001c17167224 */ /* 0x000fe200078e02ff */
[----:B------:R-:W-:Y:S01]  /*934d0*/  LEA.HI.X.SX32 R21, R21, R2, 0x1, P1 ;  /* 0x0000000215157211 */ /* 0x000fe200008f0eff */
[----:B------:R0:W-:Y:S01]  /*934e0*/  @P6 STG.E.U16 desc[UR10][R24.64], R12 ;  /* 0x0000000c18006986 */ /* 0x0001e2000c10150a */
[----:B------:R-:W-:Y:S01]  /*934f0*/  ISETP.LT.AND P1, PT, R23, UR4, !P0 ;  /* 0x0000000417007c0c */ /* 0x000fe2000c721270 */
[----:B------:R-:W-:Y:S01]  /*93500*/  ULDC UR4, c[0x0][0x22c] ;  /* 0x00008b0000047ab9 */ /* 0x000fe20000000800 */
[----:B------:R-:W-:Y:S01]  /*93510*/  PRMT R26, R12, 0x7632, R26 ;  /* 0x000076320c1a7816 */ /* 0x000fe2000000001a */
[----:B------:R-:W3:Y:S01]  /*93520*/  LDL.LU R23, [R1+0x3064] ;  /* 0x0030640001177983 */ /* 0x000ee20000300800 */
[----:B------:R-:W-:-:S03]  /*93530*/  ULDC UR5, c[0x0][0x22c] ;  /* 0x00008b0000057ab9 */ /* 0x000fc60000000800 */
[----:B-----5:R1:W-:Y:S01]  /*93540*/  @P2 STG.E.U16 desc[UR10][R20.64], R16 ;  /* 0x0000001014002986 */ /* 0x0203e2000c10150a */
[----:B0-----:R-:W-:-:S03]  /*93550*/  LEA R24, P6, R3, R0, 0x1 ;  /* 0x0000000003187211 */ /* 0x001fc600078c08ff */
[----:B------:R-:W4:Y:S01]  /*93560*/  LDL.LU R12, [R1+0x64] ;  /* 0x00006400010c7983 */ /* 0x000f220000300800 */
[----:B------:R-:W-:Y:S02]  /*93570*/  LEA.HI.X.SX32 R25, R3, R2, 0x1, P6 ;  /* 0x0000000203197211 */ /* 0x000fe400030f0eff */
[----:B-1----:R-:W-:-:S04]  /*93580*/  LEA R20, P2, R22, R0, 0x1 ;  /* 0x0000000016147211 */ /* 0x002fc800078408ff */
[----:B------:R-:W-:Y:S01]  /*93590*/  LEA.HI.X.SX32 R21, R22, R2, 0x1, P2 ;  /* 0x0000000216157211 */ /* 0x000fe200010f0eff */
[-C--:B------:R-:W-:Y:S01]  /*935a0*/  IMAD R22, R29, R28.reuse, RZ ;  /* 0x0000001c1d167224 */ /* 0x080fe200078e02ff */
[----:B------:R0:W-:Y:S01]  /*935b0*/  @P3 STG.E.U16 desc[UR10][R24.64], R4 ;  /* 0x0000000418003986 */ /* 0x0001e2000c10150a */
[C---:B------:R-:W-:Y:S01]  /*935c0*/  ISETP.LT.AND P3, PT, R5.reuse, UR4, !P0 ;  /* 0x0000000405007c0c */ /* 0x040fe2000c761270 */
[----:B------:R-:W-:Y:S01]  /*935d0*/  IMAD R3, R5, R28, RZ ;  /* 0x0000001c05037224 */ /* 0x000fe200078e02ff */
[----:B------:R-:W-:Y:S01]  /*935e0*/  PRMT R27, R4, 0x7632, R27 ;  /* 0x00007632041b7816 */ /* 0x000fe2000000001b */
[----:B------:R-:W5:Y:S01]  /*935f0*/  LDL.LU R5, [R1+0x78] ;  /* 0x0000780001057983 */ /* 0x000f620000300800 */
[----:B------:R-:W-:Y:S01]  /*93600*/  ISETP.LT.AND P6, PT, R29, UR5, !P0 ;  /* 0x000000051d007c0c */ /* 0x000fe2000c7c1270 */
[----:B------:R-:W-:Y:S01]  /*93610*/  ULDC UR4, c[0x0][0x22c] ;  /* 0x00008b0000047ab9 */ /* 0x000fe20000000800 */
[----:B------:R-:W-:Y:S01]  /*93620*/  ULDC UR5, c[0x0][0x22c] ;  /* 0x00008b0000057ab9 */ /* 0x000fe20000000800 */
[----:B0-----:R-:W5:Y:S04]  /*93630*/  LDL.LU R4, [R1+0x7c] ;  /* 0x00007c0001047983 */ /* 0x001f680000300800 */
[----:B------:R-:W5:Y:S04]  /*93640*/  LDL.LU R29, [R1+0xf0] ;  /* 0x0000f000011d7983 */ /* 0x000f680000300800 */
[----:B---3--:R0:W-:Y:S02]  /*93650*/  @P1 STG.E.U16 desc[UR10][R20.64], R23 ;  /* 0x0000001714001986 */ /* 0x0081e4000c10150a */
[----:B0-----:R-:W-:-:S04]  /*93660*/  LEA R20, P1, R22, R0, 0x1 ;  /* 0x0000000016147211 */ /* 0x001fc800078208ff */
[----:B------:R-:W-:Y:S02]  /*93670*/  LEA.HI.X.SX32 R21, R22, R2, 0x1, P1 ;  /* 0x0000000216157211 */ /* 0x000fe400008f0eff */
[----:B------:R-:W3:Y:S01]  /*93680*/  LDL.LU R22, [R1+0x68] ;  /* 0x0000680001167983 */ /* 0x000ee20000300800 */
[C---:B------:R-:W-:Y:S02]  /*93690*/  LEA R24, P2, R3.reuse, R0, 0x1 ;  /* 0x0000000003187211 */ /* 0x040fe400078408ff */
[----:B------:R-:W-:Y:S02]  /*936a0*/  PRMT R23, R16, 0x7632, R23 ;  /* 0x0000763210177816 */ /* 0x000fe40000000017 */
[----:B------:R-:W-:Y:S01]  /*936b0*/  LEA.HI.X.SX32 R25, R3, R2, 0x1, P2 ;  /* 0x0000000203197211 */ /* 0x000fe200010f0eff */
[C---:B--2---:R-:W-:Y:S01]  /*936c0*/  IMAD R3, R8.reuse, R28, RZ ;  /* 0x0000001c08037224 */ /* 0x044fe200078e02ff */
[----:B------:R-:W-:Y:S01]  /*936d0*/  ISETP.LT.AND P2, PT, R8, UR4, !P0 ;  /* 0x0000000408007c0c */ /* 0x000fe2000c741270 */
[----:B------:R-:W-:Y:S01]  /*936e0*/  ULDC UR4, c[0x0][0x22c] ;  /* 0x00008b0000047ab9 */ /* 0x000fe20000000800 */
[----:B------:R-:W2:Y:S04]  /*936f0*/  LDL.LU R8, [R1+0xd0] ;  /* 0x0000d00001087983 */ /* 0x000ea80000300800 */
[----:B------:R0:W-:Y:S04]  /*93700*/  @P3 STG.E.U16 desc[UR10][R24.64], R26 ;  /* 0x0000001a18003986 */ /* 0x0001e8000c10150a */
[----:B------:R4:W-:Y:S04]  /*93710*/  @P6 STG.E.U16 desc[UR10][R20.64], R23 ;  /* 0x0000001714006986 */ /* 0x0009e8000c10150a */
[----:B------:R-:W2:Y:S01]  /*93720*/  LDL.LU R16, [R1+0x84] ;  /* 0x0000840001107983 */ /* 0x000ea20000300800 */
[----:B0-----:R-:W-:Y:S01]  /*93730*/  LEA R24, P1, R3, R0, 0x1 ;  /* 0x0000000003187211 */ /* 0x001fe200078208ff */
[----:B----4-:R-:W-:-:S03]  /*93740*/  IMAD R20, R12, R28, RZ ;  /* 0x0000001c0c147224 */ /* 0x010fc600078e02ff */
[----:B------:R-:W-:Y:S02]  /*93750*/  LEA.HI.X.SX32 R25, R3, R2, 0x1, P1 ;  /* 0x0000000203197211 */ /* 0x000fe400008f0eff */
[----:B------:R-:W-:-:S03]  /*93760*/  LEA R26, P6, R20, R0, 0x1 ;  /* 0x00000000141a7211 */ /* 0x000fc600078c08ff */
[----:B------:R0:W-:Y:S01]  /*93770*/  @P2 STG.E.U16 desc[UR10][R24.64], R27 ;  /* 0x0000001b18002986 */ /* 0x0001e2000c10150a */
[----:B------:R-:W-:Y:S01]  /*93780*/  ISETP.LT.AND P3, PT, R12, UR4, !P0 ;  /* 0x000000040c007c0c */ /* 0x000fe2000c761270 */
[----:B------:R-:W-:Y:S02]  /*93790*/  ULDC UR4, c[0x0][0x22c] ;  /* 0x00008b0000047ab9 */ /* 0x000fe40000000800 */
[----:B------:R-:W4:Y:S01]  /*937a0*/  LDL.LU R12, [R1+0xe0] ;  /* 0x0000e000010c7983 */ /* 0x000f220000300800 */
[----:B-----5:R-:W-:Y:S01]  /*937b0*/  ISETP.LT.AND P2, PT, R5, UR4, !P0 ;  /* 0x0000000405007c0c */ /* 0x020fe2000c741270 */
[----:B------:R-:W-:Y:S02]  /*937c0*/  ULDC UR4, c[0x0][0x22c] ;  /* 0x00008b0000047ab9 */ /* 0x000fe40000000800 */
[----:B------:R-:W5:Y:S01]  /*937d0*/  LDL.LU R5, [R1+0x10] ;  /* 0x0000100001057983 */ /* 0x000f620000300800 */
[----:B0-----:R-:W-:Y:S01]  /*937e0*/  LEA.HI.X.SX32 R27, R20, R2, 0x1, P6 ;  /* 0x00000002141b7211 */ /* 0x001fe200030f0eff */
[C---:B---3--:R-:W-:Y:S01]  /*937f0*/  IMAD R3, R22.reuse, R28, RZ ;  /* 0x0000001c16037224 */ /* 0x048fe200078e02ff */
[----:B------:R-:W-:Y:S01]  /*93800*/  ISETP.LT.AND P1, PT, R22, UR5, !P0 ;  /* 0x0000000516007c0c */ /* 0x000fe2000c721270 */
[----:B------:R-:W-:-:S03]  /*93810*/  ULDC UR5, c[0x0][0x22c] ;  /* 0x00008b0000057ab9 */ /* 0x000fc60000000800 */
[----:B------:R-:W-:Y:S01]  /*93820*/  LEA R20, P6, R3, R0, 0x1 ;  /* 0x0000000003147211 */ /* 0x000fe200078c08ff */
[----:B------:R-:W-:-:S03]  /*93830*/  IMAD R22, R28, 0x4, R3 ;  /* 0x000000041c167824 */ /* 0x000fc600078e0203 */
[----:B------:R-:W-:Y:S02]  /*93840*/  LEA.HI.X.SX32 R21, R3, R2, 0x1, P6 ;  /* 0x0000000203157211 */ /* 0x000fe400030f0eff */
[----:B------:R-:W3:Y:S01]  /*93850*/  LDL.LU R3, [R1+0x80] ;  /* 0x0000800001037983 */ /* 0x000ee20000300800 */
[----:B------:R-:W-:Y:S02]  /*93860*/  PRMT R23, R23, 0x7632, R23 ;  /* 0x0000763217177816 */ /* 0x000fe40000000017 */
[----:B------:R-:W-:-:S03]  /*93870*/  LEA R24, P6, R22, R0, 0x1 ;  /* 0x0000000016187211 */ /* 0x000fc600078c08ff */
[----:B------:R0:W-:Y:S01]  /*93880*/  @P3 STG.E.U16 desc[UR10][R26.64], R23 ;  /* 0x000000171a003986 */ /* 0x0001e2000c10150a */
[----:B------:R-:W-:Y:S01]  /*93890*/  ISETP.LT.AND P3, PT, R4, UR4, !P0 ;  /* 0x0000000404007c0c */ /* 0x000fe2000c761270 */
[----:B------:R-:W-:Y:S01]  /*938a0*/  ULDC UR4, c[0x0][0x22c] ;  /* 0x00008b0000047ab9 */ /* 0x000fe20000000800 */
[----:B------:R-:W-:Y:S01]  /*938b0*/  LEA.HI.X.SX32 R25, R22, R2, 0x1, P6 ;  /* 0x0000000216197211 */ /* 0x000fe200030f0eff */
[----:B------:R1:W-:Y:S04]  /*938c0*/  @P1 STG.E.U16 desc[UR10][R20.64], R29 ;  /* 0x0000001d14001986 */ /* 0x0003e8000c10150a */
[----:B0-----:R-:W5:Y:S04]  /*938d0*/  LDL.LU R26, [R1+0x8c] ;  /* 0x00008c00011a7983 */ /* 0x001f680000300800 */
[----:B------:R-:W5:Y:S04]  /*938e0*/  LDL.LU R27, [R1+0x90] ;  /* 0x00009000011b7983 */ /* 0x000f680000300800 */
[----:B------:R-:W5:Y:S04]  /*938f0*/  LDL.LU R4, [R1+0x94] ;  /* 0x0000940001047983 */ /* 0x000f680000300800 */
[----:B--2---:R0:W-:Y:S01]  /*93900*/  @P5 STG.E.U16 desc[UR10][R24.64], R8 ;  /* 0x0000000818005986 */ /* 0x0041e2000c10150a */
[----:B-1----:R-:W-:Y:S01]  /*93910*/  PRMT R21, R29, 0x7632, R21 ;  /* 0x000076321d157816 */ /* 0x002fe20000000015 */
[----:B------:R-:W-:Y:S01]  /*93920*/  IMAD R20, R28, 0x4, R22 ;  /* 0x000000041c147824 */ /* 0x000fe200078e0216 */
[----:B---3--:R-:W-:Y:S01]  /*93930*/  ISETP.LT.AND P1, PT, R3, UR4, !P0 ;  /* 0x0000000403007c0c */ /* 0x008fe2000c721270 */
[----:B------:R-:W-:-:S02]  /*93940*/  ULDC UR4, c[0x0][0x22c] ;  /* 0x00008b0000047ab9 */ /* 0x000fc40000000800 */
[----:B------:R-:W-:Y:S01]  /*93950*/  ISETP.LT.AND P5, PT, R16, UR4, !P0 ;  /* 0x0000000410007c0c */ /* 0x000fe2000c7a1270 */
[----:B------:R-:W-:Y:S01]  /*93960*/  IMAD R3, R28, 0x4, R20 ;  /* 0x000000041c037824 */ /* 0x000fe200078e0214 */
[----:B------:R-:W2:Y:S01]  /*93970*/  LDL.LU R16, [R1+0x98] ;  /* 0x0000980001107983 */ /* 0x000ea20000300800 */
[C---:B------:R-:W-:Y:S01]  /*93980*/  LEA R22, P6, R20.reuse, R0, 0x1 ;  /* 0x0000000014167211 */ /* 0x040fe200078c08ff */
[----:B------:R-:W-:Y:S02]  /*93990*/  ULDC UR4, c[0x0][0x22c] ;  /* 0x00008b0000047ab9 */ /* 0x000fe40000000800 */
[----:B------:R-:W3:Y:S01]  /*939a0*/  LDL.LU R29, [R1+0x9c] ;  /* 0x00009c00011d7983 */ /* 0x000ee20000300800 */
[----:B------:R-:W-:Y:S01]  /*939b0*/  LEA.HI.X.SX32 R23, R20, R2, 0x1, P6 ;  /* 0x0000000214177211 */ /* 0x000fe200030f0eff */
[----:B------:R-:W-:Y:S01]  /*939c0*/  IMAD R20, R28, 0x4, R3 ;  /* 0x000000041c147824 */ /* 0x000fe200078e0203 */
[----:B0-----:R-:W-:-:S03]  /*939d0*/  LEA R24, P6, R3, R0, 0x1 ;  /* 0x0000000003187211 */ /* 0x001fc600078c08ff */
[----:B----4-:R0:W-:Y:S01]  /*939e0*/  @P4 STG.E.U16 desc[UR10][R22.64], R12 ;  /* 0x0000000c16004986 */ /* 0x0101e2000c10150a */
[----:B------:R-:W-:Y:S01]  /*939f0*/  LEA.HI.X.SX32 R25, R3, R2, 0x1, P6 ;  /* 0x0000000203197211 */ /* 0x000fe200030f0eff */
[----:B------:R-:W-:Y:S01]  /*93a00*/  IMAD R3, R28, 0x4, R20 ;  /* 0x000000041c037824 */ /* 0x000fe200078e0214 */
[----:B0-----:R-:W-:-:S04]  /*93a10*/  LEA R22, P6, R20, R0, 0x1 ;  /* 0x0000000014167211 */ /* 0x001fc800078c08ff */
[----:B------:R-:W-:Y:S01]  /*93a20*/  LEA.HI.X.SX32 R23, R20, R2, 0x1, P6 ;  /* 0x0000000214177211 */ /* 0x000fe200030f0eff */
[----:B-----5:R-:W-:Y:S01]  /*93a30*/  @P2 STG.E.U16 desc[UR10][R24.64], R5 ;  /* 0x0000000518002986 */ /* 0x020fe2000c10150a */
[----:B------:R-:W-:-:S03]  /*93a40*/  LEA R20, P6, R3, R0, 0x1 ;  /* 0x0000000003147211 */ /* 0x000fc600078c08ff */
[----:B------:R0:W-:Y:S01]  /*93a50*/  @P3 STG.E.U16 desc[UR10][R22.64], R21 ;  /* 0x0000001516003986 */ /* 0x0001e2000c10150a */
[----:B------:R-:W-:Y:S01]  /*93a60*/  ISETP.LT.AND P4, PT, R26, UR4, !P0 ;  /* 0x000000041a007c0c */ /* 0x000fe2000c781270 */
[----:B------:R-:W-:Y:S01]  /*93a70*/  ULDC UR4, c[0x0][0x22c] ;  /* 0x00008b0000047ab9 */ /* 0x000fe20000000800 */
[----:B0-----:R-:W-:Y:S01]  /*93a80*/  IMAD R23, R28, 0x4, R3 ;  /* 0x000000041c177824 */ /* 0x001fe200078e0203 */
[----:B------:R-:W-:Y:S01]  /*93a90*/  LEA.HI.X.SX32 R21, R3, R2, 0x1, P6 ;  /* 0x0000000203157211 */ /* 0x000fe200030f0eff */
[----:B------:R-:W4:Y:S01]  /*93aa0*/  LDL.LU R26, [R1+0xf4] ;  /* 0x0000f400011a7983 */ /* 0x000f220000300800 */
[----:B------:R-:W-:Y:S01]  /*93ab0*/  PRMT R25, R8, 0x7632, R25 ;  /* 0x0000763208197816 */ /* 0x000fe20000000019 */
[----:B------:R-:W-:Y:S01]  /*93ac0*/  IMAD R3, R28, 0x4, R23 ;  /* 0x000000041c037824 */ /* 0x000fe200078e0217 */
[C---:B------:R-:W-:Y:S02]  /*93ad0*/  LEA R22, P6, R23.reuse, R0, 0x1 ;  /* 0x0000000017167211 */ /* 0x040fe400078c08ff */
[----:B------:R-:W-:Y:S01]  /*93ae0*/  PRMT R24, R12, 0x7632, R24 ;  /* 0x000076320c187816 */ /* 0x000fe20000000018 */
[----:B------:R0:W-:Y:S01]  /*93af0*/  @P1 STG.E.U16 desc[UR10][R20.64], R25 ;  /* 0x0000001914001986 */ /* 0x0001e2000c10150a */
[----:B------:R-:W-:-:S02]  /*93b00*/  LEA.HI.X.SX32 R23, R23, R2, 0x1, P6 ;  /* 0x0000000217177211 */ /* 0x000fc400030f0eff */
[----:B------:R-:W-:Y:S01]  /*93b10*/  ISETP.LT.AND P2, PT, R27, UR4, !P0 ;  /* 0x000000041b007c0c */ /* 0x000fe2000c741270 */
[----:B------:R-:W-:Y:S01]  /*93b20*/  ULDC UR4, c[0x0][0x22c] ;  /* 0x00008b0000047ab9 */ /* 0x000fe20000000800 */
[----:B------:R-:W5:Y:S01]  /*93b30*/  LDL.LU R27, [R1+0xc0] ;  /* 0x0000c000011b7983 */ /* 0x000f620000300800 */
[----:B------:R-:W-:Y:S01]  /*93b40*/  ISETP.LT.AND P3, PT, R4, UR4, !P0 ;  /* 0x0000000404007c0c */ /* 0x000fe2000c761270 */
[----:B------:R-:W-:Y:S02]  /*93b50*/  ULDC UR4, c[0x0][0x22c] ;  /* 0x00008b0000047ab9 */ /* 0x000fe40000000800 */
[----:B------:R1:W-:Y:S01]  /*93b60*/  @P5 STG.E.U16 desc[UR10][R22.64], R24 ;  /* 0x0000001816005986 */ /* 0x0003e2000c10150a */
[----:B0-----:R-:W-:-:S03]  /*93b70*/  LEA R20, P6, R3, R0, 0x1 ;  /* 0x0000000003147211 */ /* 0x001fc600078c08ff */
[----:B------:R-:W5:Y:S01]  /*93b80*/  LDL.LU R12, [R1+0xd4] ;  /* 0x0000d400010c7983 */ /* 0x000f620000300800 */
[----:B------:R-:W-:-:S03]  /*93b90*/  LEA.HI.X.SX32 R21, R3, R2, 0x1, P6 ;  /* 0x0000000203157211 */ /* 0x000fc600030f0eff */
[----:B------:R-:W5:Y:S01]  /*93ba0*/  LDL.LU R8, [R1+0x108] ;  /* 0x0001080001087983 */ /* 0x000f620000300800 */
[----:B-1----:R-:W-:-:S05]  /*93bb0*/  PRMT R24, R5, 0x7632, R24 ;  /* 0x0000763205187816 */ /* 0x002fca0000000018 */
[----:B------:R0:W-:Y:S01]  /*93bc0*/  @P4 STG.E.U16 desc[UR10][R20.64], R24 ;  /* 0x0000001814004986 */ /* 0x0001e2000c10150a */
[----:B--2---:R-:W-:Y:S01]  /*93bd0*/  ISETP.LT.AND P1, PT, R16, UR4, !P0 ;  /* 0x0000000410007c0c */ /* 0x004fe2000c721270 */
[----:B------:R-:W-:Y:S02]  /*93be0*/  ULDC UR4, c[0x0][0x22c] ;  /* 0x00008b0000047ab9 */ /* 0x000fe40000000800 */
[----:B------:R-:W2:Y:S01]  /*93bf0*/  LDL.LU R16, [R1+0xe4] ;  /* 0x0000e40001107983 */ /* 0x000ea20000300800 */
[----:B---3--:R-:W-:Y:S01]  /*93c00*/  ISETP.LT.AND P6, PT, R29, UR4, !P0 ;  /* 0x000000041d007c0c */ /* 0x008fe2000c7c1270 */
[----:B------:R-:W-:Y:S02]  /*93c10*/  IMAD R23, R28, 0x4, R3 ;  /* 0x000000041c177824 */ /* 0x000fe400078e0203 */
[----:B------:R-:W3:Y:S01]  /*93c20*/  LDL.LU R4, [R1+0x14] ;  /* 0x0000140001047983 */ /* 0x000ee20000300800 */
[----:B------:R-:W-:-:S03]  /*93c30*/  ULDC UR4, c[0x0][0x22c] ;  /* 0x00008b0000047ab9 */ /* 0x000fc60000000800 */
[----:B------:R-:W3:Y:S04]  /*93c40*/  LDL.LU R5, [R1+0x3060] ;  /* 0x0030600001057983 */ /* 0x000ee80000300800 */
[----:B------:R-:W3:Y:S04]  /*93c50*/  LDL.LU R29, [R1+0x114] ;  /* 0x00011400011d7983 */ /* 0x000ee80000300800 */
[----:B0-----:R-:W2:Y:S01]  /*93c60*/  LDL.LU R24, [R1+0xb0] ;  /* 0x0000b00001187983 */ /* 0x001ea20000300800 */
[----:B------:R-:W-:Y:S01]  /*93c70*/  IMAD R3, R28, 0x4, R23 ;  /* 0x000000041c037824 */ /* 0x000fe200078e0217 */
[----:B------:R-:W-:-:S04]  /*93c80*/  LEA R22, P5, R23, R0, 0x1 ;  /* 0x0000000017167211 */ /* 0x000fc800078a08ff */
[----:B------:R-:W-:Y:S02]  /*93c90*/  LEA.HI.X.SX32 R23, R23, R2, 0x1, P5 ;  /* 0x0000000217177211 */ /* 0x000fe400028f0eff */
[----:B------:R-:W-:-:S04]  /*93ca0*/  LEA R20, P5, R3, R0, 0x1 ;  /* 0x0000000003147211 */ /* 0x000fc800078a08ff */
[----:B------:R-:W-:Y:S01]  /*93cb0*/  LEA.HI.X.SX32 R21, R3, R2, 0x1, P5 ;  /* 0x0000000203157211 */ /* 0x000fe200028f0eff */
[----:B----4-:R0:W-:Y:S04]  /*93cc0*/  @P2 STG.E.U16 desc[UR10][R22.64], R26 ;  /* 0x0000001a16002986 */ /* 0x0101e8000c10150a */
[----:B-----5:R1:W-:Y:S01]  /*93cd0*/  @P3 STG.E.U16 desc[UR10][R20.64], R12 ;  /* 0x0000000c14003986 */ /* 0x0203e2000c10150a */
[----:B--2---:R-:W-:Y:S01]  /*93ce0*/  ISETP.LT.AND P4, PT, R24, UR4, !P0 ;  /* 0x0000000418007c0c */ /* 0x004fe2000c781270 */
[----:B------:R-:W-:Y:S01]  /*93cf0*/  IMAD R24, R28, 0x4, R3 ;  /* 0x000000041c187824 */ /* 0x000fe200078e0203 */
[----:B------:R-:W-:-:S04]  /*93d00*/  ULDC UR4, c[0x0][0x22c] ;  /* 0x00008b0000047ab9 */ /* 0x000fc80000000800 */
[----:B0-----:R-:W-:Y:S01]  /*93d10*/  LEA R22, P5, R24, R0, 0x1 ;  /* 0x0000000018167211 */ /* 0x001fe200078a08ff */
[----:B-1----:R-:W-:Y:S01]  /*93d20*/  IMAD R21, R28, 0x4, R24 ;  /* 0x000000041c157824 */ /* 0x002fe200078e0218 */
[----:B------:R-:W-:Y:S01]  /*93d30*/  ISETP.LT.AND P2, PT, R27, UR4, !P0 ;  /* 0x000000041b007c0c */ /* 0x000fe2000c741270 */
[----:B------:R-:W-:Y:S01]  /*93d40*/  ULDC UR4, c[0x0][0x22c] ;  /* 0x00008b0000047ab9 */ /* 0x000fe20000000800 */
[----:B------:R-:W2:Y:S01]  /*93d50*/  LDL.LU R27, [R1+0x11c] ;  /* 0x00011c00011b7983 */ /* 0x000ea20000300800 */
[----:B------:R-:W-:-:S03]  /*93d60*/  LEA.HI.X.SX32 R23, R24, R2, 0x1, P5 ;  /* 0x0000000218177211 */ /* 0x000fc600028f0eff */
[----:B------:R-:W4:Y:S01]  /*93d70*/  LDL.LU R24, [R1+0x10c] ;  /* 0x00010c0001187983 */ /* 0x000f220000300800 */
[C---:B------:R-:W-:Y:S01]  /*93d80*/  LEA R20, P5, R21.reuse, R0, 0x1 ;  /* 0x0000000015147211 */ /* 0x040fe200078a08ff */
[----:B------:R-:W-:Y:S02]  /*93d90*/  IMAD R3, R28, 0x4, R21 ;  /* 0x000000041c037824 */ /* 0x000fe400078e0215 */
[----:B------:R0:W-:Y:S01]  /*93da0*/  @P1 STG.E.U16 desc[UR10][R22.64], R16 ;  /* 0x0000001016001986 */ /* 0x0001e2000c10150a */
[----:B------:R-:W-:Y:S02]  /*93db0*/  LEA.HI.X.SX32 R21, R21, R2, 0x1, P5 ;  /* 0x0000000215157211 */ /* 0x000fe400028f0eff */
[----:B------:R-:W-:Y:S01]  /*93dc0*/  ISETP.LT.AND P3, PT, R8, UR4, !P0 ;  /* 0x0000000408007c0c */ /* 0x000fe2000c761270 */
[----:B------:R-:W-:Y:S01]  /*93dd0*/  ULDC UR4, c[0x0][0x22c] ;  /* 0x00008b0000047ab9 */ /* 0x000fe20000000800 */
[----:B------:R-:W-:Y:S01]  /*93de0*/  PRMT R25, R26, 0x7632, R25 ;  /* 0x000076321a197816 */ /* 0x000fe20000000019 */
[----:B------:R-:W5:Y:S04]  /*93df0*/  LDL.LU R8, [R1+0x124] ;  /* 0x0001240001087983 */ /* 0x000f680000300800 */
[----:B------:R-:W5:Y:S01]  /*93e00*/  LDL.LU R26, [R1+0x128] ;  /* 0x00012800011a7983 */ /* 0x000f620000300800 */
[----:B0-----:R-:W-:-:S04]  /*93e10*/  LEA R22, P5, R3, R0, 0x1 ;  /* 0x0000000003167211 */ /* 0x001fc800078a08ff */
[----:B------:R-:W-:Y:S01]  /*93e20*/  LEA.HI.X.SX32 R23, R3, R2, 0x1, P5 ;  /* 0x0000000203177211 */ /* 0x000fe200028f0eff */
[----:B---3--:R0:W-:Y:S04]  /*93e30*/  @P6 STG.E.U16 desc[UR10][R20.64], R4 ;  /* 0x0000000414006986 */ /* 0x0081e8000c10150a */
[----:B------:R1:W-:Y:S01]  /*93e40*/  @P4 STG.E.U16 desc[UR10][R22.64], R25 ;  /* 0x0000001916004986 */ /* 0x0003e2000c10150a */
[----:B----4-:R-:W-:Y:S01]  /*93e50*/  ISETP.LT.AND P1, PT, R24, UR4, !P0 ;  /* 0x0000000418007c0c */ /* 0x010fe2000c721270 */
[--C-:B------:R-:W-:Y:S01]  /*93e60*/  IMAD R24, R28, 0x4, R3.reuse ;  /* 0x000000041c187824 */ /* 0x100fe200078e0203 */
[----:B------:R-:W-:Y:S01]  /*93e70*/  ULDC UR4, c[0x0][0x22c] ;  /* 0x00008b0000047ab9 */ /* 0x000fe20000000800 */
[----:B------:R-:W-:Y:S02]  /*93e80*/  PRMT R3, R12, 0x7632, R3 ;  /* 0x000076320c037816 */ /* 0x000fe40000000003 */
[----:B------:R-:W-:Y:S01]  /*93e90*/  ISETP.LT.AND P5, PT, R29, UR4, !P0 ;  /* 0x000000041d007c0c */ /* 0x000fe2000c7a1270 */
[----:B------:R-:W3:Y:S01]  /*93ea0*/  LDL.LU R12, [R1+0xf8] ;  /* 0x0000f800010c7983 */ /* 0x000ee20000300800 */
[----:B0-----:R-:W-:Y:S01]  /*93eb0*/  LEA R20, P6, R24, R0, 0x1 ;  /* 0x0000000018147211 */ /* 0x001fe200078c08ff */
[----:B------:R-:W-:-:S02]  /*93ec0*/  ULDC UR4, c[0x0][0x22c] ;  /* 0x00008b0000047ab9 */ /* 0x000fc40000000800 */
[----:B------:R-:W4:Y:S04]  /*93ed0*/  LDL.LU R29, [R1+0xd8] ;  /* 0x0000d800011d7983 */ /* 0x000f280000300800 */
[----:B-1----:R-:W5:Y:S01]  /*93ee0*/  LDL.LU R22, [R1+0x74] ;  /* 0x0000740001167983 */ /* 0x002f620000300800 */
[----:B------:R-:W-:Y:S01]  /*93ef0*/  LEA.HI.X.SX32 R21, R24, R2, 0x1, P6 ;  /* 0x0000000218157211 */ /* 0x000fe200030f0eff */
[----:B------:R-:W-:-:S04]  /*93f00*/  IMAD R24, R28, 0x4, R24 ;  /* 0x000000041c187824 */ /* 0x000fc800078e0218 */
[----:B------:R0:W-:Y:S01]  /*93f10*/  @P2 STG.E.U16 desc[UR10][R20.64], R3 ;  /* 0x0000000314002986 */ /* 0x0001e2000c10150a */
[----:B------:R-:W-:Y:S02]  /*93f20*/  PRMT R23, R16, 0x7632, R23 ;  /* 0x0000763210177816 */ /* 0x000fe40000000017 */
[----:B0-----:R-:W-:-:S04]  /*93f30*/  LEA R20, P6, R24, R0, 0x1 ;  /* 0x0000000018147211 */ /* 0x001fc800078c08ff */
[----:B------:R-:W-:Y:S01]  /*93f40*/  LEA.HI.X.SX32 R21, R24, R2, 0x1, P6 ;  /* 0x0000000218157211 */ /* 0x000fe200030f0eff */
[----:B------:R-:W-:-:S04]  /*93f50*/  IMAD R24, R28, 0x8, R24 ;  /* 0x000000081c187824 */ /* 0x000fc800078e0218 */
[----:B------:R0:W-:Y:S01]  /*93f60*/  @P3 STG.E.U16 desc[UR10][R20.64], R23 ;  /* 0x0000001714003986 */ /* 0x0001e2000c10150a */
[----:B------:R-:W-:Y:S02]  /*93f70*/  PRMT R25, R4, 0x7632, R25 ;  /* 0x0000763204197816 */ /* 0x000fe40000000019 */
[----:B--2---:R-:W-:Y:S01]  /*93f80*/  ISETP.LT.AND P4, PT, R27, UR5, !P0 ;  /* 0x000000051b007c0c */ /* 0x004fe2000c781270 */
[----:B------:R-:W-:Y:S01]  /*93f90*/  ULDC UR5, c[0x0][0x22c] ;  /* 0x00008b0000057ab9 */ /* 0x000fe20000000800 */
[----:B------:R-:W2:Y:S01]  /*93fa0*/  LDL.LU R27, [R1+0xe8] ;  /* 0x0000e800011b7983 */ /* 0x000ea20000300800 */
[C---:B-----5:R-:W-:Y:S01]  /*93fb0*/  IMAD R3, R22.reuse, R28, RZ ;  /* 0x0000001c16037224 */ /* 0x060fe200078e02ff */
[----:B------:R-:W-:Y:S01]  /*93fc0*/  ISETP.LT.AND P2, PT, R22, UR4, !P0 ;  /* 0x0000000416007c0c */ /* 0x000fe2000c741270 */
[----:B------:R-:W-:-:S03]  /*93fd0*/  ULDC UR4, c[0x0][0x22c] ;  /* 0x00008b0000047ab9 */ /* 0x000fc60000000800 */
[----:B------:R-:W-:-:S04]  /*93fe0*/  LEA R22, P6, R3, R0, 0x1 ;  /* 0x0000000003167211 */ /* 0x000fc800078c08ff */
[----:B0-----:R-:W-:Y:S02]  /*93ff0*/  LEA.HI.X.SX32 R23, R3, R2, 0x1, P6 ;  /* 0x0000000203177211 */ /* 0x001fe400030f0eff */
[----:B------:R-:W-:Y:S02]  /*94000*/  LEA R20, P6, R24, R0, 0x1 ;  /* 0x0000000018147211 */ /* 0x000fe400078c08ff */
[----:B------:R-:W-:Y:S01]  /*94010*/  ISETP.LT.AND P3, PT, R8, UR4, !P0 ;  /* 0x0000000408007c0c */ /* 0x000fe2000c761270 */
[----:B------:R-:W-:Y:S01]  /*94020*/  ULDC UR4, c[0x0][0x22c] ;  /* 0x00008b0000047ab9 */ /* 0x000fe20000000800 */
[----:B------:R-:W-:Y:S01]  /*94030*/  LEA.HI.X.SX32 R21, R24, R2, 0x1, P6 ;  /* 0x0000000218157211 */ /* 0x000fe200030f0eff */
[----:B------:R-:W5:Y:S01]  /*94040*/  LDL.LU R8, [R1+0x138] ;  /* 0x0001380001087983 */ /* 0x000f620000300800 */
[----:B------:R-:W-:-:S03]  /*94050*/  IMAD R3, R28, 0x4, R24 ;  /* 0x000000041c037824 */ /* 0x000fc600078e0218 */
[----:B------:R-:W5:Y:S04]  /*94060*/  LDL.LU R16, [R1+0x18] ;  /* 0x0000180001107983 */ /* 0x000f680000300800 */
[----:B------:R-:W5:Y:S04]  /*94070*/  LDL.LU R4, [R1+0x305c] ;  /* 0x00305c0001047983 */ /* 0x000f680000300800 */
[----:B------:R-:W-:Y:S01]  /*94080*/  @P2 STG.E.U16 desc[UR10][R22.64], R25 ;  /* 0x0000001916002986 */ /* 0x000fe2000c10150a */
[----:B------:R-:W-:Y:S01]  /*94090*/  ISETP.LT.AND P2, PT, R26, UR4, !P0 ;  /* 0x000000041a007c0c */ /* 0x000fe2000c741270 */
[----:B------:R-:W-:-:S02]  /*940a0*/  ULDC UR4, c[0x0][0x22c] ;  /* 0x00008b0000047ab9 */ /* 0x000fc40000000800 */
[----:B------:R-:W2:Y:S04]  /*940b0*/  LDL.LU R24, [R1+0x130] ;  /* 0x0001300001187983 */ /* 0x000ea80000300800 */
[----:B------:R-:W5:Y:S04]  /*940c0*/  LDL.LU R26, [R1+0x13c] ;  /* 0x00013c00011a7983 */ /* 0x000f680000300800 */
[----:B---3--:R0:W-:Y:S04]  /*940d0*/  @P1 STG.E.U16 desc[UR10][R20.64], R12 ;  /* 0x0000000c14001986 */ /* 0x0081e8000c10150a */
[----:B0-----:R-:W3:Y:S01]  /*940e0*/  LDL.LU R20, [R1+0x12c] ;  /* 0x00012c0001147983 */ /* 0x001ee20000300800 */
[----:B------:R-:W-:Y:S01]  /*940f0*/  LEA R22, P6, R3, R0, 0x1 ;  /* 0x0000000003167211 */ /* 0x000fe200078c08ff */
[----:B------:R-:W-:-:S03]  /*94100*/  IMAD R21, R28, 0x4, R3 ;  /* 0x000000041c157824 */ /* 0x000fc600078e0203 */
[----:B------:R-:W-:Y:S01]  /*94110*/  LEA.HI.X.SX32 R23, R3, R2, 0x1, P6 ;  /* 0x0000000203177211 */ /* 0x000fe200030f0eff */
[----:B------:R-:W-:-:S04]  /*94120*/  IMAD R3, R28, 0x4, R21 ;  /* 0x000000041c037824 */ /* 0x000fc800078e0215 */
[----:B----4-:R0:W-:Y:S01]  /*94130*/  @P5 STG.E.U16 desc[UR10][R22.64], R29 ;  /* 0x0000001d16005986 */ /* 0x0101e2000c10150a */
[----:B------:R-:W-:Y:S02]  /*94140*/  PRMT R25, R12, 0x7632, R25 ;  /* 0x000076320c197816 */ /* 0x000fe40000000019 */
[----:B---3--:R-:W-:Y:S01]  /*94150*/  ISETP.LT.AND P1, PT, R20, UR4, !P0 ;  /* 0x0000000414007c0c */ /* 0x008fe2000c721270 */
[----:B------:R-:W-:Y:S01]  /*94160*/  ULDC UR4, c[0x0][0x22c] ;  /* 0x00008b0000047ab9 */ /* 0x000fe20000000800 */
[----:B------:R-:W-:-:S04]  /*94170*/  LEA R20, P6, R21, R0, 0x1 ;  /* 0x0000000015147211 */ /* 0x000fc800078c08ff */
[----:B------:R-:W-:Y:S02]  /*94180*/  LEA.HI.X.SX32 R21, R21, R2, 0x1, P6 ;  /* 0x0000000215157211 */ /* 0x000fe400030f0eff */
[C---:B0-----:R-:W-:Y:S02]  /*94190*/  LEA R22, P6, R3.reuse, R0, 0x1 ;  /* 0x0000000003167211 */ /* 0x041fe400078c08ff */
[----:B--2---:R-:W-:Y:S01]  /*941a0*/  ISETP.LT.AND P5, PT, R24, UR4, !P0 ;  /* 0x0000000418007c0c */ /* 0x004fe2000c7a1270 */
[----:B------:R-:W-:Y:S01]  /*941b0*/  IMAD R24, R28, 0x4, R3 ;  /* 0x000000041c187824 */ /* 0x000fe200078e0203 */
[----:B------:R-:W-:Y:S01]  /*941c0*/  LEA.HI.X.SX32 R23, R3, R2, 0x1, P6 ;  /* 0x0000000203177211 */ /* 0x000fe200030f0eff */
[----:B------:R0:W-:Y:S01]  /*941d0*/  @P4 STG.E.U16 desc[UR10][R20.64], R27 ;  /* 0x0000001b14004986 */ /* 0x0001e2000c10150a */
[----:B------:R-:W-:-:S03]  /*941e0*/  ULDC UR4, c[0x0][0x22c] ;  /* 0x00008b0000047ab9 */ /* 0x000fc60000000800 */
[----:B------:R-:W2:Y:S04]  /*941f0*/  LDL.LU R3, [R1+0x134] ;  /* 0x0001340001037983 */ /* 0x000ea80000300800 */
[----:B------:R-:W3:Y:S01]  /*94200*/  LDL.LU R12, [R1+0x3058] ;  /* 0x00305800010c7983 */ /* 0x000ee20000300800 */
[----:B0-----:R-:W-:-:S04]  /*94210*/  LEA R20, P6, R24, R0, 0x1 ;  /* 0x0000000018147211 */ /* 0x001fc800078c08ff */
[----:B------:R-:W-:Y:S01]  /*94220*/  LEA.HI.X.SX32 R21, R24, R2, 0x1, P6 ;  /* 0x0000000218157211 */ /* 0x000fe200030f0eff */
[----:B-----5:R-:W-:Y:S04]  /*94230*/  @P3 STG.E.U16 desc[UR10][R22.64], R16 ;  /* 0x0000001016003986 */ /* 0x020fe8000c10150a */
[----:B------:R0:W-:Y:S02]  /*94240*/  @P2 STG.E.U16 desc[UR10][R20.64], R25 ;  /* 0x0000001914002986 */ /* 0x0001e4000c10150a */
[----:B0-----:R-:W-:Y:S02]  /*94250*/  PRMT R25, R29, 0x7632, R25 ;  /* 0x000076321d197816 */ /* 0x001fe40000000019 */
[----:B--2---:R-:W-:Y:S01]  /*94260*/  ISETP.LT.AND P4, PT, R3, UR4, !P0 ;  /* 0x0000000403007c0c */ /* 0x004fe2000c781270 */
[----:B------:R-:W-:Y:S01]  /*94270*/  IMAD R3, R28, 0x4, R24 ;  /* 0x000000041c037824 */ /* 0x000fe200078e0218 */
[----:B------:R-:W-:-:S03]  /*94280*/  ULDC UR4, c[0x0][0x22c] ;  /* 0x00008b0000047ab9 */ /* 0x000fc60000000800 */
[----:B------:R-:W-:Y:S01]  /*94290*/  IMAD R21, R28, 0x4, R3 ;  /* 0x000000041c157824 */ /* 0x000fe200078e0203 */
[----:B------:R-:W-:-:S04]  /*942a0*/  LEA R22, P6, R3, R0, 0x1 ;  /* 0x0000000003167211 */ /* 0x000fc800078c08ff */
[----:B------:R-:W-:Y:S01]  /*942b0*/  LEA.HI.X.SX32 R23, R3, R2, 0x1, P6 ;  /* 0x0000000203177211 */ /* 0x000fe200030f0eff */
[----:B------:R-:W-:Y:S01]  /*942c0*/  IMAD R3, R28, 0x4, R21 ;  /* 0x000000041c037824 */ /* 0x000fe200078e0215 */
[----:B------:R-:W-:Y:S02]  /*942d0*/  LEA R20, P6, R21, R0, 0x1 ;  /* 0x0000000015147211 */ /* 0x000fe400078c08ff */
[----:B------:R-:W-:Y:S01]  /*942e0*/  ISETP.LT.AND P3, PT, R8, UR4, !P0 ;  /* 0x0000000408007c0c */ /* 0x000fe2000c761270 */
[----:B------:R-:W-:Y:S01]  /*942f0*/  ULDC UR4, c[0x0][0x22c] ;  /* 0x00008b0000047ab9 */ /* 0x000fe20000000800 */
[----:B------:R-:W-:Y:S01]  /*94300*/  PRMT R24, R27, 0x7632, R24 ;  /* 0x000076321b187816 */ /* 0x000fe20000000018 */
[----:B------:R-:W2:Y:S01]  /*94310*/  LDL.LU R8, [R1+0xfc] ;  /* 0x0000fc0001087983 */ /* 0x000ea20000300800 */
[----:B------:R-:W-:Y:S02]  /*94320*/  LEA.HI.X.SX32 R21, R21, R2, 0x1, P6 ;  /* 0x0000000215157211 */ /* 0x000fe400030f0eff */
[----:B------:R-:W-:Y:S01]  /*94330*/  ISETP.LT.AND P2, PT, R26, UR4, !P0 ;  /* 0x000000041a007c0c */ /* 0x000fe2000c741270 */
[----:B------:R0:W-:Y:S01]  /*94340*/  @P1 STG.E.U16 desc[UR10][R22.64], R25 ;  /* 0x0000001916001986 */ /* 0x0001e2000c10150a */
[----:B------:R-:W-:-:S03]  /*94350*/  ULDC UR4, c[0x0][0x22c] ;  /* 0x00008b0000047ab9 */ /* 0x000fc60000000800 */
[----:B------:R-:W4:Y:S01]  /*94360*/  LDL.LU R27, [R1+0x14c] ;  /* 0x00014c00011b7983 */ /* 0x000f220000300800 */
[----:B---3--:R-:W-:Y:S01]  /*94370*/  ISETP.LT.AND P1, PT, R12, UR4, !P0 ;  /* 0x000000040c007c0c */ /* 0x008fe2000c721270 */
[----:B------:R-:W-:Y:S02]  /*94380*/  ULDC UR4, c[0x0][0x22c] ;  /* 0x00008b0000047ab9 */ /* 0x000fe40000000800 */
[----:B------:R-:W3:Y:S01]  /*94390*/  LDL.LU R26, [R1+0xdc] ;  /* 0x0000dc00011a7983 */ /* 0x000ee20000300800 */
[----:B0-----:R-:W-:-:S03]  /*943a0*/  LEA R22, P6, R3, R0, 0x1 ;  /* 0x0000000003167211 */ /* 0x001fc600078c08ff */
[----:B------:R-:W5:Y:S01]  /*943b0*/  LDL.LU R29, [R1+0xec] ;  /* 0x0000ec00011d7983 */ /* 0x000f620000300800 */
[----:B------:R-:W-:-:S03]  /*943c0*/  LEA.HI.X.SX32 R23, R3, R2, 0x1, P6 ;  /* 0x0000000203177211 */ /* 0x000fc600030f0eff */
[----:B------:R-:W5:Y:S04]  /*943d0*/  LDL.LU R12, [R1+0x1c] ;  /* 0x00001c00010c7983 */ /* 0x000f680000300800 */
[----:B------:R0:W-:Y:S04]  /*943e0*/  @P5 STG.E.U16 desc[UR10][R20.64], R24 ;  /* 0x0000001814005986 */ /* 0x0001e8000c10150a */
[----:B0-----:R-:W2:Y:S01]  /*943f0*/  LDL.LU R20, [R1+0x144] ;  /* 0x0001440001147983 */ /* 0x001ea20000300800 */
[----:B------:R-:W-:-:S03]  /*94400*/  PRMT R24, R16, 0x7632, R24 ;  /* 0x0000763210187816 */ /* 0x000fc60000000018 */
[----:B------:R-:W5:Y:S04]  /*94410*/  LDL.LU R16, [R1+0x3054] ;  /* 0x0030540001107983 */ /* 0x000f680000300800 */
[----:B------:R0:W-:Y:S04]  /*94420*/  @P4 STG.E.U16 desc[UR10][R22.64], R24 ;  /* 0x0000001816004986 */ /* 0x0001e8000c10150a */
[----:B0-----:R-:W4:Y:S01]  /*94430*/  LDL.LU R24, [R1+0x148] ;  /* 0x0001480001187983 */ /* 0x001f220000300800 */
[----:B------:R-:W-:-:S04]  /*94440*/  IMAD R21, R28, 0x4, R3 ;  /* 0x000000041c157824 */ /* 0x000fc800078e0203 */
[----:B------:R-:W-:-:S05]  /*94450*/  IMAD R3, R28, 0x4, R21 ;  /* 0x000000041c037824 */ /* 0x000fca00078e0215 */
[----:B------:R-:W-:-:S04]  /*94460*/  LEA R22, P4, R3, R0, 0x1 ;  /* 0x0000000003167211 */ /* 0x000fc800078808ff */
[----:B------:R-:W-:Y:S02]  /*94470*/  LEA.HI.X.SX32 R23, R3, R2, 0x1, P4 ;  /* 0x0000000203177211 */ /* 0x000fe400020f0eff */
[----:B--2---:R-:W-:Y:S01]  /*94480*/  ISETP.LT.AND P6, PT, R20, UR4, !P0 ;  /* 0x0000000414007c0c */ /* 0x004fe2000c7c1270 */
[----:B------:R-:W-:Y:S01]  /*94490*/  ULDC UR4, c[0x0][0x22c] ;  /* 0x00008b0000047ab9 */ /* 0x000fe20000000800 */
[----:B------:R-:W-:-:S04]  /*944a0*/  LEA R20, P5, R21, R0, 0x1 ;  /* 0x0000000015147211 */ /* 0x000fc800078a08ff */
[----:B------:R-:W-:Y:S02]  /*944b0*/  LEA.HI.X.SX32 R21, R21, R2, 0x1, P5 ;  /* 0x0000000215157211 */ /* 0x000fe400028f0eff */
[----:B----4-:R-:W-:Y:S01]  /*944c0*/  ISETP.LT.AND P5, PT, R24, UR4, !P0 ;  /* 0x0000000418007c0c */ /* 0x010fe2000c7a1270 */
[----:B------:R-:W-:Y:S02]  /*944d0*/  IMAD R24, R28, 0x4, R3 ;  /* 0x000000041c187824 */ /* 0x000fe400078e0203 */
[----:B------:R0:W-:Y:S01]  /*944e0*/  @P3 STG.E.U16 desc[UR10][R20.64], R8 ;  /* 0x0000000814003986 */ /* 0x0001e2000c10150a */
[----:B------:R-:W-:-:S03]  /*944f0*/  ULDC UR4, c[0x0][0x22c] ;  /* 0x00008b0000047ab9 */ /* 0x000fc60000000800 */
[----:B------:R-:W2:Y:S04]  /*94500*/  LDL.LU R3, [R1+0x150] ;  /* 0x0001500001037983 */ /* 0x000ea80000300800 */
[----:B---3--:R1:W-:Y:S01]  /*94510*/  @P2 STG.E.U16 desc[UR10][R22.64], R26 ;  /* 0x0000001a16002986 */ /* 0x0083e2000c10150a */
[----:B------:R-:W-:Y:S01]  /*94520*/  ISETP.LT.AND P3, PT, R27, UR4, !P0 ;  /* 0x000000041b007c0c */ /* 0x000fe2000c761270 */
[----:B------:R-:W-:Y:S01]  /*94530*/  ULDC UR4, c[0x0][0x22c] ;  /* 0x00008b0000047ab9 */ /* 0x000fe20000000800 */
[----:B0-----:R-:W-:Y:S01]  /*94540*/  LEA R20, P4, R24, R0, 0x1 ;  /* 0x0000000018147211 */ /* 0x001fe200078808ff */
[----:B------:R-:W3:Y:S01]  /*94550*/  LDL.LU R27, [R1+0x15c] ;  /* 0x00015c00011b7983 */ /* 0x000ee20000300800 */
[----:B-1----:R-:W-:Y:S02]  /*94560*/  IMAD R23, R28, 0x4, R24 ;  /* 0x000000041c177824 */ /* 0x002fe400078e0218 */
[----:B------:R-:W-:-:S02]  /*94570*/  LEA.HI.X.SX32 R21, R24, R2, 0x1, P4 ;  /* 0x0000000218157211 */ /* 0x000fc400020f0eff */
[----:B------:R-:W4:Y:S01]  /*94580*/  LDL.LU R24, [R1+0x154] ;  /* 0x0001540001187983 */ /* 0x000f220000300800 */
[----:B------:R-:W-:-:S03]  /*94590*/  LEA R22, P2, R23, R0, 0x1 ;  /* 0x0000000017167211 */ /* 0x000fc600078408ff */
[----:B-----5:R-:W-:Y:S01]  /*945a0*/  @P1 STG.E.U16 desc[UR10][R20.64], R29 ;  /* 0x0000001d14001986 */ /* 0x020fe2000c10150a */
[----:B--2---:R-:W-:Y:S01]  /*945b0*/  ISETP.LT.AND P4, PT, R3, UR4, !P0 ;  /* 0x0000000403007c0c */ /* 0x004fe2000c781270 */
[----:B------:R-:W-:Y:S01]  /*945c0*/  IMAD R3, R28, 0x4, R23 ;  /* 0x000000041c037824 */ /* 0x000fe200078e0217 */
[----:B------:R-:W-:Y:S01]  /*945d0*/  LEA.HI.X.SX32 R23, R23, R2, 0x1, P2 ;  /* 0x0000000217177211 */ /* 0x000fe200010f0eff */
[----:B------:R-:W-:-:S04]  /*945e0*/  ULDC UR4, c[0x0][0x22c] ;  /* 0x00008b0000047ab9 */ /* 0x000fc80000000800 */
[----:B------:R0:W-:Y:S04]  /*945f0*/  @P6 STG.E.U16 desc[UR10][R22.64], R12 ;  /* 0x0000000c16006986 */ /* 0x0001e8000c10150a */
[----:B0-----:R-:W2:Y:S01]  /*94600*/  LDL.LU R23, [R1+0x158] ;  /* 0x0001580001177983 */ /* 0x001ea20000300800 */
[----:B----4-:R-:W-:Y:S01]  /*94610*/  ISETP.LT.AND P2, PT, R24, UR4, !P0 ;  /* 0x0000000418007c0c */ /* 0x010fe2000c741270 */
[----:B------:R-:W-:Y:S01]  /*94620*/  IMAD R24, R28, 0x4, R3 ;  /* 0x000000041c187824 */ /* 0x000fe200078e0203 */
[----:B------:R-:W-:Y:S01]  /*94630*/  LEA R20, P1, R3, R0, 0x1 ;  /* 0x0000000003147211 */ /* 0x000fe200078208ff */
[----:B------:R-:W-:-:S03]  /*94640*/  ULDC UR4, c[0x0][0x22c] ;  /* 0x00008b0000047ab9 */ /* 0x000fc60000000800 */
[----:B------:R-:W-:Y:S02]  /*94650*/  LEA R22, P6, R24, R0, 0x1 ;  /* 0x0000000018167211 */ /* 0x000fe400078c08ff */
[-C--:B------:R-:W-:Y:S02]  /*94660*/  LEA.HI.X.SX32 R21, R3, R2.reuse, 0x1, P1 ;  /* 0x0000000203157211 */ /* 0x080fe400008f0eff */
[----:B------:R-:W-:Y:S02]  /*94670*/  PRMT R25, R8, 0x7632, R25 ;  /* 0x0000763208197816 */ /* 0x000fe40000000019 */
[----:B------:R-:W-:Y:S01]  /*94680*/  PRMT R3, R26, 0x7632, R3 ;  /* 0x000076321a037816 */ /* 0x000fe20000000003 */
[----:B------:R-:W4:Y:S04]  /*94690*/  LDL.LU R8, [R1+0x3050] ;  /* 0x0030500001087983 */ /* 0x000f280000300800 */
[----:B------:R-:W-:Y:S04]  /*946a0*/  @P5 STG.E.U16 desc[UR10][R20.64], R25 ;  /* 0x0000001914005986 */ /* 0x000fe8000c10150a */
[----:B------:R-:W5:Y:S01]  /*946b0*/  LDL.LU R26, [R1+0x168] ;  /* 0x00016800011a7983 */ /* 0x000f620000300800 */
[----:B--2---:R-:W-:Y:S01]  /*946c0*/  ISETP.LT.AND P1, PT, R23, UR4, !P0 ;  /* 0x0000000417007c0c */ /* 0x004fe2000c721270 */
[----:B------:R-:W-:Y:S01]  /*946d0*/  ULDC UR4, c[0x0][0x22c] ;  /* 0x00008b0000047ab9 */ /* 0x000fe20000000800 */
[----:B------:R-:W-:-:S05]  /*946e0*/  LEA.HI.X.SX32 R23, R24, R2, 0x1, P6 ;  /* 0x0000000218177211 */ /* 0x000fca00030f0eff */
[----:B------:R0:W-:Y:S04]  /*946f0*/  @P3 STG.E.U16 desc[UR10][R22.64], R3 ;  /* 0x0000000316003986 */ /* 0x0001e8000c10150a */
[----:B0-----:R-:W2:Y:S01]  /*94700*/  LDL.LU R22, [R1+0x88] ;  /* 0x0000880001167983 */ /* 0x001ea20000300800 */
[----:B------:R-:W-:Y:S01]  /*94710*/  IMAD R24, R28, 0x4, R24 ;  /* 0x000000041c187824 */ /* 0x000fe200078e0218 */
[----:B------:R-:W-:-:S04]  /*94720*/  PRMT R23, R29, 0x7632, R23 ;  /* 0x000076321d177816 */ /* 0x000fc80000000017 */
[----:B------:R-:W-:-:S04]  /*94730*/  LEA R20, P6, R24, R0, 0x1 ;  /* 0x0000000018147211 */ /* 0x000fc800078c08ff */
[----:B------:R-:W-:Y:S02]  /*94740*/  LEA.HI.X.SX32 R21, R24, R2, 0x1, P6 ;  /* 0x0000000218157211 */ /* 0x000fe400030f0eff */
[----:B---3--:R-:W-:Y:S02]  /*94750*/  ISETP.LT.AND P5, PT, R27, UR5, !P0 ;  /* 0x000000051b007c0c */ /* 0x008fe4000c7a1270 */
[----:B------:R-:W-:Y:S01]  /*94760*/  PRMT R25, R12, 0x7632, R25 ;  /* 0x000076320c197816 */ /* 0x000fe20000000019 */
[----:B------:R0:W-:Y:S01]  /*94770*/  @P4 STG.E.U16 desc[UR10][R20.64], R23 ;  /* 0x0000001714004986 */ /* 0x0001e2000c10150a */
[----:B--2---:R-:W-:Y:S01]  /*94780*/  ISETP.LT.AND P3, PT, R22, UR4, !P0 ;  /* 0x0000000416007c0c */ /* 0x004fe2000c761270 */
[----:B------:R-:W-:Y:S02]  /*94790*/  ULDC UR4, c[0x0][0x22c] ;  /* 0x00008b0000047ab9 */ /* 0x000fe40000000800 */
[----:B------:R-:W2:Y:S01]  /*947a0*/  LDL.LU R27, [R1+0x170] ;  /* 0x00017000011b7983 */ /* 0x000ea20000300800 */
[----:B----4-:R-:W-:Y:S01]  /*947b0*/  ISETP.LT.AND P4, PT, R8, UR4, !P0 ;  /* 0x0000000408007c0c */ /* 0x010fe2000c781270 */
[----:B------:R-:W-:Y:S01]  /*947c0*/  IMAD R3, R22, R28, RZ ;  /* 0x0000001c16037224 */ /* 0x000fe200078e02ff */
[----:B------:R-:W-:Y:S01]  /*947d0*/  ULDC UR4, c[0x0][0x22c] ;  /* 0x00008b0000047ab9 */ /* 0x000fe20000000800 */
[----:B------:R-:W3:Y:S01]  /*947e0*/  LDL.LU R8, [R1+0x304c] ;  /* 0x00304c0001087983 */ /* 0x000ee20000300800 */
[----:B------:R-:W-:Y:S01]  /*947f0*/  IMAD R24, R28, 0x8, R24 ;  /* 0x000000081c187824 */ /* 0x000fe200078e0218 */
[----:B------:R-:W-:-:S02]  /*94800*/  ULDC UR5, c[0x0][0x22c] ;  /* 0x00008b0000057ab9 */ /* 0x000fc40000000800 */
[----:B------:R-:W4:Y:S04]  /*94810*/  LDL.LU R29, [R1+0x174] ;  /* 0x00017400011d7983 */ /* 0x000f280000300800 */
[----:B------:R-:W2:Y:S01]  /*94820*/  LDL.LU R12, [R1+0x3048] ;  /* 0x00304800010c7983 */ /* 0x000ea20000300800 */
[----:B------:R-:W-:-:S04]  /*94830*/  LEA R22, P6, R3, R0, 0x1 ;  /* 0x0000000003167211 */ /* 0x000fc800078c08ff */
[----:B0-----:R-:W-:Y:S01]  /*94840*/  LEA.HI.X.SX32 R23, R3, R2, 0x1, P6 ;  /* 0x0000000203177211 */ /* 0x001fe200030f0eff */
[----:B------:R-:W-:Y:S01]  /*94850*/  IMAD R3, R28, 0x4, R24 ;  /* 0x000000041c037824 */ /* 0x000fe200078e0218 */
[----:B------:R-:W-:-:S03]  /*94860*/  LEA R20, P6, R24, R0, 0x1 ;  /* 0x0000000018147211 */ /* 0x000fc600078c08ff */
[----:B------:R0:W-:Y:S01]  /*94870*/  @P3 STG.E.U16 desc[UR10][R22.64], R25 ;  /* 0x0000001916003986 */ /* 0x0001e2000c10150a */
[----:B------:R-:W-:Y:S02]  /*94880*/  LEA.HI.X.SX32 R21, R24, R2, 0x1, P6 ;  /* 0x0000000218157211 */ /* 0x000fe400030f0eff */
[----:B------:R-:W-:Y:S01]  /*94890*/  ISETP.LT.AND P3, PT, R16, UR4, !P0 ;  /* 0x0000000410007c0c */ /* 0x000fe2000c761270 */
[----:B------:R-:W-:Y:S01]  /*948a0*/  ULDC UR4, c[0x0][0x22c] ;  /* 0x00008b0000047ab9 */ /* 0x000fe20000000800 */
[----:B------:R-:W4:Y:S01]  /*948b0*/  LDL.LU R16, [R1+0x3044] ;  /* 0x0030440001107983 */ /* 0x000f220000300800 */
[----:B0-----:R-:W-:-:S04]  /*948c0*/  LEA R22, P6, R3, R0, 0x1 ;  /* 0x0000000003167211 */ /* 0x001fc800078c08ff */
[----:B------:R-:W-:Y:S01]  /*948d0*/  LEA.HI.X.SX32 R23, R3, R2, 0x1, P6 ;  /* 0x0000000203177211 */ /* 0x000fe200030f0eff */
[----:B---3--:R0:W-:Y:S01]  /*948e0*/  @P2 STG.E.U16 desc[UR10][R20.64], R8 ;  /* 0x0000000814002986 */ /* 0x0081e2000c10150a */
[----:B-----5:R-:W-:Y:S01]  /*948f0*/  ISETP.LT.AND P2, PT, R26, UR4, !P0 ;  /* 0x000000041a007c0c */ /* 0x020fe2000c741270 */
[----:B------:R-:W-:Y:S02]  /*94900*/  ULDC UR4, c[0x0][0x22c] ;  /* 0x00008b0000047ab9 */ /* 0x000fe40000000800 */
[----:B--2---:R1:W-:Y:S01]  /*94910*/  @P1 STG.E.U16 desc[UR10][R22.64], R12 ;  /* 0x0000000c16001986 */ /* 0x0043e2000c10150a */
[----:B------:R-:W-:Y:S01]  /*94920*/  ISETP.LT.AND P1, PT, R4, UR4, !P0 ;  /* 0x0000000404007c0c */ /* 0x000fe2000c721270 */
[----:B------:R-:W-:Y:S02]  /*94930*/  ULDC UR4, c[0x0][0x22c] ;  /* 0x00008b0000047ab9 */ /* 0x000fe40000000800 */
[----:B------:R-:W2:Y:S01]  /*94940*/  LDL.LU R4, [R1+0x3040] ;  /* 0x0030400001047983 */ /* 0x000ea20000300800 */
[----:B0-----:R-:W-:-:S04]  /*94950*/  IMAD R21, R28, 0x4, R3 ;  /* 0x000000041c157824 */ /* 0x001fc800078e0203 */
[----:B------:R-:W-:Y:S01]  /*94960*/  IMAD R3, R28, 0x4, R21 ;  /* 0x000000041c037824 */ /* 0x000fe200078e0215 */
[----:B------:R-:W-:-:S03]  /*94970*/  LEA R20, P6, R21, R0, 0x1 ;  /* 0x0000000015147211 */ /* 0x000fc600078c08ff */
[----:B------:R-:W-:Y:S01]  /*94980*/  IMAD R24, R28, 0x4, R3 ;  /* 0x000000041c187824 */ /* 0x000fe200078e0203 */
[----:B------:R-:W-:Y:S02]  /*94990*/  LEA.HI.X.SX32 R21, R21, R2, 0x1, P6 ;  /* 0x0000000215157211 */ /* 0x000fe400030f0eff */
[----:B-1----:R-:W-:-:S03]  /*949a0*/  LEA R22, P6, R3, R0, 0x1 ;  /* 0x0000000003167211 */ /* 0x002fc600078c08ff */
[----:B----4-:R0:W-:Y:S01]  /*949b0*/  @P5 STG.E.U16 desc[UR10][R20.64], R16 ;  /* 0x0000001014005986 */ /* 0x0101e2000c10150a */
[----:B------:R-:W-:Y:S02]  /*949c0*/  LEA.HI.X.SX32 R23, R3, R2, 0x1, P6 ;  /* 0x0000000203177211 */ /* 0x000fe400030f0eff */
[----:B------:R-:W-:Y:S02]  /*949d0*/  PRMT R8, R8, 0x7632, R8 ;  /* 0x0000763208087816 */ /* 0x000fe40000000008 */
[----:B0-----:R-:W-:-:S04]  /*949e0*/  LEA R20, P6, R24, R0, 0x1 ;  /* 0x0000000018147211 */ /* 0x001fc800078c08ff */
[----:B------:R-:W-:Y:S01]  /*949f0*/  LEA.HI.X.SX32 R21, R24, R2, 0x1, P6 ;  /* 0x0000000218157211 */ /* 0x000fe200030f0eff */
[C---:B------:R-:W-:Y:S01]  /*94a00*/  IMAD R24, R28.reuse, 0x4, R24 ;  /* 0x000000041c187824 */ /* 0x040fe200078e0218 */
[----:B------:R-:W-:Y:S01]  /*94a10*/  ISETP.LT.AND P5, PT, R27, UR4, !P0 ;  /* 0x000000041b007c0c */ /* 0x000fe2000c7a1270 */
[----:B------:R-:W-:Y:S02]  /*94a20*/  ULDC UR4, c[0x0][0x22c] ;  /* 0x00008b0000047ab9 */ /* 0x000fe40000000800 */
[----:B------:R-:W-:Y:S01]  /*94a30*/  IMAD R3, R28, 0x4, R24 ;  /* 0x000000041c037824 */ /* 0x000fe200078e0218 */
[----:B------:R-:W-:Y:S02]  /*94a40*/  PRMT R12, R12, 0x7632, R12 ;  /* 0x000076320c0c7816 */ /* 0x000fe4000000000c */
[----:B------:R-:W-:Y:S01]  /*94a50*/  PRMT R16, R16, 0x7632, R16 ;  /* 0x0000763210107816 */ /* 0x000fe20000000010 */
[----:B--2---:R0:W-:Y:S01]  /*94a60*/  @P4 STG.E.U16 desc[UR10][R22.64], R4 ;  /* 0x0000000416004986 */ /* 0x0041e2000c10150a */
[----:B------:R-:W-:Y:S01]  /*94a70*/  ISETP.LT.AND P4, PT, R29, UR4, !P0 ;  /* 0x000000041d007c0c */ /* 0x000fe2000c781270 */
[----:B------:R-:W-:-:S02]  /*94a80*/  ULDC UR4, c[0x0][0x22c] ;  /* 0x00008b0000047ab9 */ /* 0x000fc40000000800 */
[----:B------:R1:W-:Y:S01]  /*94a90*/  @P3 STG.E.U16 desc[UR10][R20.64], R8 ;  /* 0x0000000814003986 */ /* 0x0003e2000c10150a */
[----:B0-----:R-:W-:-:S04]  /*94aa0*/  LEA R22, P6, R24, R0, 0x1 ;  /* 0x0000000018167211 */ /* 0x001fc800078c08ff */
[----:B------:R-:W-:Y:S02]  /*94ab0*/  LEA.HI.X.SX32 R23, R24, R2, 0x1, P6 ;  /* 0x0000000218177211 */ /* 0x000fe400030f0eff */
[----:B-1----:R-:W-:Y:S01]  /*94ac0*/  LEA R20, P6, R3, R0, 0x1 ;  /* 0x0000000003147211 */ /* 0x002fe200078c08ff */
[C---:B------:R-:W-:Y:S01]  /*94ad0*/  IMAD R8, R28.reuse, 0x4, R3 ;  /* 0x000000041c087824 */ /* 0x040fe200078e0203 */
[----:B------:R-:W-:Y:S01]  /*94ae0*/  ISETP.LT.AND P3, PT, R5, UR4, !P0 ;  /* 0x0000000405007c0c */ /* 0x000fe2000c761270 */
[----:B------:R-:W-:Y:S01]  /*94af0*/  ULDC UR4, c[0x0][0x22c] ;  /* 0x00008b0000047ab9 */ /* 0x000fe20000000800 */
[----:B------:R-:W-:Y:S01]  /*94b00*/  LEA.HI.X.SX32 R21, R3, R2, 0x1, P6 ;  /* 0x0000000203157211 */ /* 0x000fe200030f0eff */
[----:B------:R-:W2:Y:S01]  /*94b10*/  LDL.LU R5, [R1+0x303c] ;  /* 0x00303c0001057983 */ /* 0x000ea20000300800 */
[----:B------:R-:W-:-:S03]  /*94b20*/  IMAD R3, R28, 0x4, R8 ;  /* 0x000000041c037824 */ /* 0x000fc600078e0208 */
[----:B------:R0:W-:Y:S01]  /*94b30*/  @P2 STG.E.U16 desc[UR10][R22.64], R12 ;  /* 0x0000000c16002986 */ /* 0x0001e2000c10150a */
[----:B------:R-:W-:Y:S01]  /*94b40*/  ISETP.LT.AND P2, PT, R13, UR4, !P0 ;  /* 0x000000040d007c0c */ /* 0x000fe2000c741270 */
[----:B------:R-:W-:Y:S02]  /*94b50*/  ULDC UR4, c[0x0][0x22c] ;  /* 0x00008b0000047ab9 */ /* 0x000fe40000000800 */
[----:B------:R-:W3:Y:S04]  /*94b60*/  LDL.LU R25, [R1+0x190] ;  /* 0x0001900001197983 */ /* 0x000ee80000300800 */
[----:B------:R-:W4:Y:S01]  /*94b70*/  LDL.LU R24, [R1+0x18c] ;  /* 0x00018c0001187983 */ /* 0x000f220000300800 */
[----:B0-----:R-:W-:-:S03]  /*94b80*/  LEA R22, P6, R8, R0, 0x1 ;  /* 0x0000000008167211 */ /* 0x001fc600078c08ff */
[----:B------:R-:W5:Y:S01]  /*94b90*/  LDL.LU R13, [R1+0x3038] ;  /* 0x00303800010d7983 */ /* 0x000f620000300800 */
[----:B------:R-:W0:Y:S03]  /*94ba0*/  LDC R12, c[0x0][0x248] ;  /* 0x00009200ff0c7b82 */ /* 0x000e260000000800 */
[----:B------:R1:W-:Y:S01]  /*94bb0*/  @P1 STG.E.U16 desc[UR10][R20.64], R16 ;  /* 0x0000001014001986 */ /* 0x0003e2000c10150a */
[----:B------:R-:W-:Y:S01]  /*94bc0*/  ISETP.LT.AND P1, PT, R9, UR4, !P0 ;  /* 0x0000000409007c0c */ /* 0x000fe2000c721270 */
[----:B------:R-:W-:Y:S01]  /*94bd0*/  ULDC UR4, c[0x0][0x22c] ;  /* 0x00008b0000047ab9 */ /* 0x000fe20000000800 */
[----:B------:R-:W-:Y:S01]  /*94be0*/  LEA.HI.X.SX32 R23, R8, R2, 0x1, P6 ;  /* 0x0000000208177211 */ /* 0x000fe200030f0eff */
[----:B------:R-:W3:Y:S01]  /*94bf0*/  LDL.LU R26, [R1+0x194] ;  /* 0x00019400011a7983 */ /* 0x000ee20000300800 */
[----:B------:R-:W-:Y:S01]  /*94c00*/  PRMT R8, R4, 0x7632, R8 ;  /* 0x0000763204087816 */ /* 0x000fe20000000008 */
[----:B------:R-:W-:-:S02]  /*94c10*/  IMAD R4, R28, 0x4, R3 ;  /* 0x000000041c047824 */ /* 0x000fc400078e0203 */
[----:B------:R-:W2:Y:S04]  /*94c20*/  LDL.LU R9, [R1+0x3034] ;  /* 0x0030340001097983 */ /* 0x000ea80000300800 */
[----:B------:R1:W-:Y:S02]  /*94c30*/  @P5 STG.E.U16 desc[UR10][R22.64], R8 ;  /* 0x0000000816005986 */ /* 0x0003e4000c10150a */
[----:B-1----:R-:W1:Y:S02]  /*94c40*/  LDC R16, c[0x0][0x248] ;  /* 0x00009200ff107b82 */ /* 0x002e640000000800 */
[----:B------:R-:W3:Y:S01]  /*94c50*/  LDL.LU R27, [R1+0x198] ;  /* 0x00019800011b7983 */ /* 0x000ee20000300800 */
[----:B------:R-:W-:-:S04]  /*94c60*/  LEA R22, P5, R4, R0, 0x1 ;  /* 0x0000000004167211 */ /* 0x000fc800078a08ff */
[----:B------:R-:W-:Y:S02]  /*94c70*/  LEA.HI.X.SX32 R23, R4, R2, 0x1, P5 ;  /* 0x0000000204177211 */ /* 0x000fe400028f0eff */
[----:B------:R-:W-:Y:S01]  /*94c80*/  ISETP.LT.AND P5, PT, R17, UR4, !P0 ;  /* 0x0000000411007c0c */ /* 0x000fe2000c7a1270 */
[----:B------:R-:W-:Y:S01]  /*94c90*/  ULDC UR4, c[0x0][0x22c] ;  /* 0x00008b0000047ab9 */ /* 0x000fe20000000800 */
[----:B------:R-:W3:Y:S04]  /*94ca0*/  LDL.LU R17, [R1+0x3030] ;  /* 0x0030300001117983 */ /* 0x000ee80000300800 */
[----:B------:R-:W3:Y:S01]  /*94cb0*/  LDL.LU R29, [R1+0xa0] ;  /* 0x0000a000011d7983 */ /* 0x000ee20000300800 */
[----:B------:R-:W-:-:S04]  /*94cc0*/  LEA R20, P6, R3, R0, 0x1 ;  /* 0x0000000003147211 */ /* 0x000fc800078c08ff */
[----:B------:R-:W-:Y:S01]  /*94cd0*/  LEA.HI.X.SX32 R21, R3, R2, 0x1, P6 ;  /* 0x0000000203157211 */ /* 0x000fe200030f0eff */
[----:B------:R-:W-:-:S04]  /*94ce0*/  IMAD R3, R28, 0x4, R4 ;  /* 0x000000041c037824 */ /* 0x000fc800078e0204 */
[----:B------:R-:W-:Y:S01]  /*94cf0*/  IMAD R4, R28, 0x4, R3 ;  /* 0x000000041c047824 */ /* 0x000fe200078e0203 */
[----:B--2---:R2:W-:Y:S04]  /*94d00*/  @P4 STG.E.U16 desc[UR10][R20.64], R9 ;  /* 0x0000000914004986 */ /* 0x0045e8000c10150a */
[----:B-----5:R5:W-:Y:S01]  /*94d10*/  @P3 STG.E.U16 desc[UR10][R22.64], R13 ;  /* 0x0000000d16003986 */ /* 0x020be2000c10150a */
[CC--:B--2---:R-:W-:Y:S02]  /*94d20*/  LEA R20, P4, R3.reuse, R0.reuse, 0x1 ;  /* 0x0000000003147211 */ /* 0x0c4fe400078808ff */
[----:B-----5:R-:W-:Y:S02]  /*94d30*/  LEA R22, P6, R4, R0, 0x1 ;  /* 0x0000000004167211 */ /* 0x020fe400078c08ff */
[----:B------:R-:W-:-:S02]  /*94d40*/  LEA.HI.X.SX32 R21, R3, R2, 0x1, P4 ;  /* 0x0000000203157211 */ /* 0x000fc400020f0eff */
[----:B------:R-:W-:Y:S01]  /*94d50*/  LEA.HI.X.SX32 R23, R4, R2, 0x1, P6 ;  /* 0x0000000204177211 */ /* 0x000fe200030f0eff */
[----:B------:R-:W-:Y:S01]  /*94d60*/  IMAD R4, R28, 0x4, R4 ;  /* 0x000000041c047824 */ /* 0x000fe200078e0204 */
[----:B----4-:R-:W-:Y:S01]  /*94d70*/  ISETP.LT.AND P4, PT, R24, UR4, !P0 ;  /* 0x0000000418007c0c */ /* 0x010fe2000c781270 */
[----:B------:R-:W-:Y:S01]  /*94d80*/  ULDC UR4, c[0x0][0x22c] ;  /* 0x00008b0000047ab9 */ /* 0x000fe20000000800 */
[----:B---3--:R2:W-:Y:S01]  /*94d90*/  @P2 STG.E.U16 desc[UR10][R20.64], R17 ;  /* 0x0000001114002986 */ /* 0x0085e2000c10150a */
[----:B------:R-:W-:Y:S01]  /*94da0*/  IMAD R3, R28, 0x4, R4 ;  /* 0x000000041c037824 */ /* 0x000fe200078e0204 */
[----:B------:R-:W-:Y:S01]  /*94db0*/  PRMT R13, R13, 0x7632, R13 ;  /* 0x000076320d0d7816 */ /* 0x000fe2000000000d */
[----:B------:R-:W3:Y:S01]  /*94dc0*/  LDC R24, c[0x0][0x248] ;  /* 0x00009200ff187b82 */ /* 0x000ee20000000800 */
[----:B------:R4:W-:Y:S02]  /*94dd0*/  @P1 STG.E.U16 desc[UR10][R22.64], R5 ;  /* 0x0000000516001986 */ /* 0x0009e4000c10150a */
[----:B------:R-:W-:-:S02]  /*94de0*/  LEA R8, P6, R3, R0, 0x1 ;  /* 0x0000000003087211 */ /* 0x000fc400078c08ff */
[----:B--2---:R-:W-:-:S04]  /*94df0*/  LEA R20, P1, R4, R0, 0x1 ;  /* 0x0000000004147211 */ /* 0x004fc800078208ff */
[-C--:B------:R-:W-:Y:S02]  /*94e00*/  LEA.HI.X.SX32 R21, R4, R2.reuse, 0x1, P1 ;  /* 0x0000000204157211 */ /* 0x080fe400008f0eff */
[----:B----4-:R-:W-:Y:S01]  /*94e10*/  PRMT R5, R9, 0x7632, R5 ;  /* 0x0000763209057816 */ /* 0x010fe20000000005 */
[----:B------:R-:W-:Y:S01]  /*94e20*/  IMAD R4, R28, 0x4, R3 ;  /* 0x000000041c047824 */ /* 0x000fe200078e0203 */
[----:B------:R-:W-:Y:S01]  /*94e30*/  LEA.HI.X.SX32 R9, R3, R2, 0x1, P6 ;  /* 0x0000000203097211 */ /* 0x000fe200030f0eff */
[----:B------:R-:W2:Y:S01]  /*94e40*/  LDC R22, c[0x0][0x248] ;  /* 0x00009200ff167b82 */ /* 0x000ea20000000800 */
[----:B------:R-:W-:Y:S01]  /*94e50*/  ISETP.LT.AND P3, PT, R25, UR5, !P0 ;  /* 0x0000000519007c0c */ /* 0x000fe2000c761270 */
[----:B------:R4:W-:Y:S01]  /*94e60*/  @P5 STG.E.U16 desc[UR10][R20.64], R5 ;  /* 0x0000000514005986 */ /* 0x0009e2000c10150a */
[----:B------:R-:W-:Y:S01]  /*94e70*/  ISETP.LT.AND P2, PT, R26, UR4, !P0 ;  /* 0x000000041a007c0c */ /* 0x000fe2000c741270 */
[----:B------:R-:W-:Y:S01]  /*94e80*/  ULDC UR4, c[0x0][0x22c] ;  /* 0x00008b0000047ab9 */ /* 0x000fe20000000800 */
[----:B------:R-:W-:Y:S01]  /*94e90*/  PRMT R17, R17, 0x7632, R17 ;  /* 0x0000763211117816 */ /* 0x000fe20000000011 */
[----:B------:R5:W-:Y:S01]  /*94ea0*/  @P4 STG.E.U16 desc[UR10][R8.64], R13 ;  /* 0x0000000d08004986 */ /* 0x000be2000c10150a */
[----:B------:R-:W-:Y:S01]  /*94eb0*/  ISETP.LT.AND P1, PT, R27, UR4, !P0 ;  /* 0x000000041b007c0c */ /* 0x000fe2000c721270 */
[----:B------:R-:W-:Y:S01]  /*94ec0*/  ULDC UR4, c[0x0][0x248] ;  /* 0x0000920000047ab9 */ /* 0x000fe20000000800 */
[----:B------:R-:W-:Y:S01]  /*94ed0*/  ULDC UR5, c[0x0][0x22c] ;  /* 0x00008b0000057ab9 */ /* 0x000fe20000000800 */
[----:B------:R-:W-:Y:S01]  /*94ee0*/  IMAD R3, R29, UR4, RZ ;  /* 0x000000041d037c24 */ /* 0x000fe2000f8e02ff */
[----:B------:R-:W-:Y:S01]  /*94ef0*/  ULDC UR4, c[0x0][0x22c] ;  /* 0x00008b0000047ab9 */ /* 0x000fe20000000800 */
[----:B----4-:R-:W4:Y:S01]  /*94f00*/  LDC R21, c[0x0][0x248] ;  /* 0x00009200ff157b82 */ /* 0x010f220000000800 */
[----:B-----5:R-:W-:-:S04]  /*94f10*/  LEA R8, P4, R4, R0, 0x1 ;  /* 0x0000000004087211 */ /* 0x020fc800078808ff */
[----:B------:R-:W-:Y:S01]  /*94f20*/  LEA.HI.X.SX32 R9, R4, R2, 0x1, P4 ;  /* 0x0000000204097211 */ /* 0x000fe200020f0eff */
[----:B0-----:R-:W-:Y:S02]  /*94f30*/  IMAD R12, R12, 0x8, R4 ;  /* 0x000000080c0c7824 */ /* 0x001fe400078e0204 */
[----:B------:R-:W0:Y:S02]  /*94f40*/  LDC R20, c[0x0][0x248] ;  /* 0x00009200ff147b82 */ /* 0x000e240000000800 */
[----:B------:R5:W-:Y:S01]  /*94f50*/  @P3 STG.E.U16 desc[UR10][R8.64], R17 ;  /* 0x0000001108003986 */ /* 0x000be2000c10150a */
[----:B------:R-:W-:Y:S01]  /*94f60*/  ISETP.LT.AND P4, PT, R14, UR6, !P0 ;  /* 0x000000060e007c0c */ /* 0x000fe2000c781270 */
[----:B------:R-:W-:Y:S01]  /*94f70*/  ULDC UR6, c[0x0][0x22c] ;  /* 0x00008b0000067ab9 */ /* 0x000fe20000000800 */
[----:B------:R-:W-:Y:S01]  /*94f80*/  ISETP.LT.AND P5, PT, R29, UR5, !P0 ;  /* 0x000000051d007c0c */ /* 0x000fe2000c7a1270 */
[----:B------:R-:W3:Y:S01]  /*94f90*/  LDL.LU R14, [R1+0x302c] ;  /* 0x00302c00010e7983 */ /* 0x000ee20000300800 */
[----:B------:R-:W-:Y:S01]  /*94fa0*/  LEA R4, P6, R12, R0, 0x1 ;  /* 0x000000000c047211 */ /* 0x000fe200078c08ff */
[----:B------:R-:W-:-:S02]  /*94fb0*/  ULDC UR5, c[0x0][0x22c] ;  /* 0x00008b0000057ab9 */ /* 0x000fc40000000800 */
[----:B------:R-:W2:Y:S01]  /*94fc0*/  LDL.LU R29, [R1+0x1ac] ;  /* 0x0001ac00011d7983 */ /* 0x000ea20000300800 */
[C---:B-----5:R-:W-:Y:S01]  /*94fd0*/  LEA R8, P3, R3.reuse, R0, 0x1 ;  /* 0x0000000003087211 */ /* 0x060fe200078608ff */
[----:B------:R-:W5:Y:S03]  /*94fe0*/  LDC R17, c[0x0][0x248] ;  /* 0x00009200ff117b82 */ /* 0x000f660000000800 */
[----:B------:R-:W-:Y:S02]  /*94ff0*/  LEA.HI.X.SX32 R9, R3, R2, 0x1, P3 ;  /* 0x0000000203097211 */ /* 0x000fe400018f0eff */
[----:B------:R-:W-:Y:S01]  /*95000*/  ISETP.LT.AND P3, PT, R10, UR4, !P0 ;  /* 0x000000040a007c0c */ /* 0x000fe2000c761270 */
[----:B------:R-:W-:Y:S01]  /*95010*/  ULDC UR4, c[0x0][0x22c] ;  /* 0x00008b0000047ab9 */ /* 0x000fe20000000800 */
[----:B------:R-:W5:Y:S01]  /*95020*/  LDL.LU R10, [R1+0x3028] ;  /* 0x00302800010a7983 */ /* 0x000f620000300800 */
[----:B------:R-:W-:-:S02]  /*95030*/  PRMT R13, R5, 0x7632, R13 ;  /* 0x00007632050d7816 */ /* 0x000fc4000000000d */
[----:B------:R-:W-:Y:S01]  /*95040*/  LEA.HI.X.SX32 R5, R12, R2, 0x1, P6 ;  /* 0x000000020c057211 */ /* 0x000fe200030f0eff */
[----:B------:R-:W2:Y:S04]  /*95050*/  LDL.LU R26, [R1+0x1b0] ;  /* 0x0001b000011a7983 */ /* 0x000ea80000300800 */
[----:B------:R1:W-:Y:S01]  /*95060*/  @P5 STG.E.U16 desc[UR10][R8.64], R13 ;  /* 0x0000000d08005986 */ /* 0x0003e2000c10150a */
[----:B------:R-:W-:Y:S01]  /*95070*/  ISETP.LT.AND P5, PT, R6, UR4, !P0 ;  /* 0x0000000406007c0c */ /* 0x000fe2000c7a1270 */
[----:B------:R-:W-:Y:S02]  /*95080*/  ULDC UR4, c[0x0][0x22c] ;  /* 0x00008b0000047ab9 */ /* 0x000fe40000000800 */
[----:B------:R-:W2:Y:S04]  /*95090*/  LDL.LU R27, [R1+0x1b4] ;  /* 0x0001b400011b7983 */ /* 0x000ea80000300800 */
[----:B------:R-:W2:Y:S04]  /*950a0*/  LDL.LU R6, [R1+0x3024] ;  /* 0x0030240001067983 */ /* 0x000ea80000300800 */
[----:B------:R-:W2:Y:S01]  /*950b0*/  LDL.LU R28, [R1+0x1b8] ;  /* 0x0001b800011c7983 */ /* 0x000ea20000300800 */
[----:B----4-:R-:W-:Y:S01]  /*950c0*/  IMAD R3, R21, 0x4, R12 ;  /* 0x0000000415037824 */ /* 0x010fe200078e020c */
[----:B-1----:R-:W1:Y:S04]  /*950d0*/  LDC R13, c[0x0][0x248] ;  /* 0x00009200ff0d7b82 */ /* 0x002e680000000800 */
[----:B------:R-:W-:-:S04]  /*950e0*/  LEA R8, P6, R3, R0, 0x1 ;  /* 0x0000000003087211 */ /* 0x000fc800078c08ff */
[----:B------:R-:W-:Y:S01]  /*950f0*/  LEA.HI.X.SX32 R9, R3, R2, 0x1, P6 ;  /* 0x0000000203097211 */ /* 0x000fe200030f0eff */
[----:B0-----:R-:W-:Y:S01]  /*95100*/  IMAD R3, R20, 0x4, R3 ;  /* 0x0000000414037824 */ /* 0x001fe200078e0203 */
[----:B------:R-:W0:Y:S08]  /*95110*/  LDC R12, c[0x0][0x248] ;  /* 0x00009200ff0c7b82 */ /* 0x000e300000000800 */
[----:B------:R-:W4:Y:S01]  /*95120*/  LDC R20, c[0x0][0x248] ;  /* 0x00009200ff147b82 */ /* 0x000f220000000800 */
[----:B-----5:R5:W-:Y:S01]  /*95130*/  @P2 STG.E.U16 desc[UR10][R4.64], R10 ;  /* 0x0000000a04002986 */ /* 0x020be2000c10150a */
[----:B------:R-:W-:Y:S01]  /*95140*/  ISETP.LT.AND P2, PT, R18, UR4, !P0 ;  /* 0x0000000412007c0c */ /* 0x000fe2000c741270 */
[----:B------:R-:W-:-:S02]  /*95150*/  ULDC UR4, c[0x0][0x22c] ;  /* 0x00008b0000047ab9 */ /* 0x000fc40000000800 */
[----:B------:R-:W4:Y:S04]  /*95160*/  LDL.LU R18, [R1+0x3020] ;  /* 0x0030200001127983 */ /* 0x000f280000300800 */
[----:B---3--:R3:W-:Y:S01]  /*95170*/  @P1 STG.E.U16 desc[UR10][R8.64], R14 ;  /* 0x0000000e08001986 */ /* 0x0087e2000c10150a */
[----:B-----5:R-:W-:-:S04]  /*95180*/  LEA R4, P1, R3, R0, 0x1 ;  /* 0x0000000003047211 */ /* 0x020fc800078208ff */
[----:B------:R-:W-:Y:S02]  /*95190*/  LEA.HI.X.SX32 R5, R3, R2, 0x1, P1 ;  /* 0x0000000203057211 */ /* 0x000fe400008f0eff */
[----:B--2---:R-:W-:Y:S01]  /*951a0*/  ISETP.LT.AND P1, PT, R29, UR4, !P0 ;  /* 0x000000041d007c0c */ /* 0x004fe2000c721270 */
[----:B------:R-:W-:Y:S01]  /*951b0*/  ULDC UR4, c[0x0][0x22c] ;  /* 0x00008b0000047ab9 */ /* 0x000fe20000000800 */
[----:B------:R-:W2:Y:S01]  /*951c0*/  LDL.LU R29, [R1+0x1bc] ;  /* 0x0001bc00011d7983 */ /* 0x000ea20000300800 */
[----:B---3--:R-:W-:Y:S01]  /*951d0*/  IMAD R9, R16, 0x4, R3 ;  /* 0x0000000410097824 */ /* 0x008fe200078e0203 */
[----:B------:R-:W-:Y:S01]  /*951e0*/  PRMT R10, R10, 0x7632, R10 ;  /* 0x000076320a0a7816 */ /* 0x000fe2000000000a */
[----:B------:R-:W3:Y:S03]  /*951f0*/  LDC R16, c[0x0][0x248] ;  /* 0x00009200ff107b82 */ /* 0x000ee60000000800 */
[----:B------:R-:W-:Y:S01]  /*95200*/  LEA R8, P6, R9, R0, 0x1 ;  /* 0x0000000009087211 */ /* 0x000fe200078c08ff */
[----:B------:R-:W-:-:S03]  /*95210*/  IMAD R3, R17, 0x4, R9 ;  /* 0x0000000411037824 */ /* 0x000fc600078e0209 */
[----:B------:R-:W-:Y:S01]  /*95220*/  LEA.HI.X.SX32 R9, R9, R2, 0x1, P6 ;  /* 0x0000000209097211 */ /* 0x000fe200030f0eff */
[----:B------:R-:W5:Y:S01]  /*95230*/  LDC R17, c[0x0][0x248] ;  /* 0x00009200ff117b82 */ /* 0x000f620000000800 */
[----:B------:R-:W-:Y:S01]  /*95240*/  PRMT R14, R14, 0x7632, R14 ;  /* 0x000076320e0e7816 */ /* 0x000fe2000000000e */
[----:B----4-:R4:W-:Y:S04]  /*95250*/  @P4 STG.E.U16 desc[UR10][R4.64], R18 ;  /* 0x0000001204004986 */ /* 0x0109e8000c10150a */
[----:B------:R1:W-:Y:S01]  /*95260*/  @P3 STG.E.U16 desc[UR10][R8.64], R6 ;  /* 0x0000000608003986 */ /* 0x0003e2000c10150a */
[----:B----4-:R-:W-:Y:S01]  /*95270*/  LEA R4, P6, R3, R0, 0x1 ;  /* 0x0000000003047211 */ /* 0x010fe200078c08ff */
[----:B-1----:R-:W-:-:S03]  /*95280*/  IMAD R9, R13, 0x4, R3 ;  /* 0x000000040d097824 */ /* 0x002fc600078e0203 */
[----:B------:R-:W-:Y:S01]  /*95290*/  LEA.HI.X.SX32 R5, R3, R2, 0x1, P6 ;  /* 0x0000000203057211 */ /* 0x000fe200030f0eff */
[----:B------:R-:W1:Y:S01]  /*952a0*/  LDC R13, c[0x0][0x248] ;  /* 0x00009200ff0d7b82 */ /* 0x000e620000000800 */
[----:B0-----:R-:W-:Y:S01]  /*952b0*/  IMAD R3, R12, 0x4, R9 ;  /* 0x000000040c037824 */ /* 0x001fe200078e0209 */
[C---:B------:R-:W-:Y:S02]  /*952c0*/  LEA R8, P6, R9.reuse, R0, 0x1 ;  /* 0x0000000009087211 */ /* 0x040fe400078c08ff */
[----:B------:R0:W-:Y:S02]  /*952d0*/  @P5 STG.E.U16 desc[UR10][R4.64], R10 ;  /* 0x0000000a04005986 */ /* 0x0001e4000c10150a */
[----:B------:R-:W-:Y:S02]  /*952e0*/  LEA.HI.X.SX32 R9, R9, R2, 0x1, P6 ;  /* 0x0000000209097211 */ /* 0x000fe400030f0eff */
[----:B------:R-:W4:Y:S01]  /*952f0*/  LDC R12, c[0x0][0x248] ;  /* 0x00009200ff0c7b82 */ /* 0x000f220000000800 */
[----:B------:R-:W-:Y:S01]  /*95300*/  ISETP.LT.AND P4, PT, R26, UR4, !P0 ;  /* 0x000000041a007c0c */ /* 0x000fe2000c781270 */
[----:B------:R-:W-:Y:S01]  /*95310*/  ULDC UR4, c[0x0][0x22c] ;  /* 0x00008b0000047ab9 */ /* 0x000fe20000000800 */
[----:B------:R-:W-:-:S02]  /*95320*/  PRMT R18, R18, 0x7632, R18 ;  /* 0x0000763212127816 */ /* 0x000fc40000000012 */
[----:B0-----:R-:W-:Y:S02]  /*95330*/  LEA R4, P6, R3, R0, 0x1 ;  /* 0x0000000003047211 */ /* 0x001fe400078c08ff */
[----:B------:R-:W-:Y:S01]  /*95340*/  ISETP.LT.AND P3, PT, R27, UR4, !P0 ;  /* 0x000000041b007c0c */ /* 0x000fe2000c761270 */
[----:B------:R-:W-:Y:S01]  /*95350*/  ULDC UR4, c[0x0][0x22c] ;  /* 0x00008b0000047ab9 */ /* 0x000fe20000000800 */
[----:B------:R-:W-:Y:S01]  /*95360*/  LEA.HI.X.SX32 R5, R3, R2, 0x1, P6 ;  /* 0x0000000203057211 */ /* 0x000fe200030f0eff */
[----:B------:R-:W-:Y:S01]  /*95370*/  IMAD R3, R20, 0x4, R3 ;  /* 0x0000000414037824 */ /* 0x000fe200078e0203 */
[----:B------:R0:W-:Y:S01]  /*95380*/  @P2 STG.E.U16 desc[UR10][R8.64], R14 ;  /* 0x0000000e08002986 */ /* 0x0001e2000c10150a */
[----:B------:R-:W-:Y:S01]  /*95390*/  ISETP.LT.AND P5, PT, R28, UR4, !P0 ;  /* 0x000000041c007c0c */ /* 0x000fe2000c7a1270 */
[----:B------:R-:W-:Y:S02]  /*953a0*/  ULDC UR4, c[0x0][0x22c] ;  /* 0x00008b0000047ab9 */ /* 0x000fe40000000800 */
[----:B------:R3:W-:Y:S01]  /*953b0*/  @P1 STG.E.U16 desc[UR10][R4.64], R18 ;  /* 0x0000001204001986 */ /* 0x0007e2000c10150a */
[----:B--2---:R-:W-:Y:S01]  /*953c0*/  ISETP.LT.AND P2, PT, R29, UR4, !P0 ;  /* 0x000000041d007c0c */ /* 0x004fe2000c741270 */
[----:B------:R-:W-:Y:S01]  /*953d0*/  ULDC UR4, c[0x0][0x22c] ;  /* 0x00008b0000047ab9 */ /* 0x000fe20000000800 */
[----:B------:R-:W-:Y:S01]  /*953e0*/  PRMT R6, R6, 0x7632, R6 ;  /* 0x0000763206067816 */ /* 0x000fe20000000006 */
[----:B-----5:R-:W-:Y:S01]  /*953f0*/  IMAD R10, R17, 0x4, R3 ;  /* 0x00000004110a7824 */ /* 0x020fe200078e0203 */
[----:B0-----:R-:W0:Y:S01]  /*95400*/  LDC R14, c[0x0][0x248] ;  /* 0x00009200ff0e7b82 */ /* 0x001e220000000800 */
[----:B---3--:R-:W-:-:S04]  /*95410*/  LEA R4, P1, R3, R0, 0x1 ;  /* 0x0000000003047211 */ /* 0x008fc800078208ff */
[----:B------:R-:W-:Y:S02]  /*95420*/  LEA.HI.X.SX32 R5, R3, R2, 0x1, P1 ;  /* 0x0000000203057211 */ /* 0x000fe400008f0eff */
[----:B------:R-:W-:Y:S01]  /*95430*/  ISETP.LT.AND P1, PT, R11, UR4, !P0 ;  /* 0x000000040b007c0c */ /* 0x000fe2000c721270 */
[----:B------:R-:W-:Y:S01]  /*95440*/  ULDC UR4, c[0x0][0x22c] ;  /* 0x00008b0000047ab9 */ /* 0x000fe20000000800 */
[----:B------:R-:W2:Y:S04]  /*95450*/  LDL.LU R11, [R1+0x301c] ;  /* 0x00301c00010b7983 */ /* 0x000ea80000300800 */
[----:B------:R3:W-:Y:S01]  /*95460*/  @P4 STG.E.U16 desc[UR10][R4.64], R6 ;  /* 0x0000000604004986 */ /* 0x0007e2000c10150a */
[----:B------:R-:W-:Y:S01]  /*95470*/  ISETP.LT.AND P4, PT, R15, UR4, !P0 ;  /* 0x000000040f007c0c */ /* 0x000fe2000c781270 */
[----:B------:R-:W-:-:S02]  /*95480*/  ULDC UR4, c[0x0][0x22c] ;  /* 0x00008b0000047ab9 */ /* 0x000fc40000000800 */
[----:B------:R-:W5:Y:S04]  /*95490*/  LDL.LU R29, [R1+0x1d0] ;  /* 0x0001d000011d7983 */ /* 0x000f680000300800 */
[----:B------:R-:W4:Y:S01]  /*954a0*/  LDL.LU R15, [R1+0x3018] ;  /* 0x00301800010f7983 */ /* 0x000f220000300800 */
[----:B------:R-:W-:-:S03]  /*954b0*/  LEA R8, P6, R10, R0, 0x1 ;  /* 0x000000000a087211 */ /* 0x000fc600078c08ff */
[----:B------:R-:W5:Y:S01]  /*954c0*/  LDL.LU R26, [R1+0x1d4] ;  /* 0x0001d400011a7983 */ /* 0x000f620000300800 */
[----:B------:R-:W-:Y:S01]  /*954d0*/  LEA.HI.X.SX32 R9, R10, R2, 0x1, P6 ;  /* 0x000000020a097211 */ /* 0x000fe200030f0eff */
[----:B------:R-:W-:Y:S02]  /*954e0*/  IMAD R10, R16, 0x4, R10 ;  /* 0x00000004100a7824 */ /* 0x000fe400078e020a */
[----:B------:R-:W5:Y:S04]  /*954f0*/  LDL.LU R28, [R1+0x1d8] ;  /* 0x0001d800011c7983 */ /* 0x000f680000300800 */
[----:B------:R-:W5:Y:S04]  /*95500*/  LDL.LU R25, [R1+0x104] ;  /* 0x0001040001197983 */ /* 0x000f680000300800 */
[----:B--2---:R2:W-:Y:S01]  /*95510*/  @P3 STG.E.U16 desc[UR10][R8.64], R11 ;  /* 0x0000000b08003986 */ /* 0x0045e2000c10150a */
[----:B---3--:R-:W-:-:S04]  /*95520*/  LEA R4, P3, R10, R0, 0x1 ;  /* 0x000000000a047211 */ /* 0x008fc800078608ff */
[----:B------:R-:W-:Y:S02]  /*95530*/  LEA.HI.X.SX32 R5, R10, R2, 0x1, P3 ;  /* 0x000000020a057211 */ /* 0x000fe400018f0eff */
[----:B------:R-:W-:Y:S01]  /*95540*/  ISETP.LT.AND P3, PT, R19, UR4, !P0 ;  /* 0x0000000413007c0c */ /* 0x000fe2000c761270 */
[----:B------:R-:W-:Y:S01]  /*95550*/  ULDC UR4, c[0x0][0x22c] ;  /* 0x00008b0000047ab9 */ /* 0x000fe20000000800 */
[----:B------:R-:W3:Y:S04]  /*95560*/  LDL.LU R19, [R1+0x3014] ;  /* 0x0030140001137983 */ /* 0x000ee80000300800 */
[----:B----4-:R4:W-:Y:S01]  /*95570*/  @P5 STG.E.U16 desc[UR10][R4.64], R15 ;  /* 0x0000000f04005986 */ /* 0x0109e2000c10150a */
[----:B------:R-:W-:Y:S01]  /*95580*/  ISETP.LT.AND P5, PT, R7, UR4, !P0 ;  /* 0x0000000407007c0c */ /* 0x000fe2000c7a1270 */
[----:B------:R-:W-:Y:S01]  /*95590*/  IMAD R3, R12, 0x4, R10 ;  /* 0x000000040c037824 */ /* 0x000fe200078e020a */
[----:B------:R-:W-:Y:S01]  /*955a0*/  ULDC UR4, c[0x0][0x22c] ;  /* 0x00008b0000047ab9 */ /* 0x000fe20000000800 */
[----:B------:R-:W5:Y:S01]  /*955b0*/  LDL.LU R27, [R1+0x100] ;  /* 0x00010000011b7983 */ /* 0x000f620000300800 */
[----:B------:R-:W5:Y:S03]  /*955c0*/  LDC R12, c[0x0][0x248] ;  /* 0x00009200ff0c7b82 */ /* 0x000f660000000800 */
[----:B------:R-:W5:Y:S04]  /*955d0*/  LDL.LU R7, [R1+0x3010] ;  /* 0x0030100001077983 */ /* 0x000f680000300800 */
[----:B------:R-:W5:Y:S01]  /*955e0*/  LDL.LU R23, [R1+0x110] ;  /* 0x0001100001177983 */ /* 0x000f620000300800 */
[----:B--2---:R-:W-:-:S04]  /*955f0*/  LEA R8, P6, R3, R0, 0x1 ;  /* 0x0000000003087211 */ /* 0x004fc800078c08ff */
[----:B------:R-:W-:Y:S01]  /*95600*/  LEA.HI.X.SX32 R9, R3, R2, 0x1, P6 ;  /* 0x0000000203097211 */ /* 0x000fe200030f0eff */
[----:B-1----:R-:W-:-:S04]  /*95610*/  IMAD R6, R13, 0x4, R3 ;  /* 0x000000040d067824 */ /* 0x002fc800078e0203 */
[----:B0-----:R-:W-:Y:S01]  /*95620*/  IMAD R3, R14, 0x4, R6 ;  /* 0x000000040e037824 */ /* 0x001fe200078e0206 */
[----:B----4-:R-:W-:-:S04]  /*95630*/  LEA R4, P6, R6, R0, 0x1 ;  /* 0x0000000006047211 */ /* 0x010fc800078c08ff */
[----:B------:R-:W-:Y:S02]  /*95640*/  LEA.HI.X.SX32 R5, R6, R2, 0x1, P6 ;  /* 0x0000000206057211 */ /* 0x000fe400030f0eff */
[----:B------:R-:W-:Y:S01]  /*95650*/  PRMT R11, R11, 0x7632, R11 ;  /* 0x000076320b0b7816 */ /* 0x000fe2000000000b */
[----:B---3--:R0:W-:Y:S01]  /*95660*/  @P2 STG.E.U16 desc[UR10][R8.64], R19 ;  /* 0x0000001308002986 */ /* 0x0081e2000c10150a */
[----:B-----5:R-:W-:Y:S01]  /*95670*/  ISETP.LT.AND P2, PT, R29, UR4, !P0 ;  /* 0x000000041d007c0c */ /* 0x020fe2000c741270 */
[----:B------:R-:W-:Y:S02]  /*95680*/  ULDC UR4, c[0x0][0x22c] ;  /* 0x00008b0000047ab9 */ /* 0x000fe40000000800 */
[----:B------:R-:W2:Y:S01]  /*95690*/  LDL.LU R29, [R1+0x1dc] ;  /* 0x0001dc00011d7983 */ /* 0x000ea20000300800 */
[----:B0-----:R-:W-:-:S04]  /*956a0*/  LEA R8, P6, R3, R0, 0x1 ;  /* 0x0000000003087211 */ /* 0x001fc800078c08ff */
[----:B------:R-:W-:Y:S01]  /*956b0*/  LEA.HI.X.SX32 R9, R3, R2, 0x1, P6 ;  /* 0x0000000203097211 */ /* 0x000fe200030f0eff */
[----:B------:R0:W-:Y:S04]  /*956c0*/  @P1 STG.E.U16 desc[UR10][R4.64], R7 ;  /* 0x0000000704001986 */ /* 0x0001e8000c10150a */
[----:B------:R-:W-:Y:S04]  /*956d0*/  @P4 STG.E.U16 desc[UR10][R8.64], R11 ;  /* 0x0000000b08004986 */ /* 0x000fe8000c10150a */
[----:B------:R-:W1:Y:S01]  /*956e0*/  LDS.128 R8, [R25] ;  /* 0x0000000019087984 */ /* 0x000e620000000c00 */
[----:B0-----:R-:W-:Y:S01]  /*956f0*/  IMAD R5, R12, 0x4, R3 ;  /* 0x000000040c057824 */ /* 0x001fe200078e0203 */
[----:B------:R-:W-:Y:S01]  /*95700*/  ISETP.LT.AND P1, PT, R26, UR4, !P0 ;  /* 0x000000041a007c0c */ /* 0x000fe2000c721270 */
[----:B------:R-:W-:Y:S01]  /*95710*/  ULDC UR4, c[0x0][0x22c] ;  /* 0x00008b0000047ab9 */ /* 0x000fe20000000800 */
[----:B------:R-:W0:Y:S01]  /*95720*/  LDC R26, c[0x0][0x248] ;  /* 0x00009200ff1a7b82 */ /* 0x000e220000000800 */
[----:B------:R-:W-:Y:S01]  /*95730*/  IMAD R24, R24, 0x4, R5 ;  /* 0x0000000418187824 */ /* 0x000fe200078e0205 */
[----:B------:R-:W-:-:S02]  /*95740*/  LEA R4, P6, R5, R0, 0x1 ;  /* 0x0000000005047211 */ /* 0x000fc400078c08ff */
[----:B------:R-:W-:Y:S02]  /*95750*/  PRMT R3, R15, 0x7632, R3 ;  /* 0x000076320f037816 */ /* 0x000fe40000000003 */
[----:B------:R-:W-:Y:S01]  /*95760*/  LEA.HI.X.SX32 R5, R5, R2, 0x1, P6 ;  /* 0x0000000205057211 */ /* 0x000fe200030f0eff */
[----:B------:R-:W3:Y:S01]  /*95770*/  LDS.128 R12, [R27] ;  /* 0x000000001b0c7984 */ /* 0x000ee20000000c00 */
[----:B------:R-:W-:Y:S02]  /*95780*/  LEA R20, P6, R24, R0, 0x1 ;  /* 0x0000000018147211 */ /* 0x000fe400078c08ff */
[----:B------:R-:W-:Y:S01]  /*95790*/  ISETP.LT.AND P4, PT, R28, UR4, !P0 ;  /* 0x000000041c007c0c */ /* 0x000fe2000c781270 */
[----:B------:R-:W-:Y:S01]  /*957a0*/  ULDC UR4, c[0x0][0x248] ;  /* 0x0000920000047ab9 */ /* 0x000fe20000000800 */
[----:B------:R-:W-:Y:S01]  /*957b0*/  PRMT R6, R19, 0x7632, R6 ;  /* 0x0000763213067816 */ /* 0x000fe20000000006 */
[----:B------:R4:W-:Y:S01]  /*957c0*/  @P3 STG.E.U16 desc[UR10][R4.64], R3 ;  /* 0x0000000304003986 */ /* 0x0009e2000c10150a */
[----:B------:R-:W-:Y:S01]  /*957d0*/  LEA.HI.X.SX32 R21, R24, R2, 0x1, P6 ;  /* 0x0000000218157211 */ /* 0x000fe200030f0eff */
[----:B------:R-:W5:Y:S01]  /*957e0*/  LDC R28, c[0x0][0x248] ;  /* 0x00009200ff1c7b82 */ /* 0x000f620000000800 */
[----:B------:R-:W-:Y:S01]  /*957f0*/  ISETP.LT.AND P3, PT, R23, UR5, !P0 ;  /* 0x0000000517007c0c */ /* 0x000fe2000c761270 */
[----:B------:R-:W-:Y:S01]  /*95800*/  IMAD R24, R22, 0x8, R24 ;  /* 0x0000000816187824 */ /* 0x000fe200078e0218 */
[----:B------:R-:W-:Y:S01]  /*95810*/  PRMT R7, R7, 0x7632, R7 ;  /* 0x0000763207077816 */ /* 0x000fe20000000007 */
[----:B------:R-:W-:Y:S01]  /*95820*/  @P5 STG.E.U16 desc[UR10][R20.64], R6 ;  /* 0x0000000614005986 */ /* 0x000fe2000c10150a */
[----:B------:R-:W-:-:S03]  /*95830*/  ULDC UR5, c[0x0][0x22c] ;  /* 0x00008b0000057ab9 */ /* 0x000fc60000000800 */
[----:B------:R1:W3:Y:S01]  /*95840*/  LDS.128 R16, [R25+0x200] ;  /* 0x0002000019107984 */ /* 0x0002e20000000c00 */
[----:B----4-:R-:W-:Y:S01]  /*95850*/  IMAD R3, R23, UR4, RZ ;  /* 0x0000000417037c24 */ /* 0x010fe2000f8e02ff */
[----:B------:R-:W-:Y:S02]  /*95860*/  ULDC UR4, c[0x0][0x22c] ;  /* 0x00008b0000047ab9 */ /* 0x000fe40000000800 */
[----:B------:R4:W3:Y:S02]  /*95870*/  LDS.128 R20, [R27+0x200] ;  /* 0x000200001b147984 */ /* 0x0008e40000000c00 */
[CC--:B------:R-:W-:Y:S01]  /*95880*/  LEA R4, P5, R3.reuse, R0.reuse, 0x1 ;  /* 0x0000000003047211 */ /* 0x0c0fe200078a08ff */
[----:B-1----:R-:W1:Y:S01]  /*95890*/  LDC R25, c[0x0][0x248] ;  /* 0x00009200ff197b82 */ /* 0x002e620000000800 */
[----:B------:R-:W-:Y:S02]  /*958a0*/  LEA R6, P6, R24, R0, 0x1 ;  /* 0x0000000018067211 */ /* 0x000fe400078c08ff */
[----:B------:R-:W-:Y:S01]  /*958b0*/  LEA.HI.X.SX32 R5, R3, R2, 0x1, P5 ;  /* 0x0000000203057211 */ /* 0x000fe200028f0eff */
[----:B0-----:R-:W-:-:S04]  /*958c0*/  IMAD R3, R26, 0x4, R24 ;  /* 0x000000041a037824 */ /* 0x001fc800078e0218 */
[----:B------:R0:W-:Y:S01]  /*958d0*/  @P3 STG.E.U16 desc[UR10][R4.64], R7 ;  /* 0x0000000704003986 */ /* 0x0001e2000c10150a */
[----:B----4-:R-:W4:Y:S01]  /*958e0*/  LDC R27, c[0x0][0x248] ;  /* 0x00009200ff1b7b82 */ /* 0x010f220000000800 */
[----:B0-----:R-:W-:-:S05]  /*958f0*/  LEA.HI.X.SX32 R7, R24, R2, 0x1, P6 ;  /* 0x0000000218077211 */ /* 0x001fca00030f0eff */
[----:B------:R0:W-:Y:S01]  /*95900*/  @P2 STG.E.U16 desc[UR10][R6.64], R8 ;  /* 0x0000000806002986 */ /* 0x0001e2000c10150a */
[----:B--2---:R-:W-:Y:S01]  /*95910*/  ISETP.LT.AND P5, PT, R29, UR4, !P0 ;  /* 0x000000041d007c0c */ /* 0x004fe2000c7a1270 */
[----:B------:R-:W-:Y:S02]  /*95920*/  ULDC UR4, c[0x0][0x22c] ;  /* 0x00008b0000047ab9 */ /* 0x000fe40000000800 */
[----:B------:R-:W2:Y:S04]  /*95930*/  LDL.LU R29, [R1+0x1f0] ;  /* 0x0001f000011d7983 */ /* 0x000ea80000300800 */
[----:B------:R-:W4:Y:S04]  /*95940*/  LDL.LU R26, [R1+0x1e0] ;  /* 0x0001e000011a7983 */ /* 0x000f280000300800 */
[----:B------:R-:W2:Y:S04]  /*95950*/  LDL.LU R24, [R1+0x1ec] ;  /* 0x0001ec0001187983 */ /* 0x000ea80000300800 */
[----:B0-----:R-:W2:Y:S04]  /*95960*/  LDL.LU R7, [R1+0x1e4] ;  /* 0x0001e40001077983 */ /* 0x001ea80000300800 */
[----:B------:R-:W2:Y:S01]  /*95970*/  LDL.LU R6, [R1+0x1e8] ;  /* 0x0001e80001067983 */ /* 0x000ea20000300800 */
[----:B------:R-:W-:-:S04]  /*95980*/  LEA R4, P6, R3, R0, 0x1 ;  /* 0x0000000003047211 */ /* 0x000fc800078c08ff */
[----:B------:R-:W-:Y:S01]  /*95990*/  LEA.HI.X.SX32 R5, R3, R2, 0x1, P6 ;  /* 0x0000000203057211 */ /* 0x000fe200030f0eff */
[----:B-----5:R-:W-:Y:S02]  /*959a0*/  IMAD R3, R28, 0x4, R3 ;  /* 0x000000041c037824 */ /* 0x020fe400078e0203 */
[----:B------:R-:W5:Y:S04]  /*959b0*/  LDL.LU R28, [R1+0x1f8] ;  /* 0x0001f800011c7983 */ /* 0x000f680000300800 */
[----:B---3--:R0:W-:Y:S02]  /*959c0*/  @P1 STG.E.U16 desc[UR10][R4.64], R12 ;  /* 0x0000000c04001986 */ /* 0x0081e4000c10150a */
[----:B0-----:R-:W-:-:S04]  /*959d0*/  LEA R4, P6, R3, R0, 0x1 ;  /* 0x0000000003047211 */ /* 0x001fc800078c08ff */
[----:B------:R-:W-:Y:S02]  /*959e0*/  LEA.HI.X.SX32 R5, R3, R2, 0x1, P6 ;  /* 0x0000000203057211 */ /* 0x000fe400030f0eff */
[----:B----4-:R-:W-:Y:S01]  /*959f0*/  ISETP.LT.AND P3, PT, R26, UR4, !P0 ;  /* 0x000000041a007c0c */ /* 0x010fe2000c761270 */
[----:B------:R-:W-:Y:S01]  /*95a00*/  ULDC UR4, c[0x0][0x22c] ;  /* 0x00008b0000047ab9 */ /* 0x000fe20000000800 */
[----:B------:R-:W0:Y:S01]  /*95a10*/  LDC R26, c[0x0][0x248] ;  /* 0x00009200ff1a7b82 */ /* 0x000e220000000800 */
[----:B--2---:R-:W-:Y:S01]  /*95a20*/  ISETP.LT.AND P2, PT, R7, UR4, !P0 ;  /* 0x0000000407007c0c */ /* 0x004fe2000c741270 */
[----:B-1----:R-:W-:Y:S01]  /*95a30*/  IMAD R7, R25, 0x4, R3 ;  /* 0x0000000419077824 */ /* 0x002fe200078e0203 */
[----:B------:R-:W-:Y:S01]  /*95a40*/  ULDC UR4, c[0x0][0x22c] ;  /* 0x00008b0000047ab9 */ /* 0x000fe20000000800 */
[----:B------:R1:W-:Y:S01]  /*95a50*/  @P4 STG.E.U16 desc[UR10][R4.64], R16 ;  /* 0x0000001004004986 */ /* 0x0003e2000c10150a */
[----:B------:R-:W-:Y:S01]  /*95a60*/  PRMT R8, R8, 0x7632, R8 ;  /* 0x0000763208087816 */ /* 0x000fe20000000008 */
[----:B------:R-:W-:Y:S01]  /*95a70*/  IMAD R3, R27, 0x4, R7 ;  /* 0x000000041b037824 */ /* 0x000fe200078e0207 */
[----:B------:R-:W-:Y:S01]  /*95a80*/  PRMT R12, R12, 0x7632, R12 ;  /* 0x000076320c0c7816 */ /* 0x000fe2000000000c */
[----:B------:R-:W2:Y:S01]  /*95a90*/  LDL.LU R27, [R1+0x1f4] ;  /* 0x0001f400011b7983 */ /* 0x000ea20000300800 */
[----:B------:R-:W-:Y:S01]  /*95aa0*/  ISETP.LT.AND P1, PT, R6, UR4, !P0 ;  /* 0x0000000406007c0c */ /* 0x000fe2000c721270 */
[----:B------:R-:W-:Y:S01]  /*95ab0*/  ULDC UR4, c[0x0][0x22c] ;  /* 0x00008b0000047ab9 */ /* 0x000fe20000000800 */
[C---:B------:R-:W-:Y:S01]  /*95ac0*/  LEA R6, P6, R7.reuse, R0, 0x1 ;  /* 0x0000000007067211 */ /* 0x040fe200078c08ff */
[----:B------:R-:W3:Y:S03]  /*95ad0*/  LDC R25, c[0x0][0x248] ;  /* 0x00009200ff197b82 */ /* 0x000ee60000000800 */
[----:B------:R-:W-:-:S02]  /*95ae0*/  LEA.HI.X.SX32 R7, R7, R2, 0x1, P6 ;  /* 0x0000000207077211 */ /* 0x000fc400030f0eff */
[----:B-1----:R-:W-:-:S03]  /*95af0*/  LEA R4, P6, R3, R0, 0x1 ;  /* 0x0000000003047211 */ /* 0x002fc600078c08ff */
[----:B------:R0:W-:Y:S01]  /*95b00*/  @P5 STG.E.U16 desc[UR10][R6.64], R20 ;  /* 0x0000001406005986 */ /* 0x0001e2000c10150a */
[----:B------:R-:W-:Y:S02]  /*95b10*/  LEA.HI.X.SX32 R5, R3, R2, 0x1, P6 ;  /* 0x0000000203057211 */ /* 0x000fe400030f0eff */
[----:B------:R-:W-:Y:S01]  /*95b20*/  ISETP.LT.AND P4, PT, R24, UR4, !P0 ;  /* 0x0000000418007c0c */ /* 0x000fe2000c781270 */
[----:B------:R-:W-:Y:S01]  /*95b30*/  ULDC UR4, c[0x0][0x22c] ;  /* 0x00008b0000047ab9 */ /* 0x000fe20000000800 */
[----:B------:R-:W1:Y:S01]  /*95b40*/  LDC R24, c[0x0][0x248] ;  /* 0x00009200ff187b82 */ /* 0x000e620000000800 */
[----:B------:R4:W-:Y:S01]  /*95b50*/  @P3 STG.E.U16 desc[UR10][R4.64], R8 ;  /* 0x0000000804003986 */ /* 0x0009e2000c10150a */
[----:B0-----:R-:W-:Y:S01]  /*95b60*/  IMAD R6, R26, 0x4, R3 ;  /* 0x000000041a067824 */ /* 0x001fe200078e0203 */
[----:B------:R-:W-:Y:S01]  /*95b70*/  ISETP.LT.AND P5, PT, R29, UR4, !P0 ;  /* 0x000000041d007c0c */ /* 0x000fe2000c7a1270 */
[----:B------:R-:W-:Y:S01]  /*95b80*/  ULDC UR4, c[0x0][0x22c] ;  /* 0x00008b0000047ab9 */ /* 0x000fe20000000800 */
[----:B------:R-:W3:Y:S03]  /*95b90*/  LDL.LU R29, [R1+0x200] ;  /* 0x00020000011d7983 */ /* 0x000ee60000300800 */
[----:B------:R-:W0:Y:S01]  /*95ba0*/  LDC R3, c[0x0][0x248] ;  /* 0x00009200ff037b82 */ /* 0x000e220000000800 */
[C---:B----4-:R-:W-:Y:S01]  /*95bb0*/  LEA R4, P3, R6.reuse, R0, 0x1 ;  /* 0x0000000006047211 */ /* 0x050fe200078608ff */
[----:B------:R-:W4:Y:S03]  /*95bc0*/  LDL.LU R26, [R1+0x208] ;  /* 0x00020800011a7983 */ /* 0x000f260000300800 */
[----:B------:R-:W-:-:S02]  /*95bd0*/  LEA.HI.X.SX32 R5, R6, R2, 0x1, P3 ;  /* 0x0000000206057211 */ /* 0x000fc400018f0eff */
[----:B-----5:R-:W-:Y:S01]  /*95be0*/  ISETP.LT.AND P3, PT, R28, UR5, !P0 ;  /* 0x000000051c007c0c */ /* 0x020fe2000c761270 */
[----:B------:R-:W5:Y:S01]  /*95bf0*/  LDC R8, c[0x0][0x248] ;  /* 0x00009200ff087b82 */ /* 0x000f620000000800 */
[----:B--2---:R-:W-:Y:S01]  /*95c00*/  ISETP.LT.AND P6, PT, R27, UR4, !P0 ;  /* 0x000000041b007c0c */ /* 0x004fe2000c7c1270 */
[----:B------:R2:W-:Y:S01]  /*95c10*/  @P2 STG.E.U16 desc[UR10][R4.64], R12 ;  /* 0x0000000c04002986 */ /* 0x0005e2000c10150a */
[----:B---3--:R-:W-:Y:S01]  /*95c20*/  IMAD R6, R25, 0x4, R6 ;  /* 0x0000000419067824 */ /* 0x008fe200078e0206 */
[----:B------:R-:W-:Y:S01]  /*95c30*/  PRMT R16, R16, 0x7632, R16 ;  /* 0x0000763210107816 */ /* 0x000fe20000000010 */
[----:B------:R-:W-:Y:S01]  /*95c40*/  ULDC UR4, c[0x0][0x22c] ;  /* 0x00008b0000047ab9 */ /* 0x000fe20000000800 */
[----:B------:R-:W3:Y:S02]  /*95c50*/  LDL.LU R27, [R1+0x20c] ;  /* 0x00020c00011b7983 */ /* 0x000ee40000300800 */
[----:B------:R-:W4:Y:S01]  /*95c60*/  LDC R25, c[0x0][0x248] ;  /* 0x00009200ff197b82 */ /* 0x000f220000000800 */
[----:B------:R-:W-:Y:S01]  /*95c70*/  PRMT R20, R20, 0x7632, R20 ;  /* 0x0000763214147816 */ /* 0x000fe20000000014 */
[----:B------:R-:W-:Y:S01]  /*95c80*/  ULDC UR5, c[0x0][0x22c] ;  /* 0x00008b0000057ab9 */ /* 0x000fe20000000800 */
[----:B------:R-:W3:Y:S04]  /*95c90*/  LDL.LU R28, [R1+0x210] ;  /* 0x00021000011c7983 */ /* 0x000ee80000300800 */
[----:B--2---:R-:W2:Y:S01]  /*95ca0*/  LDL.LU R12, [R1+0x1fc] ;  /* 0x0001fc00010c7983 */ /* 0x004ea20000300800 */
[----:B------:R-:W-:Y:S01]  /*95cb0*/  LEA R4, P2, R6, R0, 0x1 ;  /* 0x0000000006047211 */ /* 0x000fe200078408ff */
[----:B-1----:R-:W-:-:S02]  /*95cc0*/  IMAD R7, R24, 0x4, R6 ;  /* 0x0000000418077824 */ /* 0x002fc400078e0206 */
[----:B------:R-:W1:Y:S01]  /*95cd0*/  LDC R24, c[0x0][0x248] ;  /* 0x00009200ff187b82 */ /* 0x000e620000000800 */
[----:B------:R-:W-:Y:S01]  /*95ce0*/  LEA.HI.X.SX32 R5, R6, R2, 0x1, P2 ;  /* 0x0000000206057211 */ /* 0x000fe200010f0eff */
[----:B0-----:R-:W-:Y:S01]  /*95cf0*/  IMAD R3, R3, 0x4, R7 ;  /* 0x0000000403037824 */ /* 0x001fe200078e0207 */
[----:B------:R-:W-:-:S03]  /*95d00*/  LEA R6, P2, R7, R0, 0x1 ;  /* 0x0000000007067211 */ /* 0x000fc600078408ff */
[----:B------:R0:W-:Y:S01]  /*95d10*/  @P1 STG.E.U16 desc[UR10][R4.64], R16 ;  /* 0x0000001004001986 */ /* 0x0001e2000c10150a */
[----:B------:R-:W-:Y:S02]  /*95d20*/  LEA.HI.X.SX32 R7, R7, R2, 0x1, P2 ;  /* 0x0000000207077211 */ /* 0x000fe400010f0eff */
[C---:B0-----:R-:W-:Y:S01]  /*95d30*/  LEA R4, P2, R3.reuse, R0, 0x1 ;  /* 0x0000000003047211 */ /* 0x041fe200078408ff */
[----:B-----5:R-:W-:Y:S01]  /*95d40*/  IMAD R8, R8, 0x4, R3 ;  /* 0x0000000408087824 */ /* 0x020fe200078e0203 */
[----:B------:R-:W0:Y:S02]  /*95d50*/  LDC R16, c[0x0][0x248] ;  /* 0x00009200ff107b82 */ /* 0x000e240000000800 */
[----:B------:R-:W-:Y:S02]  /*95d60*/  LEA.HI.X.SX32 R5, R3, R2, 0x1, P2 ;  /* 0x0000000203057211 */ /* 0x000fe400010f0eff */
[----:B--2---:R-:W-:Y:S01]  /*95d70*/  ISETP.LT.AND P1, PT, R12, UR4, !P0 ;  /* 0x000000040c007c0c */ /* 0x004fe2000c721270 */
[----:B------:R-:W-:-:S03]  /*95d80*/  ULDC UR4, c[0x0][0x22c] ;  /* 0x00008b0000047ab9 */ /* 0x000fc60000000800 */
[----:B------:R-:W2:Y:S01]  /*95d90*/  LDC R12, c[0x0][0x248] ;  /* 0x00009200ff0c7b82 */ /* 0x000ea20000000800 */
[----:B------:R-:W-:Y:S01]  /*95da0*/  ISETP.LT.AND P2, PT, R29, UR4, !P0 ;  /* 0x000000041d007c0c */ /* 0x000fe2000c741270 */
[----:B------:R5:W-:Y:S01]  /*95db0*/  @P4 STG.E.U16 desc[UR10][R6.64], R20 ;  /* 0x0000001406004986 */ /* 0x000be2000c10150a */
[----:B------:R-:W-:-:S03]  /*95dc0*/  ULDC UR4, c[0x0][0x22c] ;  /* 0x00008b0000047ab9 */ /* 0x000fc60000000800 */
[----:B------:R-:W3:Y:S01]  /*95dd0*/  LDL.LU R29, [R1+0x214] ;  /* 0x00021400011d7983 */ /* 0x000ee20000300800 */
[C---:B-----5:R-:W-:Y:S01]  /*95de0*/  LEA R6, P4, R8.reuse, R0, 0x1 ;  /* 0x0000000008067211 */ /* 0x060fe200078808ff */
[----:B------:R-:W5:Y:S03]  /*95df0*/  LDC R20, c[0x0][0x248] ;  /* 0x00009200ff147b82 */ /* 0x000f660000000800 */
[----:B------:R-:W-:Y:S01]  /*95e00*/  LEA.HI.X.SX32 R7, R8, R2, 0x1, P4 ;  /* 0x0000000208077211 */ /* 0x000fe200020f0eff */
[----:B----4-:R-:W-:Y:S01]  /*95e10*/  IMAD R8, R25, 0x4, R8 ;  /* 0x0000000419087824 */ /* 0x010fe200078e0208 */
[----:B------:R4:W-:Y:S03]  /*95e20*/  @P5 STG.E.U16 desc[UR10][R4.64], R9 ;  /* 0x0000000904005986 */ /* 0x0009e6000c10150a */
[----:B-1----:R-:W-:Y:S01]  /*95e30*/  IMAD R3, R24, 0x4, R8 ;  /* 0x0000000418037824 */ /* 0x002fe200078e0208 */
[----:B------:R-:W5:Y:S04]  /*95e40*/  LDL.LU R25, [R1+0x118] ;  /* 0x0001180001197983 */ /* 0x000f680000300800 */
[----:B------:R1:W-:Y:S01]  /*95e50*/  @P6 STG.E.U16 desc[UR10][R6.64], R13 ;  /* 0x0000000d06006986 */ /* 0x0003e2000c10150a */
[----:B----4-:R-:W-:-:S04]  /*95e60*/  LEA R4, P4, R8, R0, 0x1 ;  /* 0x0000000008047211 */ /* 0x010fc800078808ff */
[----:B------:R-:W-:Y:S02]  /*95e70*/  LEA.HI.X.SX32 R5, R8, R2, 0x1, P4 ;  /* 0x0000000208057211 */ /* 0x000fe400020f0eff */
[----:B-1----:R-:W-:-:S04]  /*95e80*/  LEA R6, P6, R3, R0, 0x1 ;  /* 0x0000000003067211 */ /* 0x002fc800078c08ff */
[----:B------:R-:W-:Y:S01]  /*95e90*/  LEA.HI.X.SX32 R7, R3, R2, 0x1, P6 ;  /* 0x0000000203077211 */ /* 0x000fe200030f0eff */
[----:B--2---:R-:W-:Y:S01]  /*95ea0*/  IMAD R3, R12, 0x4, R3 ;  /* 0x000000040c037824 */ /* 0x004fe200078e0203 */
[----:B------:R-:W-:Y:S01]  /*95eb0*/  ISETP.LT.AND P5, PT, R26, UR4, !P0 ;  /* 0x000000041a007c0c */ /* 0x000fe2000c7a1270 */
[----:B------:R1:W-:Y:S01]  /*95ec0*/  @P3 STG.E.U16 desc[UR10][R4.64], R17 ;  /* 0x0000001104003986 */ /* 0x0003e2000c10150a */
[----:B---3--:R-:W-:Y:S01]  /*95ed0*/  ISETP.LT.AND P4, PT, R27, UR5, !P0 ;  /* 0x000000051b007c0c */ /* 0x008fe2000c781270 */
[----:B------:R-:W-:Y:S01]  /*95ee0*/  ULDC UR4, c[0x0][0x22c] ;  /* 0x00008b0000047ab9 */ /* 0x000fe20000000800 */
[----:B------:R-:W2:Y:S01]  /*95ef0*/  LDC R12, c[0x0][0x248] ;  /* 0x00009200ff0c7b82 */ /* 0x000ea20000000800 */
[----:B------:R-:W3:Y:S01]  /*95f00*/  LDL.LU R26, [R1+0x218] ;  /* 0x00021800011a7983 */ /* 0x000ee20000300800 */
[----:B------:R-:W-:Y:S01]  /*95f10*/  ISETP.LT.AND P3, PT, R28, UR4, !P0 ;  /* 0x000000041c007c0c */ /* 0x000fe2000c761270 */
[----:B------:R-:W-:Y:S01]  /*95f20*/  ULDC UR4, c[0x0][0x22c] ;  /* 0x00008b0000047ab9 */ /* 0x000fe20000000800 */
[----:B-----5:R-:W-:Y:S01]  /*95f30*/  IMAD R8, R20, 0x4, R3 ;  /* 0x0000000414087824 */ /* 0x020fe200078e0203 */
[----:B------:R4:W-:Y:S01]  /*95f40*/  @P1 STG.E.U16 desc[UR10][R6.64], R21 ;  /* 0x0000001506001986 */ /* 0x0009e2000c10150a */
[----:B------:R-:W-:Y:S01]  /*95f50*/  PRMT R9, R9, 0x7632, R9 ;  /* 0x0000763209097816 */ /* 0x000fe20000000009 */
[----:B------:R-:W-:-:S02]  /*95f60*/  ULDC UR5, c[0x0][0x22c] ;  /* 0x00008b0000057ab9 */ /* 0x000fc40000000800 */
[----:B------:R-:W5:Y:S01]  /*95f70*/  LDL.LU R27, [R1+0x21c] ;  /* 0x00021c00011b7983 */ /* 0x000f620000300800 */
[----:B-1----:R-:W-:-:S03]  /*95f80*/  LEA R4, P1, R3, R0, 0x1 ;  /* 0x0000000003047211 */ /* 0x002fc600078208ff */
[----:B------:R-:W5:Y:S01]  /*95f90*/  LDL.LU R28, [R1+0x220] ;  /* 0x00022000011c7983 */ /* 0x000f620000300800 */
[----:B------:R-:W-:Y:S02]  /*95fa0*/  LEA.HI.X.SX32 R5, R3, R2, 0x1, P1 ;  /* 0x0000000203057211 */ /* 0x000fe400008f0eff */
[----:B------:R-:W-:Y:S02]  /*95fb0*/  ISETP.LT.AND P1, PT, R29, UR4, !P0 ;  /* 0x000000041d007c0c */ /* 0x000fe4000c721270 */
[C---:B----4-:R-:W-:Y:S01]  /*95fc0*/  LEA R6, P6, R8.reuse, R0, 0x1 ;  /* 0x0000000008067211 */ /* 0x050fe200078c08ff */
[----:B------:R-:W4:Y:S01]  /*95fd0*/  LDL.LU R29, [R1+0x224] ;  /* 0x00022400011d7983 */ /* 0x000f220000300800 */
[----:B------:R-:W-:Y:S01]  /*95fe0*/  PRMT R13, R13, 0x7632, R13 ;  /* 0x000076320d0d7816 */ /* 0x000fe2000000000d */
[----:B------:R-:W-:Y:S01]  /*95ff0*/  ULDC UR4, c[0x0][0x248] ;  /* 0x0000920000047ab9 */ /* 0x000fe20000000800 */
[----:B------:R-:W-:Y:S01]  /*96000*/  LEA.HI.X.SX32 R7, R8, R2, 0x1, P6 ;  /* 0x0000000208077211 */ /* 0x000fe200030f0eff */
[----:B0-----:R-:W-:Y:S01]  /*96010*/  IMAD R8, R16, 0x4, R8 ;  /* 0x0000000410087824 */ /* 0x001fe200078e0208 */
[----:B------:R0:W-:Y:S01]  /*96020*/  @P2 STG.E.U16 desc[UR10][R4.64], R9 ;  /* 0x0000000904002986 */ /* 0x0001e2000c10150a */
[----:B------:R-:W-:Y:S01]  /*96030*/  PRMT R17, R17, 0x7632, R17 ;  /* 0x0000763211117816 */ /* 0x000fe20000000011 */
[----:B------:R-:W1:Y:S02]  /*96040*/  LDC R16, c[0x0][0x248] ;  /* 0x00009200ff107b82 */ /* 0x000e640000000800 */
[----:B------:R2:W-:Y:S01]  /*96050*/  @P5 STG.E.U16 desc[UR10][R6.64], R13 ;  /* 0x0000000d06005986 */ /* 0x0005e2000c10150a */
[C---:B0-----:R-:W-:Y:S01]  /*96060*/  LEA R4, P2, R8.reuse, R0, 0x1 ;  /* 0x0000000008047211 */ /* 0x041fe200078408ff */
[C---:B------:R-:W-:Y:S01]  /*96070*/  IMAD R3, R25.reuse, UR4, RZ ;  /* 0x0000000419037c24 */ /* 0x040fe2000f8e02ff */
[----:B------:R-:W-:Y:S01]  /*96080*/  ISETP.LT.AND P5, PT, R25, UR5, !P0 ;  /* 0x0000000519007c0c */ /* 0x000fe2000c7a1270 */
[----:B------:R-:W-:Y:S01]  /*96090*/  ULDC UR4, c[0x0][0x22c] ;  /* 0x00008b0000047ab9 */ /* 0x000fe20000000800 */
[----:B------:R-:W-:Y:S01]  /*960a0*/  LEA.HI.X.SX32 R5, R8, R2, 0x1, P2 ;  /* 0x0000000208057211 */ /* 0x000fe200010f0eff */
[----:B--2---:R-:W-:Y:S01]  /*960b0*/  IMAD R8, R12, 0x8, R8 ;  /* 0x000000080c087824 */ /* 0x004fe200078e0208 */
[----:B------:R-:W2:Y:S01]  /*960c0*/  LDL.LU R25, [R1+0x228] ;  /* 0x0002280001197983 */ /* 0x000ea20000300800 */
[----:B------:R-:W-:Y:S01]  /*960d0*/  PRMT R21, R21, 0x7632, R21 ;  /* 0x0000763215157816 */ /* 0x000fe20000000015 */
[----:B------:R-:W0:Y:S01]  /*960e0*/  LDC R13, c[0x0][0x248] ;  /* 0x00009200ff0d7b82 */ /* 0x000e220000000800 */
[----:B------:R-:W-:Y:S01]  /*960f0*/  ULDC UR5, c[0x0][0x22c] ;  /* 0x00008b0000057ab9 */ /* 0x000fe20000000800 */
[----:B------:R3:W-:Y:S01]  /*96100*/  @P4 STG.E.U16 desc[UR10][R4.64], R17 ;  /* 0x0000001104004986 */ /* 0x0007e2000c10150a */
[----:B------:R-:W-:-:S04]  /*96110*/  LEA R6, P6, R8, R0, 0x1 ;  /* 0x0000000008067211 */ /* 0x000fc800078c08ff */
[----:B------:R-:W-:Y:S01]  /*96120*/  LEA.HI.X.SX32 R7, R8, R2, 0x1, P6 ;  /* 0x0000000208077211 */ /* 0x000fe200030f0eff */
[----:B------:R-:W0:Y:S01]  /*96130*/  LDC R12, c[0x0][0x248] ;  /* 0x00009200ff0c7b82 */ /* 0x000e220000000800 */
[----:B---3--:R-:W-:-:S07]  /*96140*/  LEA R4, P4, R3, R0, 0x1 ;  /* 0x0000000003047211 */ /* 0x008fce00078808ff */
[----:B------:R-:W3:Y:S01]  /*96150*/  LDC R9, c[0x0][0x248] ;  /* 0x00009200ff097b82 */ /* 0x000ee20000000800 */
[----:B------:R-:W-:Y:S02]  /*96160*/  LEA.HI.X.SX32 R5, R3, R2, 0x1, P4 ;  /* 0x0000000203057211 */ /* 0x000fe400020f0eff */
[----:B------:R-:W-:Y:S02]  /*96170*/  ISETP.LT.AND P2, PT, R26, UR6, !P0 ;  /* 0x000000061a007c0c */ /* 0x000fe4000c741270 */
[----:B------:R-:W2:Y:S01]  /*96180*/  LDL.LU R26, [R1+0x22c] ;  /* 0x00022c00011a7983 */ /* 0x000ea20000300800 */
[----:B-----5:R-:W-:Y:S01]  /*96190*/  ISETP.LT.AND P4, PT, R27, UR4, !P0 ;  /* 0x000000041b007c0c */ /* 0x020fe2000c781270 */
[----:B------:R-:W-:Y:S02]  /*961a0*/  ULDC UR4, c[0x0][0x22c] ;  /* 0x00008b0000047ab9 */ /* 0x000fe40000000800 */
[----:B------:R5:W-:Y:S01]  /*961b0*/  @P5 STG.E.U16 desc[UR10][R4.64], R21 ;  /* 0x0000001504005986 */ /* 0x000be2000c10150a */
[----:B------:R-:W-:Y:S01]  /*961c0*/  ISETP.LT.AND P5, PT, R28, UR4, !P0 ;  /* 0x000000041c007c0c */ /* 0x000fe2000c7a1270 */
[----:B------:R-:W-:-:S02]  /*961d0*/  ULDC UR4, c[0x0][0x22c] ;  /* 0x00008b0000047ab9 */ /* 0x000fc40000000800 */
[----:B------:R-:W2:Y:S04]  /*961e0*/  LDL.LU R27, [R1+0x230] ;  /* 0x00023000011b7983 */ /* 0x000ea80000300800 */
[----:B------:R-:W-:Y:S04]  /*961f0*/  @P3 STG.E.U16 desc[UR10][R6.64], R10 ;  /* 0x0000000a06003986 */ /* 0x000fe8000c10150a */
[----:B------:R-:W2:Y:S01]  /*96200*/  LDL.LU R28, [R1+0x234] ;  /* 0x00023400011c7983 */ /* 0x000ea20000300800 */
[----:B----4-:R-:W-:Y:S01]  /*96210*/  ISETP.LT.AND P3, PT, R29, UR4, !P0 ;  /* 0x000000041d007c0c */ /* 0x010fe2000c761270 */
[----:B-1----:R-:W-:-:S02]  /*96220*/  IMAD R3, R16, 0x4, R8 ;  /* 0x0000000410037824 */ /* 0x002fc400078e0208 */
[----:B------:R-:W4:Y:S01]  /*96230*/  LDL.LU R29, [R1+0x238] ;  /* 0x00023800011d7983 */ /* 0x000f220000300800 */
[----:B------:R-:W1:Y:S01]  /*96240*/  LDC R8, c[0x0][0x248] ;  /* 0x00009200ff087b82 */ /* 0x000e620000000800 */
[----:B------:R-:W-:Y:S01]  /*96250*/  ULDC UR4, c[0x0][0x22c] ;  /* 0x00008b0000047ab9 */ /* 0x000fe20000000800 */
[----:B-----5:R-:W-:Y:S01]  /*96260*/  LEA R4, P6, R3, R0, 0x1 ;  /* 0x0000000003047211 */ /* 0x020fe200078c08ff */
[----:B0-----:R-:W-:-:S03]  /*96270*/  IMAD R13, R13, 0x4, R3 ;  /* 0x000000040d0d7824 */ /* 0x001fc600078e0203 */
[----:B------:R-:W-:Y:S01]  /*96280*/  LEA.HI.X.SX32 R5, R3, R2, 0x1, P6 ;  /* 0x0000000203057211 */ /* 0x000fe200030f0eff */
[----:B------:R-:W-:Y:S01]  /*96290*/  IMAD R17, R12, 0x4, R13 ;  /* 0x000000040c117824 */ /* 0x000fe200078e020d */
[----:B------:R-:W0:Y:S03]  /*962a0*/  LDC R3, c[0x0][0x248] ;  /* 0x00009200ff037b82 */ /* 0x000e260000000800 */
[----:B------:R5:W-:Y:S01]  /*962b0*/  @P1 STG.E.U16 desc[UR10][R4.64], R14 ;  /* 0x0000000e04001986 */ /* 0x000be2000c10150a */
[----:B---3--:R-:W-:-:S04]  /*962c0*/  IMAD R9, R9, 0x4, R17 ;  /* 0x0000000409097824 */ /* 0x008fc800078e0211 */
[----:B------:R-:W3:Y:S01]  /*962d0*/  LDC R12, c[0x0][0x248] ;  /* 0x00009200ff0c7b82 */ /* 0x000ee20000000800 */
[----:B-----5:R-:W-:-:S04]  /*962e0*/  LEA R4, P6, R13, R0, 0x1 ;  /* 0x000000000d047211 */ /* 0x020fc800078c08ff */
[----:B------:R-:W-:Y:S02]  /*962f0*/  LEA.HI.X.SX32 R5, R13, R2, 0x1, P6 ;  /* 0x000000020d057211 */ /* 0x000fe400030f0eff */
[----:B------:R-:W-:-:S03]  /*96300*/  LEA R6, P6, R17, R0, 0x1 ;  /* 0x0000000011067211 */ /* 0x000fc600078c08ff */
[----:B------:R5:W-:Y:S01]  /*96310*/  @P2 STG.E.U16 desc[UR10][R4.64], R18 ;  /* 0x0000001204002986 */ /* 0x000be2000c10150a */
[----:B------:R-:W-:Y:S01]  /*96320*/  LEA.HI.X.SX32 R7, R17, R2, 0x1, P6 ;  /* 0x0000000211077211 */ /* 0x000fe200030f0eff */
[----:B-1----:R-:W-:Y:S01]  /*96330*/  IMAD R13, R8, 0x4, R9 ;  /* 0x00000004080d7824 */ /* 0x002fe200078e0209 */
[----:B--2---:R-:W-:Y:S01]  /*96340*/  ISETP.LT.AND P1, PT, R25, UR4, !P0 ;  /* 0x0000000419007c0c */ /* 0x004fe2000c721270 */
[----:B------:R-:W-:Y:S01]  /*96350*/  ULDC UR4, c[0x0][0x22c] ;  /* 0x00008b0000047ab9 */ /* 0x000fe20000000800 */
[----:B------:R-:W2:Y:S04]  /*96360*/  LDL.LU R25, [R1+0x23c] ;  /* 0x00023c0001197983 */ /* 0x000ea80000300800 */
[----:B------:R1:W-:Y:S01]  /*96370*/  @P4 STG.E.U16 desc[UR10][R6.64], R22 ;  /* 0x0000001606004986 */ /* 0x0003e2000c10150a */
[----:B-----5:R-:W-:-:S04]  /*96380*/  LEA R4, P6, R9, R0, 0x1 ;  /* 0x0000000009047211 */ /* 0x020fc800078c08ff */
[----:B------:R-:W-:Y:S02]  /*96390*/  LEA.HI.X.SX32 R5, R9, R2, 0x1, P6 ;  /* 0x0000000209057211 */ /* 0x000fe400030f0eff */
[----:B------:R-:W-:Y:S01]  /*963a0*/  ISETP.LT.AND P2, PT, R26, UR4, !P0 ;  /* 0x000000041a007c0c */ /* 0x000fe2000c741270 */
[----:B------:R-:W-:Y:S01]  /*963b0*/  ULDC UR4, c[0x0][0x22c] ;  /* 0x00008b0000047ab9 */ /* 0x000fe20000000800 */
[----:B------:R-:W5:Y:S01]  /*963c0*/  LDL.LU R26, [R1+0x240] ;  /* 0x00024000011a7983 */ /* 0x000f620000300800 */
[----:B-1----:R-:W-:Y:S01]  /*963d0*/  PRMT R7, R10, 0x7632, R7 ;  /* 0x000076320a077816 */ /* 0x002fe20000000007 */
[----:B------:R-:W1:Y:S01]  /*963e0*/  LDC R9, c[0x0][0x248] ;  /* 0x00009200ff097b82 */ /* 0x000e620000000800 */
[----:B------:R-:W-:Y:S01]  /*963f0*/  ISETP.LT.AND P4, PT, R27, UR4, !P0 ;  /* 0x000000041b007c0c */ /* 0x000fe2000c781270 */
[----:B------:R-:W-:Y:S01]  /*96400*/  ULDC UR4, c[0x0][0x22c] ;  /* 0x00008b0000047ab9 */ /* 0x000fe20000000800 */
[----:B------:R-:W5:Y:S04]  /*96410*/  LDL.LU R27, [R1+0x244] ;  /* 0x00024400011b7983 */ /* 0x000f680000300800 */
[----:B------:R0:W-:Y:S01]  /*96420*/  @P5 STG.E.U16 desc[UR10][R4.64], R7 ;  /* 0x0000000704005986 */ /* 0x0001e2000c10150a */
[----:B------:R-:W-:Y:S01]  /*96430*/  ISETP.LT.AND P6, PT, R28, UR4, !P0 ;  /* 0x000000041c007c0c */ /* 0x000fe2000c7c1270 */
[----:B------:R-:W1:Y:S01]  /*96440*/  LDC R10, c[0x0][0x248] ;  /* 0x00009200ff0a7b82 */ /* 0x000e620000000800 */
[----:B------:R-:W-:Y:S01]  /*96450*/  PRMT R16, R14, 0x7632, R16 ;  /* 0x000076320e107816 */ /* 0x000fe20000000010 */
[----:B------:R-:W5:Y:S01]  /*96460*/  LDL.LU R28, [R1+0x204] ;  /* 0x00020400011c7983 */ /* 0x000f620000300800 */
[----:B------:R-:W-:Y:S01]  /*96470*/  PRMT R18, R18, 0x7632, R18 ;  /* 0x0000763212127816 */ /* 0x000fe20000000012 */
[----:B------:R-:W-:-:S04]  /*96480*/  ULDC UR4, c[0x0][0x22c] ;  /* 0x00008b0000047ab9 */ /* 0x000fc80000000800 */
[----:B------:R-:W1:Y:S01]  /*96490*/  LDC R14, c[0x0][0x248] ;  /* 0x00009200ff0e7b82 */ /* 0x000e620000000800 */
[----:B0-----:R-:W-:-:S04]  /*964a0*/  LEA R4, P5, R13, R0, 0x1 ;  /* 0x000000000d047211 */ /* 0x001fc800078a08ff */
[----:B------:R-:W-:Y:S02]  /*964b0*/  LEA.HI.X.SX32 R5, R13, R2, 0x1, P5 ;  /* 0x000000020d057211 */ /* 0x000fe400028f0eff */
[----:B----4-:R-:W-:Y:S01]  /*964c0*/  ISETP.LT.AND P5, PT, R29, UR5, !P0 ;  /* 0x000000051d007c0c */ /* 0x010fe2000c7a1270 */
[----:B------:R-:W-:Y:S01]  /*964d0*/  IMAD R13, R3, 0x4, R13 ;  /* 0x00000004030d7824 */ /* 0x000fe200078e020d */
[----:B------:R-:W4:Y:S01]  /*964e0*/  LDL.LU R29, [R1+0x120] ;  /* 0x00012000011d7983 */ /* 0x000f220000300800 */
[----:B------:R-:W0:Y:S01]  /*964f0*/  LDC R3, c[0x0][0x248] ;  /* 0x00009200ff037b82 */ /* 0x000e220000000800 */
[----:B------:R-:W-:Y:S01]  /*96500*/  PRMT R22, R22, 0x7632, R22 ;  /* 0x0000763216167816 */ /* 0x000fe20000000016 */
[----:B---3--:R-:W-:Y:S01]  /*96510*/  IMAD R17, R12, 0x4, R13 ;  /* 0x000000040c117824 */ /* 0x008fe200078e020d */
[----:B------:R3:W-:Y:S01]  /*96520*/  @P3 STG.E.U16 desc[UR10][R4.64], R16 ;  /* 0x0000001004003986 */ /* 0x0007e2000c10150a */
[----:B------:R-:W-:Y:S01]  /*96530*/  LEA R6, P3, R13, R0, 0x1 ;  /* 0x000000000d067211 */ /* 0x000fe200078608ff */
[----:B------:R-:W-:-:S03]  /*96540*/  ULDC UR5, c[0x0][0x22c] ;  /* 0x00008b0000057ab9 */ /* 0x000fc60000000800 */
[----:B------:R-:W-:Y:S01]  /*96550*/  LEA.HI.X.SX32 R7, R13, R2, 0x1, P3 ;  /* 0x000000020d077211 */ /* 0x000fe200018f0eff */
[----:B-1----:R-:W-:Y:S01]  /*96560*/  IMAD R13, R9, 0x4, R17 ;  /* 0x00000004090d7824 */ /* 0x002fe200078e0211 */
[----:B------:R-:W-:-:S04]  /*96570*/  LEA R8, P3, R17, R0, 0x1 ;  /* 0x0000000011087211 */ /* 0x000fc800078608ff */
[----:B------:R-:W-:Y:S01]  /*96580*/  LEA.HI.X.SX32 R9, R17, R2, 0x1, P3 ;  /* 0x0000000211097211 */ /* 0x000fe200018f0eff */
[----:B------:R-:W-:Y:S01]  /*96590*/  IMAD R17, R10, 0x4, R13 ;  /* 0x000000040a117824 */ /* 0x000fe200078e020d */
[----:B---3--:R-:W1:Y:S01]  /*965a0*/  LDC R16, c[0x0][0x248] ;  /* 0x00009200ff107b82 */ /* 0x008e620000000800 */
[----:B------:R3:W-:Y:S07]  /*965b0*/  @P1 STG.E.U16 desc[UR10][R6.64], R18 ;  /* 0x0000001206001986 */ /* 0x0007ee000c10150a */
[----:B------:R-:W1:Y:S01]  /*965c0*/  LDC R10, c[0x0][0x248] ;  /* 0x00009200ff0a7b82 */ /* 0x000e620000000800 */
[----:B------:R-:W-:Y:S01]  /*965d0*/  LEA R4, P3, R13, R0, 0x1 ;  /* 0x000000000d047211 */ /* 0x000fe200078608ff */
[----:B0-----:R-:W-:-:S06]  /*965e0*/  IMAD R3, R3, 0x4, R17 ;  /* 0x0000000403037824 */ /* 0x001fcc00078e0211 */
[----:B---3--:R-:W0:Y:S01]  /*965f0*/  LDC R18, c[0x0][0x248] ;  /* 0x00009200ff127b82 */ /* 0x008e220000000800 */
[----:B------:R-:W-:Y:S01]  /*96600*/  LEA.HI.X.SX32 R5, R13, R2, 0x1, P3 ;  /* 0x000000020d057211 */ /* 0x000fe200018f0eff */
[----:B------:R3:W-:Y:S01]  /*96610*/  @P2 STG.E.U16 desc[UR10][R8.64], R22 ;  /* 0x0000001608002986 */ /* 0x0007e2000c10150a */
[----:B------:R-:W-:-:S03]  /*96620*/  LEA R12, P3, R17, R0, 0x1 ;  /* 0x00000000110c7211 */ /* 0x000fc600078608ff */
[----:B------:R5:W-:Y:S01]  /*96630*/  @P4 STG.E.U16 desc[UR10][R4.64], R11 ;  /* 0x0000000b04004986 */ /* 0x000be2000c10150a */
[----:B------:R-:W-:Y:S02]  /*96640*/  LEA R6, P4, R3, R0, 0x1 ;  /* 0x0000000003067211 */ /* 0x000fe400078808ff */
[-C--:B------:R-:W-:Y:S02]  /*96650*/  LEA.HI.X.SX32 R13, R17, R2.reuse, 0x1, P3 ;  /* 0x00000002110d7211 */ /* 0x080fe400018f0eff */
[----:B------:R-:W-:Y:S01]  /*96660*/  LEA.HI.X.SX32 R7, R3, R2, 0x1, P4 ;  /* 0x0000000203077211 */ /* 0x000fe200020f0eff */
[----:B---3--:R-:W-:Y:S01]  /*96670*/  IMAD R9, R14, 0x4, R3 ;  /* 0x000000040e097824 */ /* 0x008fe200078e0203 */
[----:B--2---:R-:W-:Y:S01]  /*96680*/  ISETP.LT.AND P1, PT, R25, UR4, !P0 ;  /* 0x0000000419007c0c */ /* 0x004fe2000c721270 */
[----:B------:R-:W-:Y:S02]  /*96690*/  ULDC UR4, c[0x0][0x22c] ;  /* 0x00008b0000047ab9 */ /* 0x000fe40000000800 */
[----:B-1----:R-:W-:Y:S01]  /*966a0*/  IMAD R3, R10, 0x4, R9 ;  /* 0x000000040a037824 */ /* 0x002fe200078e0209 */
[----:B------:R0:W-:Y:S01]  /*966b0*/  @P6 STG.E.U16 desc[UR10][R12.64], R15 ;  /* 0x0000000f0c006986 */ /* 0x0001e2000c10150a */
[----:B-----5:R-:W-:Y:S01]  /*966c0*/  ISETP.LT.AND P2, PT, R26, UR4, !P0 ;  /* 0x000000041a007c0c */ /* 0x020fe2000c741270 */
[----:B------:R-:W-:Y:S01]  /*966d0*/  ULDC UR4, c[0x0][0x22c] ;  /* 0x00008b0000047ab9 */ /* 0x000fe20000000800 */
[----:B------:R-:W-:Y:S01]  /*966e0*/  PRMT R14, R11, 0x7632, R14 ;  /* 0x000076320b0e7816 */ /* 0x000fe2000000000e */
[----:B------:R-:W-:Y:S01]  /*966f0*/  IMAD R11, R16, 0x4, R3 ;  /* 0x00000004100b7824 */ /* 0x000fe200078e0203 */
[----:B------:R-:W-:-:S02]  /*96700*/  LEA R4, P6, R9, R0, 0x1 ;  /* 0x0000000009047211 */ /* 0x000fc400078c08ff */
[----:B------:R-:W-:Y:S01]  /*96710*/  ISETP.LT.AND P3, PT, R27, UR4, !P0 ;  /* 0x000000041b007c0c */ /* 0x000fe2000c761270 */
[----:B------:R-:W-:Y:S01]  /*96720*/  ULDC UR4, c[0x0][0x22c] ;  /* 0x00008b0000047ab9 */ /* 0x000fe20000000800 */
[----:B------:R-:W-:Y:S02]  /*96730*/  LEA.HI.X.SX32 R5, R9, R2, 0x1, P6 ;  /* 0x0000000209057211 */ /* 0x000fe400030f0eff */
[-C--:B------:R-:W-:Y:S01]  /*96740*/  LEA R8, P6, R3, R0.reuse, 0x1 ;  /* 0x0000000003087211 */ /* 0x080fe200078c08ff */
[----:B0-----:R-:W-:Y:S01]  /*96750*/  IMAD R13, R18, 0x4, R11 ;  /* 0x00000004120d7824 */ /* 0x001fe200078e020b */
[----:B------:R-:W-:Y:S01]  /*96760*/  ISETP.LT.AND P4, PT, R28, UR4, !P0 ;  /* 0x000000041c007c0c */ /* 0x000fe2000c781270 */
[----:B------:R0:W-:Y:S01]  /*96770*/  @P5 STG.E.U16 desc[UR10][R6.64], R19 ;  /* 0x0000001306005986 */ /* 0x0001e2000c10150a */
[----:B------:R-:W-:Y:S01]  /*96780*/  LEA R10, P5, R11, R0, 0x1 ;  /* 0x000000000b0a7211 */ /* 0x000fe200078a08ff */
[----:B------:R-:W-:Y:S01]  /*96790*/  ULDC UR4, c[0x0][0x248] ;  /* 0x0000920000047ab9 */ /* 0x000fe20000000800 */
[----:B------:R-:W-:-:S02]  /*967a0*/  LEA.HI.X.SX32 R9, R3, R2, 0x1, P6 ;  /* 0x0000000203097211 */ /* 0x000fc400030f0eff */
[----:B------:R-:W-:Y:S02]  /*967b0*/  LEA R12, P6, R13, R0, 0x1 ;  /* 0x000000000d0c7211 */ /* 0x000fe400078c08ff */
[----:B------:R-:W-:Y:S02]  /*967c0*/  PRMT R17, R15, 0x7632, R17 ;  /* 0x000076320f117816 */ /* 0x000fe40000000011 */
[-C--:B------:R-:W-:Y:S02]  /*967d0*/  LEA.HI.X.SX32 R11, R11, R2.reuse, 0x1, P5 ;  /* 0x000000020b0b7211 */ /* 0x080fe400028f0eff */
[----:B------:R-:W-:Y:S02]  /*967e0*/  LEA.HI.X.SX32 R13, R13, R2, 0x1, P6 ;  /* 0x000000020d0d7211 */ /* 0x000fe400030f0eff */
[----:B0-----:R-:W-:Y:S01]  /*967f0*/  PRMT R19, R19, 0x7632, R19 ;  /* 0x0000763213137816 */ /* 0x001fe20000000013 */
[----:B------:R0:W-:Y:S04]  /*96800*/  @P1 STG.E.U16 desc[UR10][R4.64], R23 ;  /* 0x0000001704001986 */ /* 0x0001e8000c10150a */
[----:B------:R0:W-:Y:S04]  /*96810*/  @P2 STG.E.U16 desc[UR10][R8.64], R14 ;  /* 0x0000000e08002986 */ /* 0x0001e8000c10150a */
[----:B------:R0:W-:Y:S04]  /*96820*/  @P3 STG.E.U16 desc[UR10][R10.64], R17 ;  /* 0x000000110a003986 */ /* 0x0001e8000c10150a */
[----:B------:R0:W-:Y:S01]  /*96830*/  @P4 STG.E.U16 desc[UR10][R12.64], R19 ;  /* 0x000000130c004986 */ /* 0x0001e2000c10150a */
[C---:B----4-:R-:W-:Y:S01]  /*96840*/  ISETP.LT.AND P0, PT, R29.reuse, UR5, !P0 ;  /* 0x000000051d007c0c */ /* 0x050fe2000c701270 */
[----:B------:R-:W-:-:S05]  /*96850*/  IMAD R15, R29, UR4, RZ ;  /* 0x000000041d0f7c24 */ /* 0x000fca000f8e02ff */
[----:B------:R-:W-:-:S04]  /*96860*/  LEA R6, P1, R15, R0, 0x1 ;  /* 0x000000000f067211 */ /* 0x000fc800078208ff */
[----:B------:R-:W-:-:S03]  /*96870*/  LEA.HI.X.SX32 R7, R15, R2, 0x1, P1 ;  /* 0x000000020f077211 */ /* 0x000fc600008f0eff */
[----:B0-----:R-:W-:Y:S06]  /*96880*/  @!P0 EXIT ;  /* 0x000000000000894d */ /* 0x001fec0003800000 */
[----:B------:R-:W-:-:S05]  /*96890*/  PRMT R3, R23, 0x7632, R3 ;  /* 0x0000763217037816 */ /* 0x000fca0000000003 */
[----:B------:R-:W-:Y:S01]  /*968a0*/  STG.E.U16 desc[UR10][R6.64], R3 ;  /* 0x0000000306007986 */ /* 0x000fe2000c10150a */
[----:B------:R-:W-:Y:S05]  /*968b0*/  EXIT ;  /* 0x000000000000794d */ /* 0x000fea0003800000 */
.L_x_3:
[----:B------:R-:W-:-:S00]  /*968c0*/  BRA `(.L_x_3) ;  /* 0xfffffffc00fc7947 */ /* 0x000fc0000383ffff */
[----:B------:R-:W-:-:S00]  /*968d0*/  NOP ;  /* 0x0000000000007918 */ /* 0x000fc00000000000 */
        /* <DEDUP_REMOVED lines=10> */
.L_x_4:


//--------------------- .nv.shared.matmul_kernel  --------------------------
	.section	.nv.shared.matmul_kernel,"aw",@nobits
	.sectionflags	@""
	.align	16
	.zero		1024


//--------------------- .nv.shared.reserved.0     --------------------------
	.section	.nv.shared.reserved.0,"aw",@nobits
	.weak		__nv_reservedSMEM_offset_0_alias
	.size		__nv_reservedSMEM_offset_0_alias, 0, 0
	.other		__nv_reservedSMEM_offset_0_alias,@"STO_CUDA_RESERVED_SHARED STV_DEFAULT"
__nv_reservedSMEM_offset_0_alias:
	.zero		0


//--------------------- .nv.constant0.matmul_kernel --------------------------
	.section	.nv.constant0.matmul_kernel,"a",@progbits
	.sectionflags	@""
	.align	4
.nv.constant0.matmul_kernel:
	.zero		608


//--------------------- SYMBOLS --------------------------

	.type		.nv.reservedSmem.offset0,@object
	.size		.nv.reservedSmem.offset0,0x4
